//
// Generated by NVIDIA NVVM Compiler
//
// Compiler Build ID: CL-36424714
// Cuda compilation tools, release 13.0, V13.0.88
// Based on NVVM 20.0.0
//

.version 9.0
.target sm_100
.address_size 64

	// .globl	sha256d_kernel

.visible .entry sha256d_kernel(
	.param .u64 .ptr .align 1 sha256d_kernel_param_0,
	.param .u32 sha256d_kernel_param_1,
	.param .u32 sha256d_kernel_param_2,
	.param .u32 sha256d_kernel_param_3,
	.param .u32 sha256d_kernel_param_4,
	.param .u32 sha256d_kernel_param_5,
	.param .u32 sha256d_kernel_param_6,
	.param .u32 sha256d_kernel_param_7,
	.param .u32 sha256d_kernel_param_8,
	.param .u32 sha256d_kernel_param_9,
	.param .u32 sha256d_kernel_param_10,
	.param .u32 sha256d_kernel_param_11,
	.param .u32 sha256d_kernel_param_12,
	.param .u32 sha256d_kernel_param_13,
	.param .u32 sha256d_kernel_param_14,
	.param .u32 sha256d_kernel_param_15,
	.param .u32 sha256d_kernel_param_16
)
{
	.reg .b32 	%r<8485>;
	.reg .b64 	%rd<3>;

	ld.param.u64 	%rd1, [sha256d_kernel_param_0];
	ld.param.u32 	%r1251, [sha256d_kernel_param_1];
	ld.param.u32 	%r2, [sha256d_kernel_param_2];
	ld.param.u32 	%r28, [sha256d_kernel_param_3];
	ld.param.u32 	%r54, [sha256d_kernel_param_4];
	ld.param.u32 	%r80, [sha256d_kernel_param_5];
	ld.param.u32 	%r106, [sha256d_kernel_param_6];
	ld.param.u32 	%r132, [sha256d_kernel_param_7];
	ld.param.u32 	%r158, [sha256d_kernel_param_8];
	ld.param.u32 	%r184, [sha256d_kernel_param_9];
	ld.param.u32 	%r24, [sha256d_kernel_param_10];
	ld.param.u32 	%r50, [sha256d_kernel_param_11];
	ld.param.u32 	%r76, [sha256d_kernel_param_12];
	ld.param.u32 	%r102, [sha256d_kernel_param_13];
	ld.param.u32 	%r128, [sha256d_kernel_param_14];
	ld.param.u32 	%r13, [sha256d_kernel_param_15];
	ld.param.u32 	%r39, [sha256d_kernel_param_16];
	cvta.to.global.u64 	%rd2, %rd1;
	mov.b32 	%r4979, 7;
	// begin inline asm
	shf.r.clamp.b32 %r1, %r2, %r2, %r4979;
	// end inline asm
	mov.b32 	%r4983, 18;
	// begin inline asm
	shf.r.clamp.b32 %r5, %r2, %r2, %r4983;
	// end inline asm
	xor.b32  	%r7534, %r5, %r1;
	mov.b32 	%r4986, 3;
	// begin inline asm
	vshr.u32.u32.u32.clamp %r9, %r2, %r4986;
	// end inline asm
	xor.b32  	%r25, %r7534, %r9;
	mov.b32 	%r4990, 17;
	// begin inline asm
	shf.r.clamp.b32 %r12, %r13, %r13, %r4990;
	// end inline asm
	mov.b32 	%r4994, 19;
	// begin inline asm
	shf.r.clamp.b32 %r16, %r13, %r13, %r4994;
	// end inline asm
	xor.b32  	%r7535, %r16, %r12;
	mov.b32 	%r4997, 10;
	// begin inline asm
	vshr.u32.u32.u32.clamp %r20, %r13, %r4997;
	// end inline asm
	xor.b32  	%r26, %r7535, %r20;
	// begin inline asm
	vadd.u32.u32.u32.add %r23, %r24, %r25, %r26;
	// end inline asm
	add.s32 	%r1891, %r23, %r1251;
	// begin inline asm
	shf.r.clamp.b32 %r27, %r28, %r28, %r4979;
	// end inline asm
	// begin inline asm
	shf.r.clamp.b32 %r31, %r28, %r28, %r4983;
	// end inline asm
	xor.b32  	%r7536, %r31, %r27;
	// begin inline asm
	vshr.u32.u32.u32.clamp %r35, %r28, %r4986;
	// end inline asm
	xor.b32  	%r51, %r7536, %r35;
	// begin inline asm
	shf.r.clamp.b32 %r38, %r39, %r39, %r4990;
	// end inline asm
	// begin inline asm
	shf.r.clamp.b32 %r42, %r39, %r39, %r4994;
	// end inline asm
	xor.b32  	%r7537, %r42, %r38;
	// begin inline asm
	vshr.u32.u32.u32.clamp %r46, %r39, %r4997;
	// end inline asm
	xor.b32  	%r52, %r7537, %r46;
	// begin inline asm
	vadd.u32.u32.u32.add %r49, %r50, %r51, %r52;
	// end inline asm
	add.s32 	%r1931, %r49, %r2;
	// begin inline asm
	shf.r.clamp.b32 %r53, %r54, %r54, %r4979;
	// end inline asm
	// begin inline asm
	shf.r.clamp.b32 %r57, %r54, %r54, %r4983;
	// end inline asm
	xor.b32  	%r7538, %r57, %r53;
	// begin inline asm
	vshr.u32.u32.u32.clamp %r61, %r54, %r4986;
	// end inline asm
	xor.b32  	%r77, %r7538, %r61;
	// begin inline asm
	shf.r.clamp.b32 %r64, %r1891, %r1891, %r4990;
	// end inline asm
	// begin inline asm
	shf.r.clamp.b32 %r68, %r1891, %r1891, %r4994;
	// end inline asm
	xor.b32  	%r7539, %r68, %r64;
	// begin inline asm
	vshr.u32.u32.u32.clamp %r72, %r1891, %r4997;
	// end inline asm
	xor.b32  	%r78, %r7539, %r72;
	// begin inline asm
	vadd.u32.u32.u32.add %r75, %r76, %r77, %r78;
	// end inline asm
	add.s32 	%r1971, %r75, %r28;
	// begin inline asm
	shf.r.clamp.b32 %r79, %r80, %r80, %r4979;
	// end inline asm
	// begin inline asm
	shf.r.clamp.b32 %r83, %r80, %r80, %r4983;
	// end inline asm
	xor.b32  	%r7540, %r83, %r79;
	// begin inline asm
	vshr.u32.u32.u32.clamp %r87, %r80, %r4986;
	// end inline asm
	xor.b32  	%r103, %r7540, %r87;
	// begin inline asm
	shf.r.clamp.b32 %r90, %r1931, %r1931, %r4990;
	// end inline asm
	// begin inline asm
	shf.r.clamp.b32 %r94, %r1931, %r1931, %r4994;
	// end inline asm
	xor.b32  	%r7541, %r94, %r90;
	// begin inline asm
	vshr.u32.u32.u32.clamp %r98, %r1931, %r4997;
	// end inline asm
	xor.b32  	%r104, %r7541, %r98;
	// begin inline asm
	vadd.u32.u32.u32.add %r101, %r102, %r103, %r104;
	// end inline asm
	add.s32 	%r2011, %r101, %r54;
	// begin inline asm
	shf.r.clamp.b32 %r105, %r106, %r106, %r4979;
	// end inline asm
	// begin inline asm
	shf.r.clamp.b32 %r109, %r106, %r106, %r4983;
	// end inline asm
	xor.b32  	%r7542, %r109, %r105;
	// begin inline asm
	vshr.u32.u32.u32.clamp %r113, %r106, %r4986;
	// end inline asm
	xor.b32  	%r129, %r7542, %r113;
	// begin inline asm
	shf.r.clamp.b32 %r116, %r1971, %r1971, %r4990;
	// end inline asm
	// begin inline asm
	shf.r.clamp.b32 %r120, %r1971, %r1971, %r4994;
	// end inline asm
	xor.b32  	%r7543, %r120, %r116;
	// begin inline asm
	vshr.u32.u32.u32.clamp %r124, %r1971, %r4997;
	// end inline asm
	xor.b32  	%r130, %r7543, %r124;
	// begin inline asm
	vadd.u32.u32.u32.add %r127, %r128, %r129, %r130;
	// end inline asm
	add.s32 	%r2051, %r127, %r80;
	// begin inline asm
	shf.r.clamp.b32 %r131, %r132, %r132, %r4979;
	// end inline asm
	// begin inline asm
	shf.r.clamp.b32 %r135, %r132, %r132, %r4983;
	// end inline asm
	xor.b32  	%r7544, %r135, %r131;
	// begin inline asm
	vshr.u32.u32.u32.clamp %r139, %r132, %r4986;
	// end inline asm
	xor.b32  	%r155, %r7544, %r139;
	// begin inline asm
	shf.r.clamp.b32 %r142, %r2011, %r2011, %r4990;
	// end inline asm
	// begin inline asm
	shf.r.clamp.b32 %r146, %r2011, %r2011, %r4994;
	// end inline asm
	xor.b32  	%r7545, %r146, %r142;
	// begin inline asm
	vshr.u32.u32.u32.clamp %r150, %r2011, %r4997;
	// end inline asm
	xor.b32  	%r156, %r7545, %r150;
	// begin inline asm
	vadd.u32.u32.u32.add %r153, %r13, %r155, %r156;
	// end inline asm
	add.s32 	%r2091, %r153, %r106;
	// begin inline asm
	shf.r.clamp.b32 %r157, %r158, %r158, %r4979;
	// end inline asm
	// begin inline asm
	shf.r.clamp.b32 %r161, %r158, %r158, %r4983;
	// end inline asm
	xor.b32  	%r7546, %r161, %r157;
	// begin inline asm
	vshr.u32.u32.u32.clamp %r165, %r158, %r4986;
	// end inline asm
	xor.b32  	%r181, %r7546, %r165;
	// begin inline asm
	shf.r.clamp.b32 %r168, %r2051, %r2051, %r4990;
	// end inline asm
	// begin inline asm
	shf.r.clamp.b32 %r172, %r2051, %r2051, %r4994;
	// end inline asm
	xor.b32  	%r7547, %r172, %r168;
	// begin inline asm
	vshr.u32.u32.u32.clamp %r176, %r2051, %r4997;
	// end inline asm
	xor.b32  	%r182, %r7547, %r176;
	// begin inline asm
	vadd.u32.u32.u32.add %r179, %r39, %r181, %r182;
	// end inline asm
	add.s32 	%r2131, %r179, %r132;
	// begin inline asm
	shf.r.clamp.b32 %r183, %r184, %r184, %r4979;
	// end inline asm
	// begin inline asm
	shf.r.clamp.b32 %r187, %r184, %r184, %r4983;
	// end inline asm
	xor.b32  	%r7548, %r187, %r183;
	// begin inline asm
	vshr.u32.u32.u32.clamp %r191, %r184, %r4986;
	// end inline asm
	xor.b32  	%r207, %r7548, %r191;
	// begin inline asm
	shf.r.clamp.b32 %r194, %r2091, %r2091, %r4990;
	// end inline asm
	// begin inline asm
	shf.r.clamp.b32 %r198, %r2091, %r2091, %r4994;
	// end inline asm
	xor.b32  	%r7549, %r198, %r194;
	// begin inline asm
	vshr.u32.u32.u32.clamp %r202, %r2091, %r4997;
	// end inline asm
	xor.b32  	%r208, %r7549, %r202;
	// begin inline asm
	vadd.u32.u32.u32.add %r205, %r1891, %r207, %r208;
	// end inline asm
	add.s32 	%r2171, %r205, %r158;
	// begin inline asm
	shf.r.clamp.b32 %r209, %r24, %r24, %r4979;
	// end inline asm
	// begin inline asm
	shf.r.clamp.b32 %r213, %r24, %r24, %r4983;
	// end inline asm
	xor.b32  	%r7550, %r213, %r209;
	// begin inline asm
	vshr.u32.u32.u32.clamp %r217, %r24, %r4986;
	// end inline asm
	xor.b32  	%r233, %r7550, %r217;
	// begin inline asm
	shf.r.clamp.b32 %r220, %r2131, %r2131, %r4990;
	// end inline asm
	// begin inline asm
	shf.r.clamp.b32 %r224, %r2131, %r2131, %r4994;
	// end inline asm
	xor.b32  	%r7551, %r224, %r220;
	// begin inline asm
	vshr.u32.u32.u32.clamp %r228, %r2131, %r4997;
	// end inline asm
	xor.b32  	%r234, %r7551, %r228;
	// begin inline asm
	vadd.u32.u32.u32.add %r231, %r1931, %r233, %r234;
	// end inline asm
	add.s32 	%r2211, %r231, %r184;
	// begin inline asm
	shf.r.clamp.b32 %r235, %r50, %r50, %r4979;
	// end inline asm
	// begin inline asm
	shf.r.clamp.b32 %r239, %r50, %r50, %r4983;
	// end inline asm
	xor.b32  	%r7552, %r239, %r235;
	// begin inline asm
	vshr.u32.u32.u32.clamp %r243, %r50, %r4986;
	// end inline asm
	xor.b32  	%r259, %r7552, %r243;
	// begin inline asm
	shf.r.clamp.b32 %r246, %r2171, %r2171, %r4990;
	// end inline asm
	// begin inline asm
	shf.r.clamp.b32 %r250, %r2171, %r2171, %r4994;
	// end inline asm
	xor.b32  	%r7553, %r250, %r246;
	// begin inline asm
	vshr.u32.u32.u32.clamp %r254, %r2171, %r4997;
	// end inline asm
	xor.b32  	%r260, %r7553, %r254;
	// begin inline asm
	vadd.u32.u32.u32.add %r257, %r1971, %r259, %r260;
	// end inline asm
	add.s32 	%r2251, %r257, %r24;
	// begin inline asm
	shf.r.clamp.b32 %r261, %r76, %r76, %r4979;
	// end inline asm
	// begin inline asm
	shf.r.clamp.b32 %r265, %r76, %r76, %r4983;
	// end inline asm
	xor.b32  	%r7554, %r265, %r261;
	// begin inline asm
	vshr.u32.u32.u32.clamp %r269, %r76, %r4986;
	// end inline asm
	xor.b32  	%r285, %r7554, %r269;
	// begin inline asm
	shf.r.clamp.b32 %r272, %r2211, %r2211, %r4990;
	// end inline asm
	// begin inline asm
	shf.r.clamp.b32 %r276, %r2211, %r2211, %r4994;
	// end inline asm
	xor.b32  	%r7555, %r276, %r272;
	// begin inline asm
	vshr.u32.u32.u32.clamp %r280, %r2211, %r4997;
	// end inline asm
	xor.b32  	%r286, %r7555, %r280;
	// begin inline asm
	vadd.u32.u32.u32.add %r283, %r2011, %r285, %r286;
	// end inline asm
	add.s32 	%r2291, %r283, %r50;
	// begin inline asm
	shf.r.clamp.b32 %r287, %r102, %r102, %r4979;
	// end inline asm
	// begin inline asm
	shf.r.clamp.b32 %r291, %r102, %r102, %r4983;
	// end inline asm
	xor.b32  	%r7556, %r291, %r287;
	// begin inline asm
	vshr.u32.u32.u32.clamp %r295, %r102, %r4986;
	// end inline asm
	xor.b32  	%r311, %r7556, %r295;
	// begin inline asm
	shf.r.clamp.b32 %r298, %r2251, %r2251, %r4990;
	// end inline asm
	// begin inline asm
	shf.r.clamp.b32 %r302, %r2251, %r2251, %r4994;
	// end inline asm
	xor.b32  	%r7557, %r302, %r298;
	// begin inline asm
	vshr.u32.u32.u32.clamp %r306, %r2251, %r4997;
	// end inline asm
	xor.b32  	%r312, %r7557, %r306;
	// begin inline asm
	vadd.u32.u32.u32.add %r309, %r2051, %r311, %r312;
	// end inline asm
	add.s32 	%r2331, %r309, %r76;
	// begin inline asm
	shf.r.clamp.b32 %r313, %r128, %r128, %r4979;
	// end inline asm
	// begin inline asm
	shf.r.clamp.b32 %r317, %r128, %r128, %r4983;
	// end inline asm
	xor.b32  	%r7558, %r317, %r313;
	// begin inline asm
	vshr.u32.u32.u32.clamp %r321, %r128, %r4986;
	// end inline asm
	xor.b32  	%r337, %r7558, %r321;
	// begin inline asm
	shf.r.clamp.b32 %r324, %r2291, %r2291, %r4990;
	// end inline asm
	// begin inline asm
	shf.r.clamp.b32 %r328, %r2291, %r2291, %r4994;
	// end inline asm
	xor.b32  	%r7559, %r328, %r324;
	// begin inline asm
	vshr.u32.u32.u32.clamp %r332, %r2291, %r4997;
	// end inline asm
	xor.b32  	%r338, %r7559, %r332;
	// begin inline asm
	vadd.u32.u32.u32.add %r335, %r2091, %r337, %r338;
	// end inline asm
	add.s32 	%r2371, %r335, %r102;
	// begin inline asm
	shf.r.clamp.b32 %r339, %r13, %r13, %r4979;
	// end inline asm
	// begin inline asm
	shf.r.clamp.b32 %r343, %r13, %r13, %r4983;
	// end inline asm
	xor.b32  	%r7560, %r343, %r339;
	// begin inline asm
	vshr.u32.u32.u32.clamp %r347, %r13, %r4986;
	// end inline asm
	xor.b32  	%r363, %r7560, %r347;
	// begin inline asm
	shf.r.clamp.b32 %r350, %r2331, %r2331, %r4990;
	// end inline asm
	// begin inline asm
	shf.r.clamp.b32 %r354, %r2331, %r2331, %r4994;
	// end inline asm
	xor.b32  	%r7561, %r354, %r350;
	// begin inline asm
	vshr.u32.u32.u32.clamp %r358, %r2331, %r4997;
	// end inline asm
	xor.b32  	%r364, %r7561, %r358;
	// begin inline asm
	vadd.u32.u32.u32.add %r361, %r2131, %r363, %r364;
	// end inline asm
	add.s32 	%r2411, %r361, %r128;
	// begin inline asm
	shf.r.clamp.b32 %r365, %r39, %r39, %r4979;
	// end inline asm
	// begin inline asm
	shf.r.clamp.b32 %r369, %r39, %r39, %r4983;
	// end inline asm
	xor.b32  	%r7562, %r369, %r365;
	// begin inline asm
	vshr.u32.u32.u32.clamp %r373, %r39, %r4986;
	// end inline asm
	xor.b32  	%r389, %r7562, %r373;
	// begin inline asm
	shf.r.clamp.b32 %r376, %r2371, %r2371, %r4990;
	// end inline asm
	// begin inline asm
	shf.r.clamp.b32 %r380, %r2371, %r2371, %r4994;
	// end inline asm
	xor.b32  	%r7563, %r380, %r376;
	// begin inline asm
	vshr.u32.u32.u32.clamp %r384, %r2371, %r4997;
	// end inline asm
	xor.b32  	%r390, %r7563, %r384;
	// begin inline asm
	vadd.u32.u32.u32.add %r387, %r2171, %r389, %r390;
	// end inline asm
	add.s32 	%r2451, %r387, %r13;
	// begin inline asm
	shf.r.clamp.b32 %r391, %r1891, %r1891, %r4979;
	// end inline asm
	// begin inline asm
	shf.r.clamp.b32 %r395, %r1891, %r1891, %r4983;
	// end inline asm
	xor.b32  	%r7564, %r395, %r391;
	// begin inline asm
	vshr.u32.u32.u32.clamp %r399, %r1891, %r4986;
	// end inline asm
	xor.b32  	%r415, %r7564, %r399;
	// begin inline asm
	shf.r.clamp.b32 %r402, %r2411, %r2411, %r4990;
	// end inline asm
	// begin inline asm
	shf.r.clamp.b32 %r406, %r2411, %r2411, %r4994;
	// end inline asm
	xor.b32  	%r7565, %r406, %r402;
	// begin inline asm
	vshr.u32.u32.u32.clamp %r410, %r2411, %r4997;
	// end inline asm
	xor.b32  	%r416, %r7565, %r410;
	// begin inline asm
	vadd.u32.u32.u32.add %r413, %r2211, %r415, %r416;
	// end inline asm
	add.s32 	%r2491, %r413, %r39;
	// begin inline asm
	shf.r.clamp.b32 %r417, %r1931, %r1931, %r4979;
	// end inline asm
	// begin inline asm
	shf.r.clamp.b32 %r421, %r1931, %r1931, %r4983;
	// end inline asm
	xor.b32  	%r7566, %r421, %r417;
	// begin inline asm
	vshr.u32.u32.u32.clamp %r425, %r1931, %r4986;
	// end inline asm
	xor.b32  	%r441, %r7566, %r425;
	// begin inline asm
	shf.r.clamp.b32 %r428, %r2451, %r2451, %r4990;
	// end inline asm
	// begin inline asm
	shf.r.clamp.b32 %r432, %r2451, %r2451, %r4994;
	// end inline asm
	xor.b32  	%r7567, %r432, %r428;
	// begin inline asm
	vshr.u32.u32.u32.clamp %r436, %r2451, %r4997;
	// end inline asm
	xor.b32  	%r442, %r7567, %r436;
	// begin inline asm
	vadd.u32.u32.u32.add %r439, %r2251, %r441, %r442;
	// end inline asm
	add.s32 	%r2531, %r439, %r1891;
	// begin inline asm
	shf.r.clamp.b32 %r443, %r1971, %r1971, %r4979;
	// end inline asm
	// begin inline asm
	shf.r.clamp.b32 %r447, %r1971, %r1971, %r4983;
	// end inline asm
	xor.b32  	%r7568, %r447, %r443;
	// begin inline asm
	vshr.u32.u32.u32.clamp %r451, %r1971, %r4986;
	// end inline asm
	xor.b32  	%r467, %r7568, %r451;
	// begin inline asm
	shf.r.clamp.b32 %r454, %r2491, %r2491, %r4990;
	// end inline asm
	// begin inline asm
	shf.r.clamp.b32 %r458, %r2491, %r2491, %r4994;
	// end inline asm
	xor.b32  	%r7569, %r458, %r454;
	// begin inline asm
	vshr.u32.u32.u32.clamp %r462, %r2491, %r4997;
	// end inline asm
	xor.b32  	%r468, %r7569, %r462;
	// begin inline asm
	vadd.u32.u32.u32.add %r465, %r2291, %r467, %r468;
	// end inline asm
	add.s32 	%r2571, %r465, %r1931;
	// begin inline asm
	shf.r.clamp.b32 %r469, %r2011, %r2011, %r4979;
	// end inline asm
	// begin inline asm
	shf.r.clamp.b32 %r473, %r2011, %r2011, %r4983;
	// end inline asm
	xor.b32  	%r7570, %r473, %r469;
	// begin inline asm
	vshr.u32.u32.u32.clamp %r477, %r2011, %r4986;
	// end inline asm
	xor.b32  	%r493, %r7570, %r477;
	// begin inline asm
	shf.r.clamp.b32 %r480, %r2531, %r2531, %r4990;
	// end inline asm
	// begin inline asm
	shf.r.clamp.b32 %r484, %r2531, %r2531, %r4994;
	// end inline asm
	xor.b32  	%r7571, %r484, %r480;
	// begin inline asm
	vshr.u32.u32.u32.clamp %r488, %r2531, %r4997;
	// end inline asm
	xor.b32  	%r494, %r7571, %r488;
	// begin inline asm
	vadd.u32.u32.u32.add %r491, %r2331, %r493, %r494;
	// end inline asm
	add.s32 	%r2611, %r491, %r1971;
	// begin inline asm
	shf.r.clamp.b32 %r495, %r2051, %r2051, %r4979;
	// end inline asm
	// begin inline asm
	shf.r.clamp.b32 %r499, %r2051, %r2051, %r4983;
	// end inline asm
	xor.b32  	%r7572, %r499, %r495;
	// begin inline asm
	vshr.u32.u32.u32.clamp %r503, %r2051, %r4986;
	// end inline asm
	xor.b32  	%r519, %r7572, %r503;
	// begin inline asm
	shf.r.clamp.b32 %r506, %r2571, %r2571, %r4990;
	// end inline asm
	// begin inline asm
	shf.r.clamp.b32 %r510, %r2571, %r2571, %r4994;
	// end inline asm
	xor.b32  	%r7573, %r510, %r506;
	// begin inline asm
	vshr.u32.u32.u32.clamp %r514, %r2571, %r4997;
	// end inline asm
	xor.b32  	%r520, %r7573, %r514;
	// begin inline asm
	vadd.u32.u32.u32.add %r517, %r2371, %r519, %r520;
	// end inline asm
	add.s32 	%r2651, %r517, %r2011;
	// begin inline asm
	shf.r.clamp.b32 %r521, %r2091, %r2091, %r4979;
	// end inline asm
	// begin inline asm
	shf.r.clamp.b32 %r525, %r2091, %r2091, %r4983;
	// end inline asm
	xor.b32  	%r7574, %r525, %r521;
	// begin inline asm
	vshr.u32.u32.u32.clamp %r529, %r2091, %r4986;
	// end inline asm
	xor.b32  	%r545, %r7574, %r529;
	// begin inline asm
	shf.r.clamp.b32 %r532, %r2611, %r2611, %r4990;
	// end inline asm
	// begin inline asm
	shf.r.clamp.b32 %r536, %r2611, %r2611, %r4994;
	// end inline asm
	xor.b32  	%r7575, %r536, %r532;
	// begin inline asm
	vshr.u32.u32.u32.clamp %r540, %r2611, %r4997;
	// end inline asm
	xor.b32  	%r546, %r7575, %r540;
	// begin inline asm
	vadd.u32.u32.u32.add %r543, %r2411, %r545, %r546;
	// end inline asm
	add.s32 	%r2691, %r543, %r2051;
	// begin inline asm
	shf.r.clamp.b32 %r547, %r2131, %r2131, %r4979;
	// end inline asm
	// begin inline asm
	shf.r.clamp.b32 %r551, %r2131, %r2131, %r4983;
	// end inline asm
	xor.b32  	%r7576, %r551, %r547;
	// begin inline asm
	vshr.u32.u32.u32.clamp %r555, %r2131, %r4986;
	// end inline asm
	xor.b32  	%r571, %r7576, %r555;
	// begin inline asm
	shf.r.clamp.b32 %r558, %r2651, %r2651, %r4990;
	// end inline asm
	// begin inline asm
	shf.r.clamp.b32 %r562, %r2651, %r2651, %r4994;
	// end inline asm
	xor.b32  	%r7577, %r562, %r558;
	// begin inline asm
	vshr.u32.u32.u32.clamp %r566, %r2651, %r4997;
	// end inline asm
	xor.b32  	%r572, %r7577, %r566;
	// begin inline asm
	vadd.u32.u32.u32.add %r569, %r2451, %r571, %r572;
	// end inline asm
	add.s32 	%r2731, %r569, %r2091;
	// begin inline asm
	shf.r.clamp.b32 %r573, %r2171, %r2171, %r4979;
	// end inline asm
	// begin inline asm
	shf.r.clamp.b32 %r577, %r2171, %r2171, %r4983;
	// end inline asm
	xor.b32  	%r7578, %r577, %r573;
	// begin inline asm
	vshr.u32.u32.u32.clamp %r581, %r2171, %r4986;
	// end inline asm
	xor.b32  	%r597, %r7578, %r581;
	// begin inline asm
	shf.r.clamp.b32 %r584, %r2691, %r2691, %r4990;
	// end inline asm
	// begin inline asm
	shf.r.clamp.b32 %r588, %r2691, %r2691, %r4994;
	// end inline asm
	xor.b32  	%r7579, %r588, %r584;
	// begin inline asm
	vshr.u32.u32.u32.clamp %r592, %r2691, %r4997;
	// end inline asm
	xor.b32  	%r598, %r7579, %r592;
	// begin inline asm
	vadd.u32.u32.u32.add %r595, %r2491, %r597, %r598;
	// end inline asm
	add.s32 	%r2771, %r595, %r2131;
	// begin inline asm
	shf.r.clamp.b32 %r599, %r2211, %r2211, %r4979;
	// end inline asm
	// begin inline asm
	shf.r.clamp.b32 %r603, %r2211, %r2211, %r4983;
	// end inline asm
	xor.b32  	%r7580, %r603, %r599;
	// begin inline asm
	vshr.u32.u32.u32.clamp %r607, %r2211, %r4986;
	// end inline asm
	xor.b32  	%r623, %r7580, %r607;
	// begin inline asm
	shf.r.clamp.b32 %r610, %r2731, %r2731, %r4990;
	// end inline asm
	// begin inline asm
	shf.r.clamp.b32 %r614, %r2731, %r2731, %r4994;
	// end inline asm
	xor.b32  	%r7581, %r614, %r610;
	// begin inline asm
	vshr.u32.u32.u32.clamp %r618, %r2731, %r4997;
	// end inline asm
	xor.b32  	%r624, %r7581, %r618;
	// begin inline asm
	vadd.u32.u32.u32.add %r621, %r2531, %r623, %r624;
	// end inline asm
	add.s32 	%r2811, %r621, %r2171;
	// begin inline asm
	shf.r.clamp.b32 %r625, %r2251, %r2251, %r4979;
	// end inline asm
	// begin inline asm
	shf.r.clamp.b32 %r629, %r2251, %r2251, %r4983;
	// end inline asm
	xor.b32  	%r7582, %r629, %r625;
	// begin inline asm
	vshr.u32.u32.u32.clamp %r633, %r2251, %r4986;
	// end inline asm
	xor.b32  	%r649, %r7582, %r633;
	// begin inline asm
	shf.r.clamp.b32 %r636, %r2771, %r2771, %r4990;
	// end inline asm
	// begin inline asm
	shf.r.clamp.b32 %r640, %r2771, %r2771, %r4994;
	// end inline asm
	xor.b32  	%r7583, %r640, %r636;
	// begin inline asm
	vshr.u32.u32.u32.clamp %r644, %r2771, %r4997;
	// end inline asm
	xor.b32  	%r650, %r7583, %r644;
	// begin inline asm
	vadd.u32.u32.u32.add %r647, %r2571, %r649, %r650;
	// end inline asm
	add.s32 	%r2851, %r647, %r2211;
	// begin inline asm
	shf.r.clamp.b32 %r651, %r2291, %r2291, %r4979;
	// end inline asm
	// begin inline asm
	shf.r.clamp.b32 %r655, %r2291, %r2291, %r4983;
	// end inline asm
	xor.b32  	%r7584, %r655, %r651;
	// begin inline asm
	vshr.u32.u32.u32.clamp %r659, %r2291, %r4986;
	// end inline asm
	xor.b32  	%r675, %r7584, %r659;
	// begin inline asm
	shf.r.clamp.b32 %r662, %r2811, %r2811, %r4990;
	// end inline asm
	// begin inline asm
	shf.r.clamp.b32 %r666, %r2811, %r2811, %r4994;
	// end inline asm
	xor.b32  	%r7585, %r666, %r662;
	// begin inline asm
	vshr.u32.u32.u32.clamp %r670, %r2811, %r4997;
	// end inline asm
	xor.b32  	%r676, %r7585, %r670;
	// begin inline asm
	vadd.u32.u32.u32.add %r673, %r2611, %r675, %r676;
	// end inline asm
	add.s32 	%r2891, %r673, %r2251;
	// begin inline asm
	shf.r.clamp.b32 %r677, %r2331, %r2331, %r4979;
	// end inline asm
	// begin inline asm
	shf.r.clamp.b32 %r681, %r2331, %r2331, %r4983;
	// end inline asm
	xor.b32  	%r7586, %r681, %r677;
	// begin inline asm
	vshr.u32.u32.u32.clamp %r685, %r2331, %r4986;
	// end inline asm
	xor.b32  	%r701, %r7586, %r685;
	// begin inline asm
	shf.r.clamp.b32 %r688, %r2851, %r2851, %r4990;
	// end inline asm
	// begin inline asm
	shf.r.clamp.b32 %r692, %r2851, %r2851, %r4994;
	// end inline asm
	xor.b32  	%r7587, %r692, %r688;
	// begin inline asm
	vshr.u32.u32.u32.clamp %r696, %r2851, %r4997;
	// end inline asm
	xor.b32  	%r702, %r7587, %r696;
	// begin inline asm
	vadd.u32.u32.u32.add %r699, %r2651, %r701, %r702;
	// end inline asm
	add.s32 	%r2931, %r699, %r2291;
	// begin inline asm
	shf.r.clamp.b32 %r703, %r2371, %r2371, %r4979;
	// end inline asm
	// begin inline asm
	shf.r.clamp.b32 %r707, %r2371, %r2371, %r4983;
	// end inline asm
	xor.b32  	%r7588, %r707, %r703;
	// begin inline asm
	vshr.u32.u32.u32.clamp %r711, %r2371, %r4986;
	// end inline asm
	xor.b32  	%r727, %r7588, %r711;
	// begin inline asm
	shf.r.clamp.b32 %r714, %r2891, %r2891, %r4990;
	// end inline asm
	// begin inline asm
	shf.r.clamp.b32 %r718, %r2891, %r2891, %r4994;
	// end inline asm
	xor.b32  	%r7589, %r718, %r714;
	// begin inline asm
	vshr.u32.u32.u32.clamp %r722, %r2891, %r4997;
	// end inline asm
	xor.b32  	%r728, %r7589, %r722;
	// begin inline asm
	vadd.u32.u32.u32.add %r725, %r2691, %r727, %r728;
	// end inline asm
	add.s32 	%r2971, %r725, %r2331;
	// begin inline asm
	shf.r.clamp.b32 %r729, %r2411, %r2411, %r4979;
	// end inline asm
	// begin inline asm
	shf.r.clamp.b32 %r733, %r2411, %r2411, %r4983;
	// end inline asm
	xor.b32  	%r7590, %r733, %r729;
	// begin inline asm
	vshr.u32.u32.u32.clamp %r737, %r2411, %r4986;
	// end inline asm
	xor.b32  	%r753, %r7590, %r737;
	// begin inline asm
	shf.r.clamp.b32 %r740, %r2931, %r2931, %r4990;
	// end inline asm
	// begin inline asm
	shf.r.clamp.b32 %r744, %r2931, %r2931, %r4994;
	// end inline asm
	xor.b32  	%r7591, %r744, %r740;
	// begin inline asm
	vshr.u32.u32.u32.clamp %r748, %r2931, %r4997;
	// end inline asm
	xor.b32  	%r754, %r7591, %r748;
	// begin inline asm
	vadd.u32.u32.u32.add %r751, %r2731, %r753, %r754;
	// end inline asm
	add.s32 	%r3011, %r751, %r2371;
	// begin inline asm
	shf.r.clamp.b32 %r755, %r2451, %r2451, %r4979;
	// end inline asm
	// begin inline asm
	shf.r.clamp.b32 %r759, %r2451, %r2451, %r4983;
	// end inline asm
	xor.b32  	%r7592, %r759, %r755;
	// begin inline asm
	vshr.u32.u32.u32.clamp %r763, %r2451, %r4986;
	// end inline asm
	xor.b32  	%r779, %r7592, %r763;
	// begin inline asm
	shf.r.clamp.b32 %r766, %r2971, %r2971, %r4990;
	// end inline asm
	// begin inline asm
	shf.r.clamp.b32 %r770, %r2971, %r2971, %r4994;
	// end inline asm
	xor.b32  	%r7593, %r770, %r766;
	// begin inline asm
	vshr.u32.u32.u32.clamp %r774, %r2971, %r4997;
	// end inline asm
	xor.b32  	%r780, %r7593, %r774;
	// begin inline asm
	vadd.u32.u32.u32.add %r777, %r2771, %r779, %r780;
	// end inline asm
	add.s32 	%r3051, %r777, %r2411;
	// begin inline asm
	shf.r.clamp.b32 %r781, %r2491, %r2491, %r4979;
	// end inline asm
	// begin inline asm
	shf.r.clamp.b32 %r785, %r2491, %r2491, %r4983;
	// end inline asm
	xor.b32  	%r7594, %r785, %r781;
	// begin inline asm
	vshr.u32.u32.u32.clamp %r789, %r2491, %r4986;
	// end inline asm
	xor.b32  	%r805, %r7594, %r789;
	// begin inline asm
	shf.r.clamp.b32 %r792, %r3011, %r3011, %r4990;
	// end inline asm
	// begin inline asm
	shf.r.clamp.b32 %r796, %r3011, %r3011, %r4994;
	// end inline asm
	xor.b32  	%r7595, %r796, %r792;
	// begin inline asm
	vshr.u32.u32.u32.clamp %r800, %r3011, %r4997;
	// end inline asm
	xor.b32  	%r806, %r7595, %r800;
	// begin inline asm
	vadd.u32.u32.u32.add %r803, %r2811, %r805, %r806;
	// end inline asm
	add.s32 	%r3091, %r803, %r2451;
	// begin inline asm
	shf.r.clamp.b32 %r807, %r2531, %r2531, %r4979;
	// end inline asm
	// begin inline asm
	shf.r.clamp.b32 %r811, %r2531, %r2531, %r4983;
	// end inline asm
	xor.b32  	%r7596, %r811, %r807;
	// begin inline asm
	vshr.u32.u32.u32.clamp %r815, %r2531, %r4986;
	// end inline asm
	xor.b32  	%r831, %r7596, %r815;
	// begin inline asm
	shf.r.clamp.b32 %r818, %r3051, %r3051, %r4990;
	// end inline asm
	// begin inline asm
	shf.r.clamp.b32 %r822, %r3051, %r3051, %r4994;
	// end inline asm
	xor.b32  	%r7597, %r822, %r818;
	// begin inline asm
	vshr.u32.u32.u32.clamp %r826, %r3051, %r4997;
	// end inline asm
	xor.b32  	%r832, %r7597, %r826;
	// begin inline asm
	vadd.u32.u32.u32.add %r829, %r2851, %r831, %r832;
	// end inline asm
	add.s32 	%r3131, %r829, %r2491;
	// begin inline asm
	shf.r.clamp.b32 %r833, %r2571, %r2571, %r4979;
	// end inline asm
	// begin inline asm
	shf.r.clamp.b32 %r837, %r2571, %r2571, %r4983;
	// end inline asm
	xor.b32  	%r7598, %r837, %r833;
	// begin inline asm
	vshr.u32.u32.u32.clamp %r841, %r2571, %r4986;
	// end inline asm
	xor.b32  	%r857, %r7598, %r841;
	// begin inline asm
	shf.r.clamp.b32 %r844, %r3091, %r3091, %r4990;
	// end inline asm
	// begin inline asm
	shf.r.clamp.b32 %r848, %r3091, %r3091, %r4994;
	// end inline asm
	xor.b32  	%r7599, %r848, %r844;
	// begin inline asm
	vshr.u32.u32.u32.clamp %r852, %r3091, %r4997;
	// end inline asm
	xor.b32  	%r858, %r7599, %r852;
	// begin inline asm
	vadd.u32.u32.u32.add %r855, %r2891, %r857, %r858;
	// end inline asm
	add.s32 	%r3171, %r855, %r2531;
	// begin inline asm
	shf.r.clamp.b32 %r859, %r2611, %r2611, %r4979;
	// end inline asm
	// begin inline asm
	shf.r.clamp.b32 %r863, %r2611, %r2611, %r4983;
	// end inline asm
	xor.b32  	%r7600, %r863, %r859;
	// begin inline asm
	vshr.u32.u32.u32.clamp %r867, %r2611, %r4986;
	// end inline asm
	xor.b32  	%r883, %r7600, %r867;
	// begin inline asm
	shf.r.clamp.b32 %r870, %r3131, %r3131, %r4990;
	// end inline asm
	// begin inline asm
	shf.r.clamp.b32 %r874, %r3131, %r3131, %r4994;
	// end inline asm
	xor.b32  	%r7601, %r874, %r870;
	// begin inline asm
	vshr.u32.u32.u32.clamp %r878, %r3131, %r4997;
	// end inline asm
	xor.b32  	%r884, %r7601, %r878;
	// begin inline asm
	vadd.u32.u32.u32.add %r881, %r2931, %r883, %r884;
	// end inline asm
	add.s32 	%r3211, %r881, %r2571;
	// begin inline asm
	shf.r.clamp.b32 %r885, %r2651, %r2651, %r4979;
	// end inline asm
	// begin inline asm
	shf.r.clamp.b32 %r889, %r2651, %r2651, %r4983;
	// end inline asm
	xor.b32  	%r7602, %r889, %r885;
	// begin inline asm
	vshr.u32.u32.u32.clamp %r893, %r2651, %r4986;
	// end inline asm
	xor.b32  	%r909, %r7602, %r893;
	// begin inline asm
	shf.r.clamp.b32 %r896, %r3171, %r3171, %r4990;
	// end inline asm
	// begin inline asm
	shf.r.clamp.b32 %r900, %r3171, %r3171, %r4994;
	// end inline asm
	xor.b32  	%r7603, %r900, %r896;
	// begin inline asm
	vshr.u32.u32.u32.clamp %r904, %r3171, %r4997;
	// end inline asm
	xor.b32  	%r910, %r7603, %r904;
	// begin inline asm
	vadd.u32.u32.u32.add %r907, %r2971, %r909, %r910;
	// end inline asm
	add.s32 	%r3251, %r907, %r2611;
	// begin inline asm
	shf.r.clamp.b32 %r911, %r2691, %r2691, %r4979;
	// end inline asm
	// begin inline asm
	shf.r.clamp.b32 %r915, %r2691, %r2691, %r4983;
	// end inline asm
	xor.b32  	%r7604, %r915, %r911;
	// begin inline asm
	vshr.u32.u32.u32.clamp %r919, %r2691, %r4986;
	// end inline asm
	xor.b32  	%r935, %r7604, %r919;
	// begin inline asm
	shf.r.clamp.b32 %r922, %r3211, %r3211, %r4990;
	// end inline asm
	// begin inline asm
	shf.r.clamp.b32 %r926, %r3211, %r3211, %r4994;
	// end inline asm
	xor.b32  	%r7605, %r926, %r922;
	// begin inline asm
	vshr.u32.u32.u32.clamp %r930, %r3211, %r4997;
	// end inline asm
	xor.b32  	%r936, %r7605, %r930;
	// begin inline asm
	vadd.u32.u32.u32.add %r933, %r3011, %r935, %r936;
	// end inline asm
	add.s32 	%r3291, %r933, %r2651;
	// begin inline asm
	shf.r.clamp.b32 %r937, %r2731, %r2731, %r4979;
	// end inline asm
	// begin inline asm
	shf.r.clamp.b32 %r941, %r2731, %r2731, %r4983;
	// end inline asm
	xor.b32  	%r7606, %r941, %r937;
	// begin inline asm
	vshr.u32.u32.u32.clamp %r945, %r2731, %r4986;
	// end inline asm
	xor.b32  	%r961, %r7606, %r945;
	// begin inline asm
	shf.r.clamp.b32 %r948, %r3251, %r3251, %r4990;
	// end inline asm
	// begin inline asm
	shf.r.clamp.b32 %r952, %r3251, %r3251, %r4994;
	// end inline asm
	xor.b32  	%r7607, %r952, %r948;
	// begin inline asm
	vshr.u32.u32.u32.clamp %r956, %r3251, %r4997;
	// end inline asm
	xor.b32  	%r962, %r7607, %r956;
	// begin inline asm
	vadd.u32.u32.u32.add %r959, %r3051, %r961, %r962;
	// end inline asm
	add.s32 	%r3331, %r959, %r2691;
	// begin inline asm
	shf.r.clamp.b32 %r963, %r2771, %r2771, %r4979;
	// end inline asm
	// begin inline asm
	shf.r.clamp.b32 %r967, %r2771, %r2771, %r4983;
	// end inline asm
	xor.b32  	%r7608, %r967, %r963;
	// begin inline asm
	vshr.u32.u32.u32.clamp %r971, %r2771, %r4986;
	// end inline asm
	xor.b32  	%r987, %r7608, %r971;
	// begin inline asm
	shf.r.clamp.b32 %r974, %r3291, %r3291, %r4990;
	// end inline asm
	// begin inline asm
	shf.r.clamp.b32 %r978, %r3291, %r3291, %r4994;
	// end inline asm
	xor.b32  	%r7609, %r978, %r974;
	// begin inline asm
	vshr.u32.u32.u32.clamp %r982, %r3291, %r4997;
	// end inline asm
	xor.b32  	%r988, %r7609, %r982;
	// begin inline asm
	vadd.u32.u32.u32.add %r985, %r3091, %r987, %r988;
	// end inline asm
	add.s32 	%r3371, %r985, %r2731;
	// begin inline asm
	shf.r.clamp.b32 %r989, %r2811, %r2811, %r4979;
	// end inline asm
	// begin inline asm
	shf.r.clamp.b32 %r993, %r2811, %r2811, %r4983;
	// end inline asm
	xor.b32  	%r7610, %r993, %r989;
	// begin inline asm
	vshr.u32.u32.u32.clamp %r997, %r2811, %r4986;
	// end inline asm
	xor.b32  	%r1013, %r7610, %r997;
	// begin inline asm
	shf.r.clamp.b32 %r1000, %r3331, %r3331, %r4990;
	// end inline asm
	// begin inline asm
	shf.r.clamp.b32 %r1004, %r3331, %r3331, %r4994;
	// end inline asm
	xor.b32  	%r7611, %r1004, %r1000;
	// begin inline asm
	vshr.u32.u32.u32.clamp %r1008, %r3331, %r4997;
	// end inline asm
	xor.b32  	%r1014, %r7611, %r1008;
	// begin inline asm
	vadd.u32.u32.u32.add %r1011, %r3131, %r1013, %r1014;
	// end inline asm
	add.s32 	%r3411, %r1011, %r2771;
	// begin inline asm
	shf.r.clamp.b32 %r1015, %r2851, %r2851, %r4979;
	// end inline asm
	// begin inline asm
	shf.r.clamp.b32 %r1019, %r2851, %r2851, %r4983;
	// end inline asm
	xor.b32  	%r7612, %r1019, %r1015;
	// begin inline asm
	vshr.u32.u32.u32.clamp %r1023, %r2851, %r4986;
	// end inline asm
	xor.b32  	%r1039, %r7612, %r1023;
	// begin inline asm
	shf.r.clamp.b32 %r1026, %r3371, %r3371, %r4990;
	// end inline asm
	// begin inline asm
	shf.r.clamp.b32 %r1030, %r3371, %r3371, %r4994;
	// end inline asm
	xor.b32  	%r7613, %r1030, %r1026;
	// begin inline asm
	vshr.u32.u32.u32.clamp %r1034, %r3371, %r4997;
	// end inline asm
	xor.b32  	%r1040, %r7613, %r1034;
	// begin inline asm
	vadd.u32.u32.u32.add %r1037, %r3171, %r1039, %r1040;
	// end inline asm
	add.s32 	%r3451, %r1037, %r2811;
	// begin inline asm
	shf.r.clamp.b32 %r1041, %r2891, %r2891, %r4979;
	// end inline asm
	// begin inline asm
	shf.r.clamp.b32 %r1045, %r2891, %r2891, %r4983;
	// end inline asm
	xor.b32  	%r7614, %r1045, %r1041;
	// begin inline asm
	vshr.u32.u32.u32.clamp %r1049, %r2891, %r4986;
	// end inline asm
	xor.b32  	%r1065, %r7614, %r1049;
	// begin inline asm
	shf.r.clamp.b32 %r1052, %r3411, %r3411, %r4990;
	// end inline asm
	// begin inline asm
	shf.r.clamp.b32 %r1056, %r3411, %r3411, %r4994;
	// end inline asm
	xor.b32  	%r7615, %r1056, %r1052;
	// begin inline asm
	vshr.u32.u32.u32.clamp %r1060, %r3411, %r4997;
	// end inline asm
	xor.b32  	%r1066, %r7615, %r1060;
	// begin inline asm
	vadd.u32.u32.u32.add %r1063, %r3211, %r1065, %r1066;
	// end inline asm
	add.s32 	%r3491, %r1063, %r2851;
	// begin inline asm
	shf.r.clamp.b32 %r1067, %r2931, %r2931, %r4979;
	// end inline asm
	// begin inline asm
	shf.r.clamp.b32 %r1071, %r2931, %r2931, %r4983;
	// end inline asm
	xor.b32  	%r7616, %r1071, %r1067;
	// begin inline asm
	vshr.u32.u32.u32.clamp %r1075, %r2931, %r4986;
	// end inline asm
	xor.b32  	%r1091, %r7616, %r1075;
	// begin inline asm
	shf.r.clamp.b32 %r1078, %r3451, %r3451, %r4990;
	// end inline asm
	// begin inline asm
	shf.r.clamp.b32 %r1082, %r3451, %r3451, %r4994;
	// end inline asm
	xor.b32  	%r7617, %r1082, %r1078;
	// begin inline asm
	vshr.u32.u32.u32.clamp %r1086, %r3451, %r4997;
	// end inline asm
	xor.b32  	%r1092, %r7617, %r1086;
	// begin inline asm
	vadd.u32.u32.u32.add %r1089, %r3251, %r1091, %r1092;
	// end inline asm
	add.s32 	%r3531, %r1089, %r2891;
	// begin inline asm
	shf.r.clamp.b32 %r1093, %r2971, %r2971, %r4979;
	// end inline asm
	// begin inline asm
	shf.r.clamp.b32 %r1097, %r2971, %r2971, %r4983;
	// end inline asm
	xor.b32  	%r7618, %r1097, %r1093;
	// begin inline asm
	vshr.u32.u32.u32.clamp %r1101, %r2971, %r4986;
	// end inline asm
	xor.b32  	%r1117, %r7618, %r1101;
	// begin inline asm
	shf.r.clamp.b32 %r1104, %r3491, %r3491, %r4990;
	// end inline asm
	// begin inline asm
	shf.r.clamp.b32 %r1108, %r3491, %r3491, %r4994;
	// end inline asm
	xor.b32  	%r7619, %r1108, %r1104;
	// begin inline asm
	vshr.u32.u32.u32.clamp %r1112, %r3491, %r4997;
	// end inline asm
	xor.b32  	%r1118, %r7619, %r1112;
	// begin inline asm
	vadd.u32.u32.u32.add %r1115, %r3291, %r1117, %r1118;
	// end inline asm
	add.s32 	%r3571, %r1115, %r2931;
	// begin inline asm
	shf.r.clamp.b32 %r1119, %r3011, %r3011, %r4979;
	// end inline asm
	// begin inline asm
	shf.r.clamp.b32 %r1123, %r3011, %r3011, %r4983;
	// end inline asm
	xor.b32  	%r7620, %r1123, %r1119;
	// begin inline asm
	vshr.u32.u32.u32.clamp %r1127, %r3011, %r4986;
	// end inline asm
	xor.b32  	%r1143, %r7620, %r1127;
	// begin inline asm
	shf.r.clamp.b32 %r1130, %r3531, %r3531, %r4990;
	// end inline asm
	// begin inline asm
	shf.r.clamp.b32 %r1134, %r3531, %r3531, %r4994;
	// end inline asm
	xor.b32  	%r7621, %r1134, %r1130;
	// begin inline asm
	vshr.u32.u32.u32.clamp %r1138, %r3531, %r4997;
	// end inline asm
	xor.b32  	%r1144, %r7621, %r1138;
	// begin inline asm
	vadd.u32.u32.u32.add %r1141, %r3331, %r1143, %r1144;
	// end inline asm
	add.s32 	%r3611, %r1141, %r2971;
	// begin inline asm
	shf.r.clamp.b32 %r1145, %r3051, %r3051, %r4979;
	// end inline asm
	// begin inline asm
	shf.r.clamp.b32 %r1149, %r3051, %r3051, %r4983;
	// end inline asm
	xor.b32  	%r7622, %r1149, %r1145;
	// begin inline asm
	vshr.u32.u32.u32.clamp %r1153, %r3051, %r4986;
	// end inline asm
	xor.b32  	%r1169, %r7622, %r1153;
	// begin inline asm
	shf.r.clamp.b32 %r1156, %r3571, %r3571, %r4990;
	// end inline asm
	// begin inline asm
	shf.r.clamp.b32 %r1160, %r3571, %r3571, %r4994;
	// end inline asm
	xor.b32  	%r7623, %r1160, %r1156;
	// begin inline asm
	vshr.u32.u32.u32.clamp %r1164, %r3571, %r4997;
	// end inline asm
	xor.b32  	%r1170, %r7623, %r1164;
	// begin inline asm
	vadd.u32.u32.u32.add %r1167, %r3371, %r1169, %r1170;
	// end inline asm
	add.s32 	%r3651, %r1167, %r3011;
	// begin inline asm
	shf.r.clamp.b32 %r1171, %r3091, %r3091, %r4979;
	// end inline asm
	// begin inline asm
	shf.r.clamp.b32 %r1175, %r3091, %r3091, %r4983;
	// end inline asm
	xor.b32  	%r7624, %r1175, %r1171;
	// begin inline asm
	vshr.u32.u32.u32.clamp %r1179, %r3091, %r4986;
	// end inline asm
	xor.b32  	%r1195, %r7624, %r1179;
	// begin inline asm
	shf.r.clamp.b32 %r1182, %r3611, %r3611, %r4990;
	// end inline asm
	// begin inline asm
	shf.r.clamp.b32 %r1186, %r3611, %r3611, %r4994;
	// end inline asm
	xor.b32  	%r7625, %r1186, %r1182;
	// begin inline asm
	vshr.u32.u32.u32.clamp %r1190, %r3611, %r4997;
	// end inline asm
	xor.b32  	%r1196, %r7625, %r1190;
	// begin inline asm
	vadd.u32.u32.u32.add %r1193, %r3411, %r1195, %r1196;
	// end inline asm
	add.s32 	%r3691, %r1193, %r3051;
	// begin inline asm
	shf.r.clamp.b32 %r1197, %r3131, %r3131, %r4979;
	// end inline asm
	// begin inline asm
	shf.r.clamp.b32 %r1201, %r3131, %r3131, %r4983;
	// end inline asm
	xor.b32  	%r7626, %r1201, %r1197;
	// begin inline asm
	vshr.u32.u32.u32.clamp %r1205, %r3131, %r4986;
	// end inline asm
	xor.b32  	%r1221, %r7626, %r1205;
	// begin inline asm
	shf.r.clamp.b32 %r1208, %r3651, %r3651, %r4990;
	// end inline asm
	// begin inline asm
	shf.r.clamp.b32 %r1212, %r3651, %r3651, %r4994;
	// end inline asm
	xor.b32  	%r7627, %r1212, %r1208;
	// begin inline asm
	vshr.u32.u32.u32.clamp %r1216, %r3651, %r4997;
	// end inline asm
	xor.b32  	%r1222, %r7627, %r1216;
	// begin inline asm
	vadd.u32.u32.u32.add %r1219, %r3451, %r1221, %r1222;
	// end inline asm
	add.s32 	%r3731, %r1219, %r3091;
	// begin inline asm
	shf.r.clamp.b32 %r1223, %r3171, %r3171, %r4979;
	// end inline asm
	// begin inline asm
	shf.r.clamp.b32 %r1227, %r3171, %r3171, %r4983;
	// end inline asm
	xor.b32  	%r7628, %r1227, %r1223;
	// begin inline asm
	vshr.u32.u32.u32.clamp %r1231, %r3171, %r4986;
	// end inline asm
	xor.b32  	%r1247, %r7628, %r1231;
	// begin inline asm
	shf.r.clamp.b32 %r1234, %r3691, %r3691, %r4990;
	// end inline asm
	// begin inline asm
	shf.r.clamp.b32 %r1238, %r3691, %r3691, %r4994;
	// end inline asm
	xor.b32  	%r7629, %r1238, %r1234;
	// begin inline asm
	vshr.u32.u32.u32.clamp %r1242, %r3691, %r4997;
	// end inline asm
	xor.b32  	%r1248, %r7629, %r1242;
	// begin inline asm
	vadd.u32.u32.u32.add %r1245, %r3491, %r1247, %r1248;
	// end inline asm
	add.s32 	%r3771, %r1245, %r3131;
	mov.b32 	%r5003, 1541459225;
	mov.b32 	%r5005, 1116352408;
	// begin inline asm
	vadd.u32.u32.u32.add %r1249, %r5003, %r1251, %r5005;
	// end inline asm
	mov.b32 	%r5095, 1359893119;
	mov.b32 	%r7501, 6;
	// begin inline asm
	shf.r.clamp.b32 %r1253, %r5095, %r5095, %r7501;
	// end inline asm
	mov.b32 	%r7505, 11;
	// begin inline asm
	shf.r.clamp.b32 %r1257, %r5095, %r5095, %r7505;
	// end inline asm
	xor.b32  	%r7630, %r1257, %r1253;
	mov.b32 	%r7509, 25;
	// begin inline asm
	shf.r.clamp.b32 %r1261, %r5095, %r5095, %r7509;
	// end inline asm
	xor.b32  	%r5008, %r7630, %r1261;
	mov.b32 	%r5015, 528734635;
	mov.u32 	%r1266, %r5095;
	// begin inline asm
	not.b32  %r1266, %r1266; 
	and.b32  %r1265, %r1266, %r5015; 
	
	// end inline asm
	xor.b32  	%r5009, %r1265, 285491212;
	// begin inline asm
	vadd.u32.u32.u32.add %r1269, %r1249, %r5008, %r5009;
	// end inline asm
	add.s32 	%r1410, %r1269, -1521486534;
	mov.b32 	%r1283, 1779033703;
	mov.b32 	%r7521, 2;
	// begin inline asm
	shf.r.clamp.b32 %r1273, %r1283, %r1283, %r7521;
	// end inline asm
	mov.b32 	%r7525, 13;
	// begin inline asm
	shf.r.clamp.b32 %r1277, %r1283, %r1283, %r7525;
	// end inline asm
	xor.b32  	%r7631, %r1277, %r1273;
	mov.b32 	%r7529, 22;
	// begin inline asm
	shf.r.clamp.b32 %r1281, %r1283, %r1283, %r7529;
	// end inline asm
	xor.b32  	%r5012, %r7631, %r1281;
	mov.b32 	%r5013, 980412007;
	// begin inline asm
	vadd.u32.u32.u32.add %r1285, %r1269, %r5012, %r5013;
	// end inline asm
	mov.b32 	%r5017, 1899447441;
	// begin inline asm
	vadd.u32.u32.u32.add %r1289, %r5015, %r2, %r5017;
	// end inline asm
	// begin inline asm
	shf.r.clamp.b32 %r1293, %r1410, %r1410, %r7501;
	// end inline asm
	// begin inline asm
	shf.r.clamp.b32 %r1297, %r1410, %r1410, %r7505;
	// end inline asm
	xor.b32  	%r7632, %r1297, %r1293;
	// begin inline asm
	shf.r.clamp.b32 %r1301, %r1410, %r1410, %r7509;
	// end inline asm
	xor.b32  	%r1311, %r7632, %r1301;
	and.b32  	%r7633, %r1410, 1359893119;
	mov.b32 	%r5055, -1694144372;
	mov.u32 	%r1306, %r1410;
	// begin inline asm
	not.b32  %r1306, %r1306; 
	and.b32  %r1305, %r1306, %r5055; 
	
	// end inline asm
	xor.b32  	%r1312, %r1305, %r7633;
	// begin inline asm
	vadd.u32.u32.u32.add %r1309, %r1289, %r1311, %r1312;
	// end inline asm
	add.s32 	%r1450, %r1309, 1013904242;
	// begin inline asm
	shf.r.clamp.b32 %r1313, %r1285, %r1285, %r7521;
	// end inline asm
	// begin inline asm
	shf.r.clamp.b32 %r1317, %r1285, %r1285, %r7525;
	// end inline asm
	xor.b32  	%r7634, %r1317, %r1313;
	// begin inline asm
	shf.r.clamp.b32 %r1321, %r1285, %r1285, %r7529;
	// end inline asm
	xor.b32  	%r1327, %r7634, %r1321;
	and.b32  	%r7635, %r1285, -781301534;
	or.b32  	%r1328, %r7635, 704751109;
	// begin inline asm
	vadd.u32.u32.u32.add %r1325, %r1309, %r1327, %r1328;
	// end inline asm
	mov.b32 	%r5057, -1245643825;
	// begin inline asm
	vadd.u32.u32.u32.add %r1329, %r5055, %r28, %r5057;
	// end inline asm
	// begin inline asm
	shf.r.clamp.b32 %r1333, %r1450, %r1450, %r7501;
	// end inline asm
	// begin inline asm
	shf.r.clamp.b32 %r1337, %r1450, %r1450, %r7505;
	// end inline asm
	xor.b32  	%r7636, %r1337, %r1333;
	// begin inline asm
	shf.r.clamp.b32 %r1341, %r1450, %r1450, %r7509;
	// end inline asm
	xor.b32  	%r1351, %r7636, %r1341;
	and.b32  	%r7637, %r1450, %r1410;
	mov.u32 	%r1346, %r1450;
	// begin inline asm
	not.b32  %r1346, %r1346; 
	and.b32  %r1345, %r1346, %r5095; 
	
	// end inline asm
	xor.b32  	%r1352, %r1345, %r7637;
	// begin inline asm
	vadd.u32.u32.u32.add %r1349, %r1329, %r1351, %r1352;
	// end inline asm
	add.s32 	%r1490, %r1349, -1150833019;
	// begin inline asm
	shf.r.clamp.b32 %r1353, %r1325, %r1325, %r7521;
	// end inline asm
	// begin inline asm
	shf.r.clamp.b32 %r1357, %r1325, %r1325, %r7525;
	// end inline asm
	xor.b32  	%r7638, %r1357, %r1353;
	// begin inline asm
	shf.r.clamp.b32 %r1361, %r1325, %r1325, %r7529;
	// end inline asm
	xor.b32  	%r1367, %r7638, %r1361;
	xor.b32  	%r7639, %r1285, 1779033703;
	and.b32  	%r7640, %r1325, %r7639;
	and.b32  	%r7641, %r1285, 1779033703;
	xor.b32  	%r1368, %r7640, %r7641;
	// begin inline asm
	vadd.u32.u32.u32.add %r1365, %r1349, %r1367, %r1368;
	// end inline asm
	mov.b32 	%r5097, -373957723;
	// begin inline asm
	vadd.u32.u32.u32.add %r1369, %r5095, %r54, %r5097;
	// end inline asm
	// begin inline asm
	shf.r.clamp.b32 %r1373, %r1490, %r1490, %r7501;
	// end inline asm
	// begin inline asm
	shf.r.clamp.b32 %r1377, %r1490, %r1490, %r7505;
	// end inline asm
	xor.b32  	%r7642, %r1377, %r1373;
	// begin inline asm
	shf.r.clamp.b32 %r1381, %r1490, %r1490, %r7509;
	// end inline asm
	xor.b32  	%r1391, %r7642, %r1381;
	and.b32  	%r7643, %r1490, %r1450;
	mov.u32 	%r1386, %r1490;
	// begin inline asm
	not.b32  %r1386, %r1386; 
	and.b32  %r1385, %r1386, %r1410; 
	
	// end inline asm
	xor.b32  	%r1392, %r1385, %r7643;
	// begin inline asm
	vadd.u32.u32.u32.add %r1389, %r1369, %r1391, %r1392;
	// end inline asm
	add.s32 	%r1530, %r1389, 1779033703;
	// begin inline asm
	shf.r.clamp.b32 %r1393, %r1365, %r1365, %r7521;
	// end inline asm
	// begin inline asm
	shf.r.clamp.b32 %r1397, %r1365, %r1365, %r7525;
	// end inline asm
	xor.b32  	%r7644, %r1397, %r1393;
	// begin inline asm
	shf.r.clamp.b32 %r1401, %r1365, %r1365, %r7529;
	// end inline asm
	xor.b32  	%r1407, %r7644, %r1401;
	xor.b32  	%r7645, %r1325, %r1285;
	and.b32  	%r7646, %r1365, %r7645;
	and.b32  	%r7647, %r1325, %r1285;
	xor.b32  	%r1408, %r7646, %r7647;
	// begin inline asm
	vadd.u32.u32.u32.add %r1405, %r1389, %r1407, %r1408;
	// end inline asm
	mov.b32 	%r5137, 961987163;
	// begin inline asm
	vadd.u32.u32.u32.add %r1409, %r1410, %r80, %r5137;
	// end inline asm
	// begin inline asm
	shf.r.clamp.b32 %r1413, %r1530, %r1530, %r7501;
	// end inline asm
	// begin inline asm
	shf.r.clamp.b32 %r1417, %r1530, %r1530, %r7505;
	// end inline asm
	xor.b32  	%r7648, %r1417, %r1413;
	// begin inline asm
	shf.r.clamp.b32 %r1421, %r1530, %r1530, %r7509;
	// end inline asm
	xor.b32  	%r1431, %r7648, %r1421;
	and.b32  	%r7649, %r1530, %r1490;
	mov.u32 	%r1426, %r1530;
	// begin inline asm
	not.b32  %r1426, %r1426; 
	and.b32  %r1425, %r1426, %r1450; 
	
	// end inline asm
	xor.b32  	%r1432, %r1425, %r7649;
	// begin inline asm
	vadd.u32.u32.u32.add %r1429, %r1409, %r1431, %r1432;
	// end inline asm
	add.s32 	%r1570, %r1429, %r1285;
	// begin inline asm
	shf.r.clamp.b32 %r1433, %r1405, %r1405, %r7521;
	// end inline asm
	// begin inline asm
	shf.r.clamp.b32 %r1437, %r1405, %r1405, %r7525;
	// end inline asm
	xor.b32  	%r7650, %r1437, %r1433;
	// begin inline asm
	shf.r.clamp.b32 %r1441, %r1405, %r1405, %r7529;
	// end inline asm
	xor.b32  	%r1447, %r7650, %r1441;
	xor.b32  	%r7651, %r1365, %r1325;
	and.b32  	%r7652, %r1405, %r7651;
	and.b32  	%r7653, %r1365, %r1325;
	xor.b32  	%r1448, %r7652, %r7653;
	// begin inline asm
	vadd.u32.u32.u32.add %r1445, %r1429, %r1447, %r1448;
	// end inline asm
	mov.b32 	%r5177, 1508970993;
	// begin inline asm
	vadd.u32.u32.u32.add %r1449, %r1450, %r106, %r5177;
	// end inline asm
	// begin inline asm
	shf.r.clamp.b32 %r1453, %r1570, %r1570, %r7501;
	// end inline asm
	// begin inline asm
	shf.r.clamp.b32 %r1457, %r1570, %r1570, %r7505;
	// end inline asm
	xor.b32  	%r7654, %r1457, %r1453;
	// begin inline asm
	shf.r.clamp.b32 %r1461, %r1570, %r1570, %r7509;
	// end inline asm
	xor.b32  	%r1471, %r7654, %r1461;
	and.b32  	%r7655, %r1570, %r1530;
	mov.u32 	%r1466, %r1570;
	// begin inline asm
	not.b32  %r1466, %r1466; 
	and.b32  %r1465, %r1466, %r1490; 
	
	// end inline asm
	xor.b32  	%r1472, %r1465, %r7655;
	// begin inline asm
	vadd.u32.u32.u32.add %r1469, %r1449, %r1471, %r1472;
	// end inline asm
	add.s32 	%r1610, %r1469, %r1325;
	// begin inline asm
	shf.r.clamp.b32 %r1473, %r1445, %r1445, %r7521;
	// end inline asm
	// begin inline asm
	shf.r.clamp.b32 %r1477, %r1445, %r1445, %r7525;
	// end inline asm
	xor.b32  	%r7656, %r1477, %r1473;
	// begin inline asm
	shf.r.clamp.b32 %r1481, %r1445, %r1445, %r7529;
	// end inline asm
	xor.b32  	%r1487, %r7656, %r1481;
	xor.b32  	%r7657, %r1405, %r1365;
	and.b32  	%r7658, %r1445, %r7657;
	and.b32  	%r7659, %r1405, %r1365;
	xor.b32  	%r1488, %r7658, %r7659;
	// begin inline asm
	vadd.u32.u32.u32.add %r1485, %r1469, %r1487, %r1488;
	// end inline asm
	mov.b32 	%r5217, -1841331548;
	// begin inline asm
	vadd.u32.u32.u32.add %r1489, %r1490, %r132, %r5217;
	// end inline asm
	// begin inline asm
	shf.r.clamp.b32 %r1493, %r1610, %r1610, %r7501;
	// end inline asm
	// begin inline asm
	shf.r.clamp.b32 %r1497, %r1610, %r1610, %r7505;
	// end inline asm
	xor.b32  	%r7660, %r1497, %r1493;
	// begin inline asm
	shf.r.clamp.b32 %r1501, %r1610, %r1610, %r7509;
	// end inline asm
	xor.b32  	%r1511, %r7660, %r1501;
	and.b32  	%r7661, %r1610, %r1570;
	mov.u32 	%r1506, %r1610;
	// begin inline asm
	not.b32  %r1506, %r1506; 
	and.b32  %r1505, %r1506, %r1530; 
	
	// end inline asm
	xor.b32  	%r1512, %r1505, %r7661;
	// begin inline asm
	vadd.u32.u32.u32.add %r1509, %r1489, %r1511, %r1512;
	// end inline asm
	add.s32 	%r1650, %r1509, %r1365;
	// begin inline asm
	shf.r.clamp.b32 %r1513, %r1485, %r1485, %r7521;
	// end inline asm
	// begin inline asm
	shf.r.clamp.b32 %r1517, %r1485, %r1485, %r7525;
	// end inline asm
	xor.b32  	%r7662, %r1517, %r1513;
	// begin inline asm
	shf.r.clamp.b32 %r1521, %r1485, %r1485, %r7529;
	// end inline asm
	xor.b32  	%r1527, %r7662, %r1521;
	xor.b32  	%r7663, %r1445, %r1405;
	and.b32  	%r7664, %r1485, %r7663;
	and.b32  	%r7665, %r1445, %r1405;
	xor.b32  	%r1528, %r7664, %r7665;
	// begin inline asm
	vadd.u32.u32.u32.add %r1525, %r1509, %r1527, %r1528;
	// end inline asm
	mov.b32 	%r5257, -1424204075;
	// begin inline asm
	vadd.u32.u32.u32.add %r1529, %r1530, %r158, %r5257;
	// end inline asm
	// begin inline asm
	shf.r.clamp.b32 %r1533, %r1650, %r1650, %r7501;
	// end inline asm
	// begin inline asm
	shf.r.clamp.b32 %r1537, %r1650, %r1650, %r7505;
	// end inline asm
	xor.b32  	%r7666, %r1537, %r1533;
	// begin inline asm
	shf.r.clamp.b32 %r1541, %r1650, %r1650, %r7509;
	// end inline asm
	xor.b32  	%r1551, %r7666, %r1541;
	and.b32  	%r7667, %r1650, %r1610;
	mov.u32 	%r1546, %r1650;
	// begin inline asm
	not.b32  %r1546, %r1546; 
	and.b32  %r1545, %r1546, %r1570; 
	
	// end inline asm
	xor.b32  	%r1552, %r1545, %r7667;
	// begin inline asm
	vadd.u32.u32.u32.add %r1549, %r1529, %r1551, %r1552;
	// end inline asm
	add.s32 	%r1690, %r1549, %r1405;
	// begin inline asm
	shf.r.clamp.b32 %r1553, %r1525, %r1525, %r7521;
	// end inline asm
	// begin inline asm
	shf.r.clamp.b32 %r1557, %r1525, %r1525, %r7525;
	// end inline asm
	xor.b32  	%r7668, %r1557, %r1553;
	// begin inline asm
	shf.r.clamp.b32 %r1561, %r1525, %r1525, %r7529;
	// end inline asm
	xor.b32  	%r1567, %r7668, %r1561;
	xor.b32  	%r7669, %r1485, %r1445;
	and.b32  	%r7670, %r1525, %r7669;
	and.b32  	%r7671, %r1485, %r1445;
	xor.b32  	%r1568, %r7670, %r7671;
	// begin inline asm
	vadd.u32.u32.u32.add %r1565, %r1549, %r1567, %r1568;
	// end inline asm
	mov.b32 	%r5297, -670586216;
	// begin inline asm
	vadd.u32.u32.u32.add %r1569, %r1570, %r184, %r5297;
	// end inline asm
	// begin inline asm
	shf.r.clamp.b32 %r1573, %r1690, %r1690, %r7501;
	// end inline asm
	// begin inline asm
	shf.r.clamp.b32 %r1577, %r1690, %r1690, %r7505;
	// end inline asm
	xor.b32  	%r7672, %r1577, %r1573;
	// begin inline asm
	shf.r.clamp.b32 %r1581, %r1690, %r1690, %r7509;
	// end inline asm
	xor.b32  	%r1591, %r7672, %r1581;
	and.b32  	%r7673, %r1690, %r1650;
	mov.u32 	%r1586, %r1690;
	// begin inline asm
	not.b32  %r1586, %r1586; 
	and.b32  %r1585, %r1586, %r1610; 
	
	// end inline asm
	xor.b32  	%r1592, %r1585, %r7673;
	// begin inline asm
	vadd.u32.u32.u32.add %r1589, %r1569, %r1591, %r1592;
	// end inline asm
	add.s32 	%r1730, %r1589, %r1445;
	// begin inline asm
	shf.r.clamp.b32 %r1593, %r1565, %r1565, %r7521;
	// end inline asm
	// begin inline asm
	shf.r.clamp.b32 %r1597, %r1565, %r1565, %r7525;
	// end inline asm
	xor.b32  	%r7674, %r1597, %r1593;
	// begin inline asm
	shf.r.clamp.b32 %r1601, %r1565, %r1565, %r7529;
	// end inline asm
	xor.b32  	%r1607, %r7674, %r1601;
	xor.b32  	%r7675, %r1525, %r1485;
	and.b32  	%r7676, %r1565, %r7675;
	and.b32  	%r7677, %r1525, %r1485;
	xor.b32  	%r1608, %r7676, %r7677;
	// begin inline asm
	vadd.u32.u32.u32.add %r1605, %r1589, %r1607, %r1608;
	// end inline asm
	mov.b32 	%r5337, 310598401;
	// begin inline asm
	vadd.u32.u32.u32.add %r1609, %r1610, %r24, %r5337;
	// end inline asm
	// begin inline asm
	shf.r.clamp.b32 %r1613, %r1730, %r1730, %r7501;
	// end inline asm
	// begin inline asm
	shf.r.clamp.b32 %r1617, %r1730, %r1730, %r7505;
	// end inline asm
	xor.b32  	%r7678, %r1617, %r1613;
	// begin inline asm
	shf.r.clamp.b32 %r1621, %r1730, %r1730, %r7509;
	// end inline asm
	xor.b32  	%r1631, %r7678, %r1621;
	and.b32  	%r7679, %r1730, %r1690;
	mov.u32 	%r1626, %r1730;
	// begin inline asm
	not.b32  %r1626, %r1626; 
	and.b32  %r1625, %r1626, %r1650; 
	
	// end inline asm
	xor.b32  	%r1632, %r1625, %r7679;
	// begin inline asm
	vadd.u32.u32.u32.add %r1629, %r1609, %r1631, %r1632;
	// end inline asm
	add.s32 	%r1770, %r1629, %r1485;
	// begin inline asm
	shf.r.clamp.b32 %r1633, %r1605, %r1605, %r7521;
	// end inline asm
	// begin inline asm
	shf.r.clamp.b32 %r1637, %r1605, %r1605, %r7525;
	// end inline asm
	xor.b32  	%r7680, %r1637, %r1633;
	// begin inline asm
	shf.r.clamp.b32 %r1641, %r1605, %r1605, %r7529;
	// end inline asm
	xor.b32  	%r1647, %r7680, %r1641;
	xor.b32  	%r7681, %r1565, %r1525;
	and.b32  	%r7682, %r1605, %r7681;
	and.b32  	%r7683, %r1565, %r1525;
	xor.b32  	%r1648, %r7682, %r7683;
	// begin inline asm
	vadd.u32.u32.u32.add %r1645, %r1629, %r1647, %r1648;
	// end inline asm
	mov.b32 	%r5377, 607225278;
	// begin inline asm
	vadd.u32.u32.u32.add %r1649, %r1650, %r50, %r5377;
	// end inline asm
	// begin inline asm
	shf.r.clamp.b32 %r1653, %r1770, %r1770, %r7501;
	// end inline asm
	// begin inline asm
	shf.r.clamp.b32 %r1657, %r1770, %r1770, %r7505;
	// end inline asm
	xor.b32  	%r7684, %r1657, %r1653;
	// begin inline asm
	shf.r.clamp.b32 %r1661, %r1770, %r1770, %r7509;
	// end inline asm
	xor.b32  	%r1671, %r7684, %r1661;
	and.b32  	%r7685, %r1770, %r1730;
	mov.u32 	%r1666, %r1770;
	// begin inline asm
	not.b32  %r1666, %r1666; 
	and.b32  %r1665, %r1666, %r1690; 
	
	// end inline asm
	xor.b32  	%r1672, %r1665, %r7685;
	// begin inline asm
	vadd.u32.u32.u32.add %r1669, %r1649, %r1671, %r1672;
	// end inline asm
	add.s32 	%r1810, %r1669, %r1525;
	// begin inline asm
	shf.r.clamp.b32 %r1673, %r1645, %r1645, %r7521;
	// end inline asm
	// begin inline asm
	shf.r.clamp.b32 %r1677, %r1645, %r1645, %r7525;
	// end inline asm
	xor.b32  	%r7686, %r1677, %r1673;
	// begin inline asm
	shf.r.clamp.b32 %r1681, %r1645, %r1645, %r7529;
	// end inline asm
	xor.b32  	%r1687, %r7686, %r1681;
	xor.b32  	%r7687, %r1605, %r1565;
	and.b32  	%r7688, %r1645, %r7687;
	and.b32  	%r7689, %r1605, %r1565;
	xor.b32  	%r1688, %r7688, %r7689;
	// begin inline asm
	vadd.u32.u32.u32.add %r1685, %r1669, %r1687, %r1688;
	// end inline asm
	mov.b32 	%r5417, 1426881987;
	// begin inline asm
	vadd.u32.u32.u32.add %r1689, %r1690, %r76, %r5417;
	// end inline asm
	// begin inline asm
	shf.r.clamp.b32 %r1693, %r1810, %r1810, %r7501;
	// end inline asm
	// begin inline asm
	shf.r.clamp.b32 %r1697, %r1810, %r1810, %r7505;
	// end inline asm
	xor.b32  	%r7690, %r1697, %r1693;
	// begin inline asm
	shf.r.clamp.b32 %r1701, %r1810, %r1810, %r7509;
	// end inline asm
	xor.b32  	%r1711, %r7690, %r1701;
	and.b32  	%r7691, %r1810, %r1770;
	mov.u32 	%r1706, %r1810;
	// begin inline asm
	not.b32  %r1706, %r1706; 
	and.b32  %r1705, %r1706, %r1730; 
	
	// end inline asm
	xor.b32  	%r1712, %r1705, %r7691;
	// begin inline asm
	vadd.u32.u32.u32.add %r1709, %r1689, %r1711, %r1712;
	// end inline asm
	add.s32 	%r1850, %r1709, %r1565;
	// begin inline asm
	shf.r.clamp.b32 %r1713, %r1685, %r1685, %r7521;
	// end inline asm
	// begin inline asm
	shf.r.clamp.b32 %r1717, %r1685, %r1685, %r7525;
	// end inline asm
	xor.b32  	%r7692, %r1717, %r1713;
	// begin inline asm
	shf.r.clamp.b32 %r1721, %r1685, %r1685, %r7529;
	// end inline asm
	xor.b32  	%r1727, %r7692, %r1721;
	xor.b32  	%r7693, %r1645, %r1605;
	and.b32  	%r7694, %r1685, %r7693;
	and.b32  	%r7695, %r1645, %r1605;
	xor.b32  	%r1728, %r7694, %r7695;
	// begin inline asm
	vadd.u32.u32.u32.add %r1725, %r1709, %r1727, %r1728;
	// end inline asm
	mov.b32 	%r5457, 1925078388;
	// begin inline asm
	vadd.u32.u32.u32.add %r1729, %r1730, %r102, %r5457;
	// end inline asm
	// begin inline asm
	shf.r.clamp.b32 %r1733, %r1850, %r1850, %r7501;
	// end inline asm
	// begin inline asm
	shf.r.clamp.b32 %r1737, %r1850, %r1850, %r7505;
	// end inline asm
	xor.b32  	%r7696, %r1737, %r1733;
	// begin inline asm
	shf.r.clamp.b32 %r1741, %r1850, %r1850, %r7509;
	// end inline asm
	xor.b32  	%r1751, %r7696, %r1741;
	and.b32  	%r7697, %r1850, %r1810;
	mov.u32 	%r1746, %r1850;
	// begin inline asm
	not.b32  %r1746, %r1746; 
	and.b32  %r1745, %r1746, %r1770; 
	
	// end inline asm
	xor.b32  	%r1752, %r1745, %r7697;
	// begin inline asm
	vadd.u32.u32.u32.add %r1749, %r1729, %r1751, %r1752;
	// end inline asm
	add.s32 	%r1890, %r1749, %r1605;
	// begin inline asm
	shf.r.clamp.b32 %r1753, %r1725, %r1725, %r7521;
	// end inline asm
	// begin inline asm
	shf.r.clamp.b32 %r1757, %r1725, %r1725, %r7525;
	// end inline asm
	xor.b32  	%r7698, %r1757, %r1753;
	// begin inline asm
	shf.r.clamp.b32 %r1761, %r1725, %r1725, %r7529;
	// end inline asm
	xor.b32  	%r1767, %r7698, %r1761;
	xor.b32  	%r7699, %r1685, %r1645;
	and.b32  	%r7700, %r1725, %r7699;
	and.b32  	%r7701, %r1685, %r1645;
	xor.b32  	%r1768, %r7700, %r7701;
	// begin inline asm
	vadd.u32.u32.u32.add %r1765, %r1749, %r1767, %r1768;
	// end inline asm
	mov.b32 	%r5497, -2132889090;
	// begin inline asm
	vadd.u32.u32.u32.add %r1769, %r1770, %r128, %r5497;
	// end inline asm
	// begin inline asm
	shf.r.clamp.b32 %r1773, %r1890, %r1890, %r7501;
	// end inline asm
	// begin inline asm
	shf.r.clamp.b32 %r1777, %r1890, %r1890, %r7505;
	// end inline asm
	xor.b32  	%r7702, %r1777, %r1773;
	// begin inline asm
	shf.r.clamp.b32 %r1781, %r1890, %r1890, %r7509;
	// end inline asm
	xor.b32  	%r1791, %r7702, %r1781;
	and.b32  	%r7703, %r1890, %r1850;
	mov.u32 	%r1786, %r1890;
	// begin inline asm
	not.b32  %r1786, %r1786; 
	and.b32  %r1785, %r1786, %r1810; 
	
	// end inline asm
	xor.b32  	%r1792, %r1785, %r7703;
	// begin inline asm
	vadd.u32.u32.u32.add %r1789, %r1769, %r1791, %r1792;
	// end inline asm
	add.s32 	%r1930, %r1789, %r1645;
	// begin inline asm
	shf.r.clamp.b32 %r1793, %r1765, %r1765, %r7521;
	// end inline asm
	// begin inline asm
	shf.r.clamp.b32 %r1797, %r1765, %r1765, %r7525;
	// end inline asm
	xor.b32  	%r7704, %r1797, %r1793;
	// begin inline asm
	shf.r.clamp.b32 %r1801, %r1765, %r1765, %r7529;
	// end inline asm
	xor.b32  	%r1807, %r7704, %r1801;
	xor.b32  	%r7705, %r1725, %r1685;
	and.b32  	%r7706, %r1765, %r7705;
	and.b32  	%r7707, %r1725, %r1685;
	xor.b32  	%r1808, %r7706, %r7707;
	// begin inline asm
	vadd.u32.u32.u32.add %r1805, %r1789, %r1807, %r1808;
	// end inline asm
	mov.b32 	%r5537, -1680079193;
	// begin inline asm
	vadd.u32.u32.u32.add %r1809, %r1810, %r13, %r5537;
	// end inline asm
	// begin inline asm
	shf.r.clamp.b32 %r1813, %r1930, %r1930, %r7501;
	// end inline asm
	// begin inline asm
	shf.r.clamp.b32 %r1817, %r1930, %r1930, %r7505;
	// end inline asm
	xor.b32  	%r7708, %r1817, %r1813;
	// begin inline asm
	shf.r.clamp.b32 %r1821, %r1930, %r1930, %r7509;
	// end inline asm
	xor.b32  	%r1831, %r7708, %r1821;
	and.b32  	%r7709, %r1930, %r1890;
	mov.u32 	%r1826, %r1930;
	// begin inline asm
	not.b32  %r1826, %r1826; 
	and.b32  %r1825, %r1826, %r1850; 
	
	// end inline asm
	xor.b32  	%r1832, %r1825, %r7709;
	// begin inline asm
	vadd.u32.u32.u32.add %r1829, %r1809, %r1831, %r1832;
	// end inline asm
	add.s32 	%r1970, %r1829, %r1685;
	// begin inline asm
	shf.r.clamp.b32 %r1833, %r1805, %r1805, %r7521;
	// end inline asm
	// begin inline asm
	shf.r.clamp.b32 %r1837, %r1805, %r1805, %r7525;
	// end inline asm
	xor.b32  	%r7710, %r1837, %r1833;
	// begin inline asm
	shf.r.clamp.b32 %r1841, %r1805, %r1805, %r7529;
	// end inline asm
	xor.b32  	%r1847, %r7710, %r1841;
	xor.b32  	%r7711, %r1765, %r1725;
	and.b32  	%r7712, %r1805, %r7711;
	and.b32  	%r7713, %r1765, %r1725;
	xor.b32  	%r1848, %r7712, %r7713;
	// begin inline asm
	vadd.u32.u32.u32.add %r1845, %r1829, %r1847, %r1848;
	// end inline asm
	mov.b32 	%r5577, -1046744716;
	// begin inline asm
	vadd.u32.u32.u32.add %r1849, %r1850, %r39, %r5577;
	// end inline asm
	// begin inline asm
	shf.r.clamp.b32 %r1853, %r1970, %r1970, %r7501;
	// end inline asm
	// begin inline asm
	shf.r.clamp.b32 %r1857, %r1970, %r1970, %r7505;
	// end inline asm
	xor.b32  	%r7714, %r1857, %r1853;
	// begin inline asm
	shf.r.clamp.b32 %r1861, %r1970, %r1970, %r7509;
	// end inline asm
	xor.b32  	%r1871, %r7714, %r1861;
	and.b32  	%r7715, %r1970, %r1930;
	mov.u32 	%r1866, %r1970;
	// begin inline asm
	not.b32  %r1866, %r1866; 
	and.b32  %r1865, %r1866, %r1890; 
	
	// end inline asm
	xor.b32  	%r1872, %r1865, %r7715;
	// begin inline asm
	vadd.u32.u32.u32.add %r1869, %r1849, %r1871, %r1872;
	// end inline asm
	add.s32 	%r2010, %r1869, %r1725;
	// begin inline asm
	shf.r.clamp.b32 %r1873, %r1845, %r1845, %r7521;
	// end inline asm
	// begin inline asm
	shf.r.clamp.b32 %r1877, %r1845, %r1845, %r7525;
	// end inline asm
	xor.b32  	%r7716, %r1877, %r1873;
	// begin inline asm
	shf.r.clamp.b32 %r1881, %r1845, %r1845, %r7529;
	// end inline asm
	xor.b32  	%r1887, %r7716, %r1881;
	xor.b32  	%r7717, %r1805, %r1765;
	and.b32  	%r7718, %r1845, %r7717;
	and.b32  	%r7719, %r1805, %r1765;
	xor.b32  	%r1888, %r7718, %r7719;
	// begin inline asm
	vadd.u32.u32.u32.add %r1885, %r1869, %r1887, %r1888;
	// end inline asm
	mov.b32 	%r5617, -459576895;
	// begin inline asm
	vadd.u32.u32.u32.add %r1889, %r1890, %r1891, %r5617;
	// end inline asm
	// begin inline asm
	shf.r.clamp.b32 %r1893, %r2010, %r2010, %r7501;
	// end inline asm
	// begin inline asm
	shf.r.clamp.b32 %r1897, %r2010, %r2010, %r7505;
	// end inline asm
	xor.b32  	%r7720, %r1897, %r1893;
	// begin inline asm
	shf.r.clamp.b32 %r1901, %r2010, %r2010, %r7509;
	// end inline asm
	xor.b32  	%r1911, %r7720, %r1901;
	and.b32  	%r7721, %r2010, %r1970;
	mov.u32 	%r1906, %r2010;
	// begin inline asm
	not.b32  %r1906, %r1906; 
	and.b32  %r1905, %r1906, %r1930; 
	
	// end inline asm
	xor.b32  	%r1912, %r1905, %r7721;
	// begin inline asm
	vadd.u32.u32.u32.add %r1909, %r1889, %r1911, %r1912;
	// end inline asm
	add.s32 	%r2050, %r1909, %r1765;
	// begin inline asm
	shf.r.clamp.b32 %r1913, %r1885, %r1885, %r7521;
	// end inline asm
	// begin inline asm
	shf.r.clamp.b32 %r1917, %r1885, %r1885, %r7525;
	// end inline asm
	xor.b32  	%r7722, %r1917, %r1913;
	// begin inline asm
	shf.r.clamp.b32 %r1921, %r1885, %r1885, %r7529;
	// end inline asm
	xor.b32  	%r1927, %r7722, %r1921;
	xor.b32  	%r7723, %r1845, %r1805;
	and.b32  	%r7724, %r1885, %r7723;
	and.b32  	%r7725, %r1845, %r1805;
	xor.b32  	%r1928, %r7724, %r7725;
	// begin inline asm
	vadd.u32.u32.u32.add %r1925, %r1909, %r1927, %r1928;
	// end inline asm
	mov.b32 	%r5657, -272742522;
	// begin inline asm
	vadd.u32.u32.u32.add %r1929, %r1930, %r1931, %r5657;
	// end inline asm
	// begin inline asm
	shf.r.clamp.b32 %r1933, %r2050, %r2050, %r7501;
	// end inline asm
	// begin inline asm
	shf.r.clamp.b32 %r1937, %r2050, %r2050, %r7505;
	// end inline asm
	xor.b32  	%r7726, %r1937, %r1933;
	// begin inline asm
	shf.r.clamp.b32 %r1941, %r2050, %r2050, %r7509;
	// end inline asm
	xor.b32  	%r1951, %r7726, %r1941;
	and.b32  	%r7727, %r2050, %r2010;
	mov.u32 	%r1946, %r2050;
	// begin inline asm
	not.b32  %r1946, %r1946; 
	and.b32  %r1945, %r1946, %r1970; 
	
	// end inline asm
	xor.b32  	%r1952, %r1945, %r7727;
	// begin inline asm
	vadd.u32.u32.u32.add %r1949, %r1929, %r1951, %r1952;
	// end inline asm
	add.s32 	%r2090, %r1949, %r1805;
	// begin inline asm
	shf.r.clamp.b32 %r1953, %r1925, %r1925, %r7521;
	// end inline asm
	// begin inline asm
	shf.r.clamp.b32 %r1957, %r1925, %r1925, %r7525;
	// end inline asm
	xor.b32  	%r7728, %r1957, %r1953;
	// begin inline asm
	shf.r.clamp.b32 %r1961, %r1925, %r1925, %r7529;
	// end inline asm
	xor.b32  	%r1967, %r7728, %r1961;
	xor.b32  	%r7729, %r1885, %r1845;
	and.b32  	%r7730, %r1925, %r7729;
	and.b32  	%r7731, %r1885, %r1845;
	xor.b32  	%r1968, %r7730, %r7731;
	// begin inline asm
	vadd.u32.u32.u32.add %r1965, %r1949, %r1967, %r1968;
	// end inline asm
	mov.b32 	%r5697, 264347078;
	// begin inline asm
	vadd.u32.u32.u32.add %r1969, %r1970, %r1971, %r5697;
	// end inline asm
	// begin inline asm
	shf.r.clamp.b32 %r1973, %r2090, %r2090, %r7501;
	// end inline asm
	// begin inline asm
	shf.r.clamp.b32 %r1977, %r2090, %r2090, %r7505;
	// end inline asm
	xor.b32  	%r7732, %r1977, %r1973;
	// begin inline asm
	shf.r.clamp.b32 %r1981, %r2090, %r2090, %r7509;
	// end inline asm
	xor.b32  	%r1991, %r7732, %r1981;
	and.b32  	%r7733, %r2090, %r2050;
	mov.u32 	%r1986, %r2090;
	// begin inline asm
	not.b32  %r1986, %r1986; 
	and.b32  %r1985, %r1986, %r2010; 
	
	// end inline asm
	xor.b32  	%r1992, %r1985, %r7733;
	// begin inline asm
	vadd.u32.u32.u32.add %r1989, %r1969, %r1991, %r1992;
	// end inline asm
	add.s32 	%r2130, %r1989, %r1845;
	// begin inline asm
	shf.r.clamp.b32 %r1993, %r1965, %r1965, %r7521;
	// end inline asm
	// begin inline asm
	shf.r.clamp.b32 %r1997, %r1965, %r1965, %r7525;
	// end inline asm
	xor.b32  	%r7734, %r1997, %r1993;
	// begin inline asm
	shf.r.clamp.b32 %r2001, %r1965, %r1965, %r7529;
	// end inline asm
	xor.b32  	%r2007, %r7734, %r2001;
	xor.b32  	%r7735, %r1925, %r1885;
	and.b32  	%r7736, %r1965, %r7735;
	and.b32  	%r7737, %r1925, %r1885;
	xor.b32  	%r2008, %r7736, %r7737;
	// begin inline asm
	vadd.u32.u32.u32.add %r2005, %r1989, %r2007, %r2008;
	// end inline asm
	mov.b32 	%r5737, 604807628;
	// begin inline asm
	vadd.u32.u32.u32.add %r2009, %r2010, %r2011, %r5737;
	// end inline asm
	// begin inline asm
	shf.r.clamp.b32 %r2013, %r2130, %r2130, %r7501;
	// end inline asm
	// begin inline asm
	shf.r.clamp.b32 %r2017, %r2130, %r2130, %r7505;
	// end inline asm
	xor.b32  	%r7738, %r2017, %r2013;
	// begin inline asm
	shf.r.clamp.b32 %r2021, %r2130, %r2130, %r7509;
	// end inline asm
	xor.b32  	%r2031, %r7738, %r2021;
	and.b32  	%r7739, %r2130, %r2090;
	mov.u32 	%r2026, %r2130;
	// begin inline asm
	not.b32  %r2026, %r2026; 
	and.b32  %r2025, %r2026, %r2050; 
	
	// end inline asm
	xor.b32  	%r2032, %r2025, %r7739;
	// begin inline asm
	vadd.u32.u32.u32.add %r2029, %r2009, %r2031, %r2032;
	// end inline asm
	add.s32 	%r2170, %r2029, %r1885;
	// begin inline asm
	shf.r.clamp.b32 %r2033, %r2005, %r2005, %r7521;
	// end inline asm
	// begin inline asm
	shf.r.clamp.b32 %r2037, %r2005, %r2005, %r7525;
	// end inline asm
	xor.b32  	%r7740, %r2037, %r2033;
	// begin inline asm
	shf.r.clamp.b32 %r2041, %r2005, %r2005, %r7529;
	// end inline asm
	xor.b32  	%r2047, %r7740, %r2041;
	xor.b32  	%r7741, %r1965, %r1925;
	and.b32  	%r7742, %r2005, %r7741;
	and.b32  	%r7743, %r1965, %r1925;
	xor.b32  	%r2048, %r7742, %r7743;
	// begin inline asm
	vadd.u32.u32.u32.add %r2045, %r2029, %r2047, %r2048;
	// end inline asm
	mov.b32 	%r5777, 770255983;
	// begin inline asm
	vadd.u32.u32.u32.add %r2049, %r2050, %r2051, %r5777;
	// end inline asm
	// begin inline asm
	shf.r.clamp.b32 %r2053, %r2170, %r2170, %r7501;
	// end inline asm
	// begin inline asm
	shf.r.clamp.b32 %r2057, %r2170, %r2170, %r7505;
	// end inline asm
	xor.b32  	%r7744, %r2057, %r2053;
	// begin inline asm
	shf.r.clamp.b32 %r2061, %r2170, %r2170, %r7509;
	// end inline asm
	xor.b32  	%r2071, %r7744, %r2061;
	and.b32  	%r7745, %r2170, %r2130;
	mov.u32 	%r2066, %r2170;
	// begin inline asm
	not.b32  %r2066, %r2066; 
	and.b32  %r2065, %r2066, %r2090; 
	
	// end inline asm
	xor.b32  	%r2072, %r2065, %r7745;
	// begin inline asm
	vadd.u32.u32.u32.add %r2069, %r2049, %r2071, %r2072;
	// end inline asm
	add.s32 	%r2210, %r2069, %r1925;
	// begin inline asm
	shf.r.clamp.b32 %r2073, %r2045, %r2045, %r7521;
	// end inline asm
	// begin inline asm
	shf.r.clamp.b32 %r2077, %r2045, %r2045, %r7525;
	// end inline asm
	xor.b32  	%r7746, %r2077, %r2073;
	// begin inline asm
	shf.r.clamp.b32 %r2081, %r2045, %r2045, %r7529;
	// end inline asm
	xor.b32  	%r2087, %r7746, %r2081;
	xor.b32  	%r7747, %r2005, %r1965;
	and.b32  	%r7748, %r2045, %r7747;
	and.b32  	%r7749, %r2005, %r1965;
	xor.b32  	%r2088, %r7748, %r7749;
	// begin inline asm
	vadd.u32.u32.u32.add %r2085, %r2069, %r2087, %r2088;
	// end inline asm
	mov.b32 	%r5817, 1249150122;
	// begin inline asm
	vadd.u32.u32.u32.add %r2089, %r2090, %r2091, %r5817;
	// end inline asm
	// begin inline asm
	shf.r.clamp.b32 %r2093, %r2210, %r2210, %r7501;
	// end inline asm
	// begin inline asm
	shf.r.clamp.b32 %r2097, %r2210, %r2210, %r7505;
	// end inline asm
	xor.b32  	%r7750, %r2097, %r2093;
	// begin inline asm
	shf.r.clamp.b32 %r2101, %r2210, %r2210, %r7509;
	// end inline asm
	xor.b32  	%r2111, %r7750, %r2101;
	and.b32  	%r7751, %r2210, %r2170;
	mov.u32 	%r2106, %r2210;
	// begin inline asm
	not.b32  %r2106, %r2106; 
	and.b32  %r2105, %r2106, %r2130; 
	
	// end inline asm
	xor.b32  	%r2112, %r2105, %r7751;
	// begin inline asm
	vadd.u32.u32.u32.add %r2109, %r2089, %r2111, %r2112;
	// end inline asm
	add.s32 	%r2250, %r2109, %r1965;
	// begin inline asm
	shf.r.clamp.b32 %r2113, %r2085, %r2085, %r7521;
	// end inline asm
	// begin inline asm
	shf.r.clamp.b32 %r2117, %r2085, %r2085, %r7525;
	// end inline asm
	xor.b32  	%r7752, %r2117, %r2113;
	// begin inline asm
	shf.r.clamp.b32 %r2121, %r2085, %r2085, %r7529;
	// end inline asm
	xor.b32  	%r2127, %r7752, %r2121;
	xor.b32  	%r7753, %r2045, %r2005;
	and.b32  	%r7754, %r2085, %r7753;
	and.b32  	%r7755, %r2045, %r2005;
	xor.b32  	%r2128, %r7754, %r7755;
	// begin inline asm
	vadd.u32.u32.u32.add %r2125, %r2109, %r2127, %r2128;
	// end inline asm
	mov.b32 	%r5857, 1555081692;
	// begin inline asm
	vadd.u32.u32.u32.add %r2129, %r2130, %r2131, %r5857;
	// end inline asm
	// begin inline asm
	shf.r.clamp.b32 %r2133, %r2250, %r2250, %r7501;
	// end inline asm
	// begin inline asm
	shf.r.clamp.b32 %r2137, %r2250, %r2250, %r7505;
	// end inline asm
	xor.b32  	%r7756, %r2137, %r2133;
	// begin inline asm
	shf.r.clamp.b32 %r2141, %r2250, %r2250, %r7509;
	// end inline asm
	xor.b32  	%r2151, %r7756, %r2141;
	and.b32  	%r7757, %r2250, %r2210;
	mov.u32 	%r2146, %r2250;
	// begin inline asm
	not.b32  %r2146, %r2146; 
	and.b32  %r2145, %r2146, %r2170; 
	
	// end inline asm
	xor.b32  	%r2152, %r2145, %r7757;
	// begin inline asm
	vadd.u32.u32.u32.add %r2149, %r2129, %r2151, %r2152;
	// end inline asm
	add.s32 	%r2290, %r2149, %r2005;
	// begin inline asm
	shf.r.clamp.b32 %r2153, %r2125, %r2125, %r7521;
	// end inline asm
	// begin inline asm
	shf.r.clamp.b32 %r2157, %r2125, %r2125, %r7525;
	// end inline asm
	xor.b32  	%r7758, %r2157, %r2153;
	// begin inline asm
	shf.r.clamp.b32 %r2161, %r2125, %r2125, %r7529;
	// end inline asm
	xor.b32  	%r2167, %r7758, %r2161;
	xor.b32  	%r7759, %r2085, %r2045;
	and.b32  	%r7760, %r2125, %r7759;
	and.b32  	%r7761, %r2085, %r2045;
	xor.b32  	%r2168, %r7760, %r7761;
	// begin inline asm
	vadd.u32.u32.u32.add %r2165, %r2149, %r2167, %r2168;
	// end inline asm
	mov.b32 	%r5897, 1996064986;
	// begin inline asm
	vadd.u32.u32.u32.add %r2169, %r2170, %r2171, %r5897;
	// end inline asm
	// begin inline asm
	shf.r.clamp.b32 %r2173, %r2290, %r2290, %r7501;
	// end inline asm
	// begin inline asm
	shf.r.clamp.b32 %r2177, %r2290, %r2290, %r7505;
	// end inline asm
	xor.b32  	%r7762, %r2177, %r2173;
	// begin inline asm
	shf.r.clamp.b32 %r2181, %r2290, %r2290, %r7509;
	// end inline asm
	xor.b32  	%r2191, %r7762, %r2181;
	and.b32  	%r7763, %r2290, %r2250;
	mov.u32 	%r2186, %r2290;
	// begin inline asm
	not.b32  %r2186, %r2186; 
	and.b32  %r2185, %r2186, %r2210; 
	
	// end inline asm
	xor.b32  	%r2192, %r2185, %r7763;
	// begin inline asm
	vadd.u32.u32.u32.add %r2189, %r2169, %r2191, %r2192;
	// end inline asm
	add.s32 	%r2330, %r2189, %r2045;
	// begin inline asm
	shf.r.clamp.b32 %r2193, %r2165, %r2165, %r7521;
	// end inline asm
	// begin inline asm
	shf.r.clamp.b32 %r2197, %r2165, %r2165, %r7525;
	// end inline asm
	xor.b32  	%r7764, %r2197, %r2193;
	// begin inline asm
	shf.r.clamp.b32 %r2201, %r2165, %r2165, %r7529;
	// end inline asm
	xor.b32  	%r2207, %r7764, %r2201;
	xor.b32  	%r7765, %r2125, %r2085;
	and.b32  	%r7766, %r2165, %r7765;
	and.b32  	%r7767, %r2125, %r2085;
	xor.b32  	%r2208, %r7766, %r7767;
	// begin inline asm
	vadd.u32.u32.u32.add %r2205, %r2189, %r2207, %r2208;
	// end inline asm
	mov.b32 	%r5937, -1740746414;
	// begin inline asm
	vadd.u32.u32.u32.add %r2209, %r2210, %r2211, %r5937;
	// end inline asm
	// begin inline asm
	shf.r.clamp.b32 %r2213, %r2330, %r2330, %r7501;
	// end inline asm
	// begin inline asm
	shf.r.clamp.b32 %r2217, %r2330, %r2330, %r7505;
	// end inline asm
	xor.b32  	%r7768, %r2217, %r2213;
	// begin inline asm
	shf.r.clamp.b32 %r2221, %r2330, %r2330, %r7509;
	// end inline asm
	xor.b32  	%r2231, %r7768, %r2221;
	and.b32  	%r7769, %r2330, %r2290;
	mov.u32 	%r2226, %r2330;
	// begin inline asm
	not.b32  %r2226, %r2226; 
	and.b32  %r2225, %r2226, %r2250; 
	
	// end inline asm
	xor.b32  	%r2232, %r2225, %r7769;
	// begin inline asm
	vadd.u32.u32.u32.add %r2229, %r2209, %r2231, %r2232;
	// end inline asm
	add.s32 	%r2370, %r2229, %r2085;
	// begin inline asm
	shf.r.clamp.b32 %r2233, %r2205, %r2205, %r7521;
	// end inline asm
	// begin inline asm
	shf.r.clamp.b32 %r2237, %r2205, %r2205, %r7525;
	// end inline asm
	xor.b32  	%r7770, %r2237, %r2233;
	// begin inline asm
	shf.r.clamp.b32 %r2241, %r2205, %r2205, %r7529;
	// end inline asm
	xor.b32  	%r2247, %r7770, %r2241;
	xor.b32  	%r7771, %r2165, %r2125;
	and.b32  	%r7772, %r2205, %r7771;
	and.b32  	%r7773, %r2165, %r2125;
	xor.b32  	%r2248, %r7772, %r7773;
	// begin inline asm
	vadd.u32.u32.u32.add %r2245, %r2229, %r2247, %r2248;
	// end inline asm
	mov.b32 	%r5977, -1473132947;
	// begin inline asm
	vadd.u32.u32.u32.add %r2249, %r2250, %r2251, %r5977;
	// end inline asm
	// begin inline asm
	shf.r.clamp.b32 %r2253, %r2370, %r2370, %r7501;
	// end inline asm
	// begin inline asm
	shf.r.clamp.b32 %r2257, %r2370, %r2370, %r7505;
	// end inline asm
	xor.b32  	%r7774, %r2257, %r2253;
	// begin inline asm
	shf.r.clamp.b32 %r2261, %r2370, %r2370, %r7509;
	// end inline asm
	xor.b32  	%r2271, %r7774, %r2261;
	and.b32  	%r7775, %r2370, %r2330;
	mov.u32 	%r2266, %r2370;
	// begin inline asm
	not.b32  %r2266, %r2266; 
	and.b32  %r2265, %r2266, %r2290; 
	
	// end inline asm
	xor.b32  	%r2272, %r2265, %r7775;
	// begin inline asm
	vadd.u32.u32.u32.add %r2269, %r2249, %r2271, %r2272;
	// end inline asm
	add.s32 	%r2410, %r2269, %r2125;
	// begin inline asm
	shf.r.clamp.b32 %r2273, %r2245, %r2245, %r7521;
	// end inline asm
	// begin inline asm
	shf.r.clamp.b32 %r2277, %r2245, %r2245, %r7525;
	// end inline asm
	xor.b32  	%r7776, %r2277, %r2273;
	// begin inline asm
	shf.r.clamp.b32 %r2281, %r2245, %r2245, %r7529;
	// end inline asm
	xor.b32  	%r2287, %r7776, %r2281;
	xor.b32  	%r7777, %r2205, %r2165;
	and.b32  	%r7778, %r2245, %r7777;
	and.b32  	%r7779, %r2205, %r2165;
	xor.b32  	%r2288, %r7778, %r7779;
	// begin inline asm
	vadd.u32.u32.u32.add %r2285, %r2269, %r2287, %r2288;
	// end inline asm
	mov.b32 	%r6017, -1341970488;
	// begin inline asm
	vadd.u32.u32.u32.add %r2289, %r2290, %r2291, %r6017;
	// end inline asm
	// begin inline asm
	shf.r.clamp.b32 %r2293, %r2410, %r2410, %r7501;
	// end inline asm
	// begin inline asm
	shf.r.clamp.b32 %r2297, %r2410, %r2410, %r7505;
	// end inline asm
	xor.b32  	%r7780, %r2297, %r2293;
	// begin inline asm
	shf.r.clamp.b32 %r2301, %r2410, %r2410, %r7509;
	// end inline asm
	xor.b32  	%r2311, %r7780, %r2301;
	and.b32  	%r7781, %r2410, %r2370;
	mov.u32 	%r2306, %r2410;
	// begin inline asm
	not.b32  %r2306, %r2306; 
	and.b32  %r2305, %r2306, %r2330; 
	
	// end inline asm
	xor.b32  	%r2312, %r2305, %r7781;
	// begin inline asm
	vadd.u32.u32.u32.add %r2309, %r2289, %r2311, %r2312;
	// end inline asm
	add.s32 	%r2450, %r2309, %r2165;
	// begin inline asm
	shf.r.clamp.b32 %r2313, %r2285, %r2285, %r7521;
	// end inline asm
	// begin inline asm
	shf.r.clamp.b32 %r2317, %r2285, %r2285, %r7525;
	// end inline asm
	xor.b32  	%r7782, %r2317, %r2313;
	// begin inline asm
	shf.r.clamp.b32 %r2321, %r2285, %r2285, %r7529;
	// end inline asm
	xor.b32  	%r2327, %r7782, %r2321;
	xor.b32  	%r7783, %r2245, %r2205;
	and.b32  	%r7784, %r2285, %r7783;
	and.b32  	%r7785, %r2245, %r2205;
	xor.b32  	%r2328, %r7784, %r7785;
	// begin inline asm
	vadd.u32.u32.u32.add %r2325, %r2309, %r2327, %r2328;
	// end inline asm
	mov.b32 	%r6057, -1084653625;
	// begin inline asm
	vadd.u32.u32.u32.add %r2329, %r2330, %r2331, %r6057;
	// end inline asm
	// begin inline asm
	shf.r.clamp.b32 %r2333, %r2450, %r2450, %r7501;
	// end inline asm
	// begin inline asm
	shf.r.clamp.b32 %r2337, %r2450, %r2450, %r7505;
	// end inline asm
	xor.b32  	%r7786, %r2337, %r2333;
	// begin inline asm
	shf.r.clamp.b32 %r2341, %r2450, %r2450, %r7509;
	// end inline asm
	xor.b32  	%r2351, %r7786, %r2341;
	and.b32  	%r7787, %r2450, %r2410;
	mov.u32 	%r2346, %r2450;
	// begin inline asm
	not.b32  %r2346, %r2346; 
	and.b32  %r2345, %r2346, %r2370; 
	
	// end inline asm
	xor.b32  	%r2352, %r2345, %r7787;
	// begin inline asm
	vadd.u32.u32.u32.add %r2349, %r2329, %r2351, %r2352;
	// end inline asm
	add.s32 	%r2490, %r2349, %r2205;
	// begin inline asm
	shf.r.clamp.b32 %r2353, %r2325, %r2325, %r7521;
	// end inline asm
	// begin inline asm
	shf.r.clamp.b32 %r2357, %r2325, %r2325, %r7525;
	// end inline asm
	xor.b32  	%r7788, %r2357, %r2353;
	// begin inline asm
	shf.r.clamp.b32 %r2361, %r2325, %r2325, %r7529;
	// end inline asm
	xor.b32  	%r2367, %r7788, %r2361;
	xor.b32  	%r7789, %r2285, %r2245;
	and.b32  	%r7790, %r2325, %r7789;
	and.b32  	%r7791, %r2285, %r2245;
	xor.b32  	%r2368, %r7790, %r7791;
	// begin inline asm
	vadd.u32.u32.u32.add %r2365, %r2349, %r2367, %r2368;
	// end inline asm
	mov.b32 	%r6097, -958395405;
	// begin inline asm
	vadd.u32.u32.u32.add %r2369, %r2370, %r2371, %r6097;
	// end inline asm
	// begin inline asm
	shf.r.clamp.b32 %r2373, %r2490, %r2490, %r7501;
	// end inline asm
	// begin inline asm
	shf.r.clamp.b32 %r2377, %r2490, %r2490, %r7505;
	// end inline asm
	xor.b32  	%r7792, %r2377, %r2373;
	// begin inline asm
	shf.r.clamp.b32 %r2381, %r2490, %r2490, %r7509;
	// end inline asm
	xor.b32  	%r2391, %r7792, %r2381;
	and.b32  	%r7793, %r2490, %r2450;
	mov.u32 	%r2386, %r2490;
	// begin inline asm
	not.b32  %r2386, %r2386; 
	and.b32  %r2385, %r2386, %r2410; 
	
	// end inline asm
	xor.b32  	%r2392, %r2385, %r7793;
	// begin inline asm
	vadd.u32.u32.u32.add %r2389, %r2369, %r2391, %r2392;
	// end inline asm
	add.s32 	%r2530, %r2389, %r2245;
	// begin inline asm
	shf.r.clamp.b32 %r2393, %r2365, %r2365, %r7521;
	// end inline asm
	// begin inline asm
	shf.r.clamp.b32 %r2397, %r2365, %r2365, %r7525;
	// end inline asm
	xor.b32  	%r7794, %r2397, %r2393;
	// begin inline asm
	shf.r.clamp.b32 %r2401, %r2365, %r2365, %r7529;
	// end inline asm
	xor.b32  	%r2407, %r7794, %r2401;
	xor.b32  	%r7795, %r2325, %r2285;
	and.b32  	%r7796, %r2365, %r7795;
	and.b32  	%r7797, %r2325, %r2285;
	xor.b32  	%r2408, %r7796, %r7797;
	// begin inline asm
	vadd.u32.u32.u32.add %r2405, %r2389, %r2407, %r2408;
	// end inline asm
	mov.b32 	%r6137, -710438585;
	// begin inline asm
	vadd.u32.u32.u32.add %r2409, %r2410, %r2411, %r6137;
	// end inline asm
	// begin inline asm
	shf.r.clamp.b32 %r2413, %r2530, %r2530, %r7501;
	// end inline asm
	// begin inline asm
	shf.r.clamp.b32 %r2417, %r2530, %r2530, %r7505;
	// end inline asm
	xor.b32  	%r7798, %r2417, %r2413;
	// begin inline asm
	shf.r.clamp.b32 %r2421, %r2530, %r2530, %r7509;
	// end inline asm
	xor.b32  	%r2431, %r7798, %r2421;
	and.b32  	%r7799, %r2530, %r2490;
	mov.u32 	%r2426, %r2530;
	// begin inline asm
	not.b32  %r2426, %r2426; 
	and.b32  %r2425, %r2426, %r2450; 
	
	// end inline asm
	xor.b32  	%r2432, %r2425, %r7799;
	// begin inline asm
	vadd.u32.u32.u32.add %r2429, %r2409, %r2431, %r2432;
	// end inline asm
	add.s32 	%r2570, %r2429, %r2285;
	// begin inline asm
	shf.r.clamp.b32 %r2433, %r2405, %r2405, %r7521;
	// end inline asm
	// begin inline asm
	shf.r.clamp.b32 %r2437, %r2405, %r2405, %r7525;
	// end inline asm
	xor.b32  	%r7800, %r2437, %r2433;
	// begin inline asm
	shf.r.clamp.b32 %r2441, %r2405, %r2405, %r7529;
	// end inline asm
	xor.b32  	%r2447, %r7800, %r2441;
	xor.b32  	%r7801, %r2365, %r2325;
	and.b32  	%r7802, %r2405, %r7801;
	and.b32  	%r7803, %r2365, %r2325;
	xor.b32  	%r2448, %r7802, %r7803;
	// begin inline asm
	vadd.u32.u32.u32.add %r2445, %r2429, %r2447, %r2448;
	// end inline asm
	mov.b32 	%r6177, 113926993;
	// begin inline asm
	vadd.u32.u32.u32.add %r2449, %r2450, %r2451, %r6177;
	// end inline asm
	// begin inline asm
	shf.r.clamp.b32 %r2453, %r2570, %r2570, %r7501;
	// end inline asm
	// begin inline asm
	shf.r.clamp.b32 %r2457, %r2570, %r2570, %r7505;
	// end inline asm
	xor.b32  	%r7804, %r2457, %r2453;
	// begin inline asm
	shf.r.clamp.b32 %r2461, %r2570, %r2570, %r7509;
	// end inline asm
	xor.b32  	%r2471, %r7804, %r2461;
	and.b32  	%r7805, %r2570, %r2530;
	mov.u32 	%r2466, %r2570;
	// begin inline asm
	not.b32  %r2466, %r2466; 
	and.b32  %r2465, %r2466, %r2490; 
	
	// end inline asm
	xor.b32  	%r2472, %r2465, %r7805;
	// begin inline asm
	vadd.u32.u32.u32.add %r2469, %r2449, %r2471, %r2472;
	// end inline asm
	add.s32 	%r2610, %r2469, %r2325;
	// begin inline asm
	shf.r.clamp.b32 %r2473, %r2445, %r2445, %r7521;
	// end inline asm
	// begin inline asm
	shf.r.clamp.b32 %r2477, %r2445, %r2445, %r7525;
	// end inline asm
	xor.b32  	%r7806, %r2477, %r2473;
	// begin inline asm
	shf.r.clamp.b32 %r2481, %r2445, %r2445, %r7529;
	// end inline asm
	xor.b32  	%r2487, %r7806, %r2481;
	xor.b32  	%r7807, %r2405, %r2365;
	and.b32  	%r7808, %r2445, %r7807;
	and.b32  	%r7809, %r2405, %r2365;
	xor.b32  	%r2488, %r7808, %r7809;
	// begin inline asm
	vadd.u32.u32.u32.add %r2485, %r2469, %r2487, %r2488;
	// end inline asm
	mov.b32 	%r6217, 338241895;
	// begin inline asm
	vadd.u32.u32.u32.add %r2489, %r2490, %r2491, %r6217;
	// end inline asm
	// begin inline asm
	shf.r.clamp.b32 %r2493, %r2610, %r2610, %r7501;
	// end inline asm
	// begin inline asm
	shf.r.clamp.b32 %r2497, %r2610, %r2610, %r7505;
	// end inline asm
	xor.b32  	%r7810, %r2497, %r2493;
	// begin inline asm
	shf.r.clamp.b32 %r2501, %r2610, %r2610, %r7509;
	// end inline asm
	xor.b32  	%r2511, %r7810, %r2501;
	and.b32  	%r7811, %r2610, %r2570;
	mov.u32 	%r2506, %r2610;
	// begin inline asm
	not.b32  %r2506, %r2506; 
	and.b32  %r2505, %r2506, %r2530; 
	
	// end inline asm
	xor.b32  	%r2512, %r2505, %r7811;
	// begin inline asm
	vadd.u32.u32.u32.add %r2509, %r2489, %r2511, %r2512;
	// end inline asm
	add.s32 	%r2650, %r2509, %r2365;
	// begin inline asm
	shf.r.clamp.b32 %r2513, %r2485, %r2485, %r7521;
	// end inline asm
	// begin inline asm
	shf.r.clamp.b32 %r2517, %r2485, %r2485, %r7525;
	// end inline asm
	xor.b32  	%r7812, %r2517, %r2513;
	// begin inline asm
	shf.r.clamp.b32 %r2521, %r2485, %r2485, %r7529;
	// end inline asm
	xor.b32  	%r2527, %r7812, %r2521;
	xor.b32  	%r7813, %r2445, %r2405;
	and.b32  	%r7814, %r2485, %r7813;
	and.b32  	%r7815, %r2445, %r2405;
	xor.b32  	%r2528, %r7814, %r7815;
	// begin inline asm
	vadd.u32.u32.u32.add %r2525, %r2509, %r2527, %r2528;
	// end inline asm
	mov.b32 	%r6257, 666307205;
	// begin inline asm
	vadd.u32.u32.u32.add %r2529, %r2530, %r2531, %r6257;
	// end inline asm
	// begin inline asm
	shf.r.clamp.b32 %r2533, %r2650, %r2650, %r7501;
	// end inline asm
	// begin inline asm
	shf.r.clamp.b32 %r2537, %r2650, %r2650, %r7505;
	// end inline asm
	xor.b32  	%r7816, %r2537, %r2533;
	// begin inline asm
	shf.r.clamp.b32 %r2541, %r2650, %r2650, %r7509;
	// end inline asm
	xor.b32  	%r2551, %r7816, %r2541;
	and.b32  	%r7817, %r2650, %r2610;
	mov.u32 	%r2546, %r2650;
	// begin inline asm
	not.b32  %r2546, %r2546; 
	and.b32  %r2545, %r2546, %r2570; 
	
	// end inline asm
	xor.b32  	%r2552, %r2545, %r7817;
	// begin inline asm
	vadd.u32.u32.u32.add %r2549, %r2529, %r2551, %r2552;
	// end inline asm
	add.s32 	%r2690, %r2549, %r2405;
	// begin inline asm
	shf.r.clamp.b32 %r2553, %r2525, %r2525, %r7521;
	// end inline asm
	// begin inline asm
	shf.r.clamp.b32 %r2557, %r2525, %r2525, %r7525;
	// end inline asm
	xor.b32  	%r7818, %r2557, %r2553;
	// begin inline asm
	shf.r.clamp.b32 %r2561, %r2525, %r2525, %r7529;
	// end inline asm
	xor.b32  	%r2567, %r7818, %r2561;
	xor.b32  	%r7819, %r2485, %r2445;
	and.b32  	%r7820, %r2525, %r7819;
	and.b32  	%r7821, %r2485, %r2445;
	xor.b32  	%r2568, %r7820, %r7821;
	// begin inline asm
	vadd.u32.u32.u32.add %r2565, %r2549, %r2567, %r2568;
	// end inline asm
	mov.b32 	%r6297, 773529912;
	// begin inline asm
	vadd.u32.u32.u32.add %r2569, %r2570, %r2571, %r6297;
	// end inline asm
	// begin inline asm
	shf.r.clamp.b32 %r2573, %r2690, %r2690, %r7501;
	// end inline asm
	// begin inline asm
	shf.r.clamp.b32 %r2577, %r2690, %r2690, %r7505;
	// end inline asm
	xor.b32  	%r7822, %r2577, %r2573;
	// begin inline asm
	shf.r.clamp.b32 %r2581, %r2690, %r2690, %r7509;
	// end inline asm
	xor.b32  	%r2591, %r7822, %r2581;
	and.b32  	%r7823, %r2690, %r2650;
	mov.u32 	%r2586, %r2690;
	// begin inline asm
	not.b32  %r2586, %r2586; 
	and.b32  %r2585, %r2586, %r2610; 
	
	// end inline asm
	xor.b32  	%r2592, %r2585, %r7823;
	// begin inline asm
	vadd.u32.u32.u32.add %r2589, %r2569, %r2591, %r2592;
	// end inline asm
	add.s32 	%r2730, %r2589, %r2445;
	// begin inline asm
	shf.r.clamp.b32 %r2593, %r2565, %r2565, %r7521;
	// end inline asm
	// begin inline asm
	shf.r.clamp.b32 %r2597, %r2565, %r2565, %r7525;
	// end inline asm
	xor.b32  	%r7824, %r2597, %r2593;
	// begin inline asm
	shf.r.clamp.b32 %r2601, %r2565, %r2565, %r7529;
	// end inline asm
	xor.b32  	%r2607, %r7824, %r2601;
	xor.b32  	%r7825, %r2525, %r2485;
	and.b32  	%r7826, %r2565, %r7825;
	and.b32  	%r7827, %r2525, %r2485;
	xor.b32  	%r2608, %r7826, %r7827;
	// begin inline asm
	vadd.u32.u32.u32.add %r2605, %r2589, %r2607, %r2608;
	// end inline asm
	mov.b32 	%r6337, 1294757372;
	// begin inline asm
	vadd.u32.u32.u32.add %r2609, %r2610, %r2611, %r6337;
	// end inline asm
	// begin inline asm
	shf.r.clamp.b32 %r2613, %r2730, %r2730, %r7501;
	// end inline asm
	// begin inline asm
	shf.r.clamp.b32 %r2617, %r2730, %r2730, %r7505;
	// end inline asm
	xor.b32  	%r7828, %r2617, %r2613;
	// begin inline asm
	shf.r.clamp.b32 %r2621, %r2730, %r2730, %r7509;
	// end inline asm
	xor.b32  	%r2631, %r7828, %r2621;
	and.b32  	%r7829, %r2730, %r2690;
	mov.u32 	%r2626, %r2730;
	// begin inline asm
	not.b32  %r2626, %r2626; 
	and.b32  %r2625, %r2626, %r2650; 
	
	// end inline asm
	xor.b32  	%r2632, %r2625, %r7829;
	// begin inline asm
	vadd.u32.u32.u32.add %r2629, %r2609, %r2631, %r2632;
	// end inline asm
	add.s32 	%r2770, %r2629, %r2485;
	// begin inline asm
	shf.r.clamp.b32 %r2633, %r2605, %r2605, %r7521;
	// end inline asm
	// begin inline asm
	shf.r.clamp.b32 %r2637, %r2605, %r2605, %r7525;
	// end inline asm
	xor.b32  	%r7830, %r2637, %r2633;
	// begin inline asm
	shf.r.clamp.b32 %r2641, %r2605, %r2605, %r7529;
	// end inline asm
	xor.b32  	%r2647, %r7830, %r2641;
	xor.b32  	%r7831, %r2565, %r2525;
	and.b32  	%r7832, %r2605, %r7831;
	and.b32  	%r7833, %r2565, %r2525;
	xor.b32  	%r2648, %r7832, %r7833;
	// begin inline asm
	vadd.u32.u32.u32.add %r2645, %r2629, %r2647, %r2648;
	// end inline asm
	mov.b32 	%r6377, 1396182291;
	// begin inline asm
	vadd.u32.u32.u32.add %r2649, %r2650, %r2651, %r6377;
	// end inline asm
	// begin inline asm
	shf.r.clamp.b32 %r2653, %r2770, %r2770, %r7501;
	// end inline asm
	// begin inline asm
	shf.r.clamp.b32 %r2657, %r2770, %r2770, %r7505;
	// end inline asm
	xor.b32  	%r7834, %r2657, %r2653;
	// begin inline asm
	shf.r.clamp.b32 %r2661, %r2770, %r2770, %r7509;
	// end inline asm
	xor.b32  	%r2671, %r7834, %r2661;
	and.b32  	%r7835, %r2770, %r2730;
	mov.u32 	%r2666, %r2770;
	// begin inline asm
	not.b32  %r2666, %r2666; 
	and.b32  %r2665, %r2666, %r2690; 
	
	// end inline asm
	xor.b32  	%r2672, %r2665, %r7835;
	// begin inline asm
	vadd.u32.u32.u32.add %r2669, %r2649, %r2671, %r2672;
	// end inline asm
	add.s32 	%r2810, %r2669, %r2525;
	// begin inline asm
	shf.r.clamp.b32 %r2673, %r2645, %r2645, %r7521;
	// end inline asm
	// begin inline asm
	shf.r.clamp.b32 %r2677, %r2645, %r2645, %r7525;
	// end inline asm
	xor.b32  	%r7836, %r2677, %r2673;
	// begin inline asm
	shf.r.clamp.b32 %r2681, %r2645, %r2645, %r7529;
	// end inline asm
	xor.b32  	%r2687, %r7836, %r2681;
	xor.b32  	%r7837, %r2605, %r2565;
	and.b32  	%r7838, %r2645, %r7837;
	and.b32  	%r7839, %r2605, %r2565;
	xor.b32  	%r2688, %r7838, %r7839;
	// begin inline asm
	vadd.u32.u32.u32.add %r2685, %r2669, %r2687, %r2688;
	// end inline asm
	mov.b32 	%r6417, 1695183700;
	// begin inline asm
	vadd.u32.u32.u32.add %r2689, %r2690, %r2691, %r6417;
	// end inline asm
	// begin inline asm
	shf.r.clamp.b32 %r2693, %r2810, %r2810, %r7501;
	// end inline asm
	// begin inline asm
	shf.r.clamp.b32 %r2697, %r2810, %r2810, %r7505;
	// end inline asm
	xor.b32  	%r7840, %r2697, %r2693;
	// begin inline asm
	shf.r.clamp.b32 %r2701, %r2810, %r2810, %r7509;
	// end inline asm
	xor.b32  	%r2711, %r7840, %r2701;
	and.b32  	%r7841, %r2810, %r2770;
	mov.u32 	%r2706, %r2810;
	// begin inline asm
	not.b32  %r2706, %r2706; 
	and.b32  %r2705, %r2706, %r2730; 
	
	// end inline asm
	xor.b32  	%r2712, %r2705, %r7841;
	// begin inline asm
	vadd.u32.u32.u32.add %r2709, %r2689, %r2711, %r2712;
	// end inline asm
	add.s32 	%r2850, %r2709, %r2565;
	// begin inline asm
	shf.r.clamp.b32 %r2713, %r2685, %r2685, %r7521;
	// end inline asm
	// begin inline asm
	shf.r.clamp.b32 %r2717, %r2685, %r2685, %r7525;
	// end inline asm
	xor.b32  	%r7842, %r2717, %r2713;
	// begin inline asm
	shf.r.clamp.b32 %r2721, %r2685, %r2685, %r7529;
	// end inline asm
	xor.b32  	%r2727, %r7842, %r2721;
	xor.b32  	%r7843, %r2645, %r2605;
	and.b32  	%r7844, %r2685, %r7843;
	and.b32  	%r7845, %r2645, %r2605;
	xor.b32  	%r2728, %r7844, %r7845;
	// begin inline asm
	vadd.u32.u32.u32.add %r2725, %r2709, %r2727, %r2728;
	// end inline asm
	mov.b32 	%r6457, 1986661051;
	// begin inline asm
	vadd.u32.u32.u32.add %r2729, %r2730, %r2731, %r6457;
	// end inline asm
	// begin inline asm
	shf.r.clamp.b32 %r2733, %r2850, %r2850, %r7501;
	// end inline asm
	// begin inline asm
	shf.r.clamp.b32 %r2737, %r2850, %r2850, %r7505;
	// end inline asm
	xor.b32  	%r7846, %r2737, %r2733;
	// begin inline asm
	shf.r.clamp.b32 %r2741, %r2850, %r2850, %r7509;
	// end inline asm
	xor.b32  	%r2751, %r7846, %r2741;
	and.b32  	%r7847, %r2850, %r2810;
	mov.u32 	%r2746, %r2850;
	// begin inline asm
	not.b32  %r2746, %r2746; 
	and.b32  %r2745, %r2746, %r2770; 
	
	// end inline asm
	xor.b32  	%r2752, %r2745, %r7847;
	// begin inline asm
	vadd.u32.u32.u32.add %r2749, %r2729, %r2751, %r2752;
	// end inline asm
	add.s32 	%r2890, %r2749, %r2605;
	// begin inline asm
	shf.r.clamp.b32 %r2753, %r2725, %r2725, %r7521;
	// end inline asm
	// begin inline asm
	shf.r.clamp.b32 %r2757, %r2725, %r2725, %r7525;
	// end inline asm
	xor.b32  	%r7848, %r2757, %r2753;
	// begin inline asm
	shf.r.clamp.b32 %r2761, %r2725, %r2725, %r7529;
	// end inline asm
	xor.b32  	%r2767, %r7848, %r2761;
	xor.b32  	%r7849, %r2685, %r2645;
	and.b32  	%r7850, %r2725, %r7849;
	and.b32  	%r7851, %r2685, %r2645;
	xor.b32  	%r2768, %r7850, %r7851;
	// begin inline asm
	vadd.u32.u32.u32.add %r2765, %r2749, %r2767, %r2768;
	// end inline asm
	mov.b32 	%r6497, -2117940946;
	// begin inline asm
	vadd.u32.u32.u32.add %r2769, %r2770, %r2771, %r6497;
	// end inline asm
	// begin inline asm
	shf.r.clamp.b32 %r2773, %r2890, %r2890, %r7501;
	// end inline asm
	// begin inline asm
	shf.r.clamp.b32 %r2777, %r2890, %r2890, %r7505;
	// end inline asm
	xor.b32  	%r7852, %r2777, %r2773;
	// begin inline asm
	shf.r.clamp.b32 %r2781, %r2890, %r2890, %r7509;
	// end inline asm
	xor.b32  	%r2791, %r7852, %r2781;
	and.b32  	%r7853, %r2890, %r2850;
	mov.u32 	%r2786, %r2890;
	// begin inline asm
	not.b32  %r2786, %r2786; 
	and.b32  %r2785, %r2786, %r2810; 
	
	// end inline asm
	xor.b32  	%r2792, %r2785, %r7853;
	// begin inline asm
	vadd.u32.u32.u32.add %r2789, %r2769, %r2791, %r2792;
	// end inline asm
	add.s32 	%r2930, %r2789, %r2645;
	// begin inline asm
	shf.r.clamp.b32 %r2793, %r2765, %r2765, %r7521;
	// end inline asm
	// begin inline asm
	shf.r.clamp.b32 %r2797, %r2765, %r2765, %r7525;
	// end inline asm
	xor.b32  	%r7854, %r2797, %r2793;
	// begin inline asm
	shf.r.clamp.b32 %r2801, %r2765, %r2765, %r7529;
	// end inline asm
	xor.b32  	%r2807, %r7854, %r2801;
	xor.b32  	%r7855, %r2725, %r2685;
	and.b32  	%r7856, %r2765, %r7855;
	and.b32  	%r7857, %r2725, %r2685;
	xor.b32  	%r2808, %r7856, %r7857;
	// begin inline asm
	vadd.u32.u32.u32.add %r2805, %r2789, %r2807, %r2808;
	// end inline asm
	mov.b32 	%r6537, -1838011259;
	// begin inline asm
	vadd.u32.u32.u32.add %r2809, %r2810, %r2811, %r6537;
	// end inline asm
	// begin inline asm
	shf.r.clamp.b32 %r2813, %r2930, %r2930, %r7501;
	// end inline asm
	// begin inline asm
	shf.r.clamp.b32 %r2817, %r2930, %r2930, %r7505;
	// end inline asm
	xor.b32  	%r7858, %r2817, %r2813;
	// begin inline asm
	shf.r.clamp.b32 %r2821, %r2930, %r2930, %r7509;
	// end inline asm
	xor.b32  	%r2831, %r7858, %r2821;
	and.b32  	%r7859, %r2930, %r2890;
	mov.u32 	%r2826, %r2930;
	// begin inline asm
	not.b32  %r2826, %r2826; 
	and.b32  %r2825, %r2826, %r2850; 
	
	// end inline asm
	xor.b32  	%r2832, %r2825, %r7859;
	// begin inline asm
	vadd.u32.u32.u32.add %r2829, %r2809, %r2831, %r2832;
	// end inline asm
	add.s32 	%r2970, %r2829, %r2685;
	// begin inline asm
	shf.r.clamp.b32 %r2833, %r2805, %r2805, %r7521;
	// end inline asm
	// begin inline asm
	shf.r.clamp.b32 %r2837, %r2805, %r2805, %r7525;
	// end inline asm
	xor.b32  	%r7860, %r2837, %r2833;
	// begin inline asm
	shf.r.clamp.b32 %r2841, %r2805, %r2805, %r7529;
	// end inline asm
	xor.b32  	%r2847, %r7860, %r2841;
	xor.b32  	%r7861, %r2765, %r2725;
	and.b32  	%r7862, %r2805, %r7861;
	and.b32  	%r7863, %r2765, %r2725;
	xor.b32  	%r2848, %r7862, %r7863;
	// begin inline asm
	vadd.u32.u32.u32.add %r2845, %r2829, %r2847, %r2848;
	// end inline asm
	mov.b32 	%r6577, -1564481375;
	// begin inline asm
	vadd.u32.u32.u32.add %r2849, %r2850, %r2851, %r6577;
	// end inline asm
	// begin inline asm
	shf.r.clamp.b32 %r2853, %r2970, %r2970, %r7501;
	// end inline asm
	// begin inline asm
	shf.r.clamp.b32 %r2857, %r2970, %r2970, %r7505;
	// end inline asm
	xor.b32  	%r7864, %r2857, %r2853;
	// begin inline asm
	shf.r.clamp.b32 %r2861, %r2970, %r2970, %r7509;
	// end inline asm
	xor.b32  	%r2871, %r7864, %r2861;
	and.b32  	%r7865, %r2970, %r2930;
	mov.u32 	%r2866, %r2970;
	// begin inline asm
	not.b32  %r2866, %r2866; 
	and.b32  %r2865, %r2866, %r2890; 
	
	// end inline asm
	xor.b32  	%r2872, %r2865, %r7865;
	// begin inline asm
	vadd.u32.u32.u32.add %r2869, %r2849, %r2871, %r2872;
	// end inline asm
	add.s32 	%r3010, %r2869, %r2725;
	// begin inline asm
	shf.r.clamp.b32 %r2873, %r2845, %r2845, %r7521;
	// end inline asm
	// begin inline asm
	shf.r.clamp.b32 %r2877, %r2845, %r2845, %r7525;
	// end inline asm
	xor.b32  	%r7866, %r2877, %r2873;
	// begin inline asm
	shf.r.clamp.b32 %r2881, %r2845, %r2845, %r7529;
	// end inline asm
	xor.b32  	%r2887, %r7866, %r2881;
	xor.b32  	%r7867, %r2805, %r2765;
	and.b32  	%r7868, %r2845, %r7867;
	and.b32  	%r7869, %r2805, %r2765;
	xor.b32  	%r2888, %r7868, %r7869;
	// begin inline asm
	vadd.u32.u32.u32.add %r2885, %r2869, %r2887, %r2888;
	// end inline asm
	mov.b32 	%r6617, -1474664885;
	// begin inline asm
	vadd.u32.u32.u32.add %r2889, %r2890, %r2891, %r6617;
	// end inline asm
	// begin inline asm
	shf.r.clamp.b32 %r2893, %r3010, %r3010, %r7501;
	// end inline asm
	// begin inline asm
	shf.r.clamp.b32 %r2897, %r3010, %r3010, %r7505;
	// end inline asm
	xor.b32  	%r7870, %r2897, %r2893;
	// begin inline asm
	shf.r.clamp.b32 %r2901, %r3010, %r3010, %r7509;
	// end inline asm
	xor.b32  	%r2911, %r7870, %r2901;
	and.b32  	%r7871, %r3010, %r2970;
	mov.u32 	%r2906, %r3010;
	// begin inline asm
	not.b32  %r2906, %r2906; 
	and.b32  %r2905, %r2906, %r2930; 
	
	// end inline asm
	xor.b32  	%r2912, %r2905, %r7871;
	// begin inline asm
	vadd.u32.u32.u32.add %r2909, %r2889, %r2911, %r2912;
	// end inline asm
	add.s32 	%r3050, %r2909, %r2765;
	// begin inline asm
	shf.r.clamp.b32 %r2913, %r2885, %r2885, %r7521;
	// end inline asm
	// begin inline asm
	shf.r.clamp.b32 %r2917, %r2885, %r2885, %r7525;
	// end inline asm
	xor.b32  	%r7872, %r2917, %r2913;
	// begin inline asm
	shf.r.clamp.b32 %r2921, %r2885, %r2885, %r7529;
	// end inline asm
	xor.b32  	%r2927, %r7872, %r2921;
	xor.b32  	%r7873, %r2845, %r2805;
	and.b32  	%r7874, %r2885, %r7873;
	and.b32  	%r7875, %r2845, %r2805;
	xor.b32  	%r2928, %r7874, %r7875;
	// begin inline asm
	vadd.u32.u32.u32.add %r2925, %r2909, %r2927, %r2928;
	// end inline asm
	mov.b32 	%r6657, -1035236496;
	// begin inline asm
	vadd.u32.u32.u32.add %r2929, %r2930, %r2931, %r6657;
	// end inline asm
	// begin inline asm
	shf.r.clamp.b32 %r2933, %r3050, %r3050, %r7501;
	// end inline asm
	// begin inline asm
	shf.r.clamp.b32 %r2937, %r3050, %r3050, %r7505;
	// end inline asm
	xor.b32  	%r7876, %r2937, %r2933;
	// begin inline asm
	shf.r.clamp.b32 %r2941, %r3050, %r3050, %r7509;
	// end inline asm
	xor.b32  	%r2951, %r7876, %r2941;
	and.b32  	%r7877, %r3050, %r3010;
	mov.u32 	%r2946, %r3050;
	// begin inline asm
	not.b32  %r2946, %r2946; 
	and.b32  %r2945, %r2946, %r2970; 
	
	// end inline asm
	xor.b32  	%r2952, %r2945, %r7877;
	// begin inline asm
	vadd.u32.u32.u32.add %r2949, %r2929, %r2951, %r2952;
	// end inline asm
	add.s32 	%r3090, %r2949, %r2805;
	// begin inline asm
	shf.r.clamp.b32 %r2953, %r2925, %r2925, %r7521;
	// end inline asm
	// begin inline asm
	shf.r.clamp.b32 %r2957, %r2925, %r2925, %r7525;
	// end inline asm
	xor.b32  	%r7878, %r2957, %r2953;
	// begin inline asm
	shf.r.clamp.b32 %r2961, %r2925, %r2925, %r7529;
	// end inline asm
	xor.b32  	%r2967, %r7878, %r2961;
	xor.b32  	%r7879, %r2885, %r2845;
	and.b32  	%r7880, %r2925, %r7879;
	and.b32  	%r7881, %r2885, %r2845;
	xor.b32  	%r2968, %r7880, %r7881;
	// begin inline asm
	vadd.u32.u32.u32.add %r2965, %r2949, %r2967, %r2968;
	// end inline asm
	mov.b32 	%r6697, -949202525;
	// begin inline asm
	vadd.u32.u32.u32.add %r2969, %r2970, %r2971, %r6697;
	// end inline asm
	// begin inline asm
	shf.r.clamp.b32 %r2973, %r3090, %r3090, %r7501;
	// end inline asm
	// begin inline asm
	shf.r.clamp.b32 %r2977, %r3090, %r3090, %r7505;
	// end inline asm
	xor.b32  	%r7882, %r2977, %r2973;
	// begin inline asm
	shf.r.clamp.b32 %r2981, %r3090, %r3090, %r7509;
	// end inline asm
	xor.b32  	%r2991, %r7882, %r2981;
	and.b32  	%r7883, %r3090, %r3050;
	mov.u32 	%r2986, %r3090;
	// begin inline asm
	not.b32  %r2986, %r2986; 
	and.b32  %r2985, %r2986, %r3010; 
	
	// end inline asm
	xor.b32  	%r2992, %r2985, %r7883;
	// begin inline asm
	vadd.u32.u32.u32.add %r2989, %r2969, %r2991, %r2992;
	// end inline asm
	add.s32 	%r3130, %r2989, %r2845;
	// begin inline asm
	shf.r.clamp.b32 %r2993, %r2965, %r2965, %r7521;
	// end inline asm
	// begin inline asm
	shf.r.clamp.b32 %r2997, %r2965, %r2965, %r7525;
	// end inline asm
	xor.b32  	%r7884, %r2997, %r2993;
	// begin inline asm
	shf.r.clamp.b32 %r3001, %r2965, %r2965, %r7529;
	// end inline asm
	xor.b32  	%r3007, %r7884, %r3001;
	xor.b32  	%r7885, %r2925, %r2885;
	and.b32  	%r7886, %r2965, %r7885;
	and.b32  	%r7887, %r2925, %r2885;
	xor.b32  	%r3008, %r7886, %r7887;
	// begin inline asm
	vadd.u32.u32.u32.add %r3005, %r2989, %r3007, %r3008;
	// end inline asm
	mov.b32 	%r6737, -778901479;
	// begin inline asm
	vadd.u32.u32.u32.add %r3009, %r3010, %r3011, %r6737;
	// end inline asm
	// begin inline asm
	shf.r.clamp.b32 %r3013, %r3130, %r3130, %r7501;
	// end inline asm
	// begin inline asm
	shf.r.clamp.b32 %r3017, %r3130, %r3130, %r7505;
	// end inline asm
	xor.b32  	%r7888, %r3017, %r3013;
	// begin inline asm
	shf.r.clamp.b32 %r3021, %r3130, %r3130, %r7509;
	// end inline asm
	xor.b32  	%r3031, %r7888, %r3021;
	and.b32  	%r7889, %r3130, %r3090;
	mov.u32 	%r3026, %r3130;
	// begin inline asm
	not.b32  %r3026, %r3026; 
	and.b32  %r3025, %r3026, %r3050; 
	
	// end inline asm
	xor.b32  	%r3032, %r3025, %r7889;
	// begin inline asm
	vadd.u32.u32.u32.add %r3029, %r3009, %r3031, %r3032;
	// end inline asm
	add.s32 	%r3170, %r3029, %r2885;
	// begin inline asm
	shf.r.clamp.b32 %r3033, %r3005, %r3005, %r7521;
	// end inline asm
	// begin inline asm
	shf.r.clamp.b32 %r3037, %r3005, %r3005, %r7525;
	// end inline asm
	xor.b32  	%r7890, %r3037, %r3033;
	// begin inline asm
	shf.r.clamp.b32 %r3041, %r3005, %r3005, %r7529;
	// end inline asm
	xor.b32  	%r3047, %r7890, %r3041;
	xor.b32  	%r7891, %r2965, %r2925;
	and.b32  	%r7892, %r3005, %r7891;
	and.b32  	%r7893, %r2965, %r2925;
	xor.b32  	%r3048, %r7892, %r7893;
	// begin inline asm
	vadd.u32.u32.u32.add %r3045, %r3029, %r3047, %r3048;
	// end inline asm
	mov.b32 	%r6777, -694614492;
	// begin inline asm
	vadd.u32.u32.u32.add %r3049, %r3050, %r3051, %r6777;
	// end inline asm
	// begin inline asm
	shf.r.clamp.b32 %r3053, %r3170, %r3170, %r7501;
	// end inline asm
	// begin inline asm
	shf.r.clamp.b32 %r3057, %r3170, %r3170, %r7505;
	// end inline asm
	xor.b32  	%r7894, %r3057, %r3053;
	// begin inline asm
	shf.r.clamp.b32 %r3061, %r3170, %r3170, %r7509;
	// end inline asm
	xor.b32  	%r3071, %r7894, %r3061;
	and.b32  	%r7895, %r3170, %r3130;
	mov.u32 	%r3066, %r3170;
	// begin inline asm
	not.b32  %r3066, %r3066; 
	and.b32  %r3065, %r3066, %r3090; 
	
	// end inline asm
	xor.b32  	%r3072, %r3065, %r7895;
	// begin inline asm
	vadd.u32.u32.u32.add %r3069, %r3049, %r3071, %r3072;
	// end inline asm
	add.s32 	%r3210, %r3069, %r2925;
	// begin inline asm
	shf.r.clamp.b32 %r3073, %r3045, %r3045, %r7521;
	// end inline asm
	// begin inline asm
	shf.r.clamp.b32 %r3077, %r3045, %r3045, %r7525;
	// end inline asm
	xor.b32  	%r7896, %r3077, %r3073;
	// begin inline asm
	shf.r.clamp.b32 %r3081, %r3045, %r3045, %r7529;
	// end inline asm
	xor.b32  	%r3087, %r7896, %r3081;
	xor.b32  	%r7897, %r3005, %r2965;
	and.b32  	%r7898, %r3045, %r7897;
	and.b32  	%r7899, %r3005, %r2965;
	xor.b32  	%r3088, %r7898, %r7899;
	// begin inline asm
	vadd.u32.u32.u32.add %r3085, %r3069, %r3087, %r3088;
	// end inline asm
	mov.b32 	%r6817, -200395387;
	// begin inline asm
	vadd.u32.u32.u32.add %r3089, %r3090, %r3091, %r6817;
	// end inline asm
	// begin inline asm
	shf.r.clamp.b32 %r3093, %r3210, %r3210, %r7501;
	// end inline asm
	// begin inline asm
	shf.r.clamp.b32 %r3097, %r3210, %r3210, %r7505;
	// end inline asm
	xor.b32  	%r7900, %r3097, %r3093;
	// begin inline asm
	shf.r.clamp.b32 %r3101, %r3210, %r3210, %r7509;
	// end inline asm
	xor.b32  	%r3111, %r7900, %r3101;
	and.b32  	%r7901, %r3210, %r3170;
	mov.u32 	%r3106, %r3210;
	// begin inline asm
	not.b32  %r3106, %r3106; 
	and.b32  %r3105, %r3106, %r3130; 
	
	// end inline asm
	xor.b32  	%r3112, %r3105, %r7901;
	// begin inline asm
	vadd.u32.u32.u32.add %r3109, %r3089, %r3111, %r3112;
	// end inline asm
	add.s32 	%r3250, %r3109, %r2965;
	// begin inline asm
	shf.r.clamp.b32 %r3113, %r3085, %r3085, %r7521;
	// end inline asm
	// begin inline asm
	shf.r.clamp.b32 %r3117, %r3085, %r3085, %r7525;
	// end inline asm
	xor.b32  	%r7902, %r3117, %r3113;
	// begin inline asm
	shf.r.clamp.b32 %r3121, %r3085, %r3085, %r7529;
	// end inline asm
	xor.b32  	%r3127, %r7902, %r3121;
	xor.b32  	%r7903, %r3045, %r3005;
	and.b32  	%r7904, %r3085, %r7903;
	and.b32  	%r7905, %r3045, %r3005;
	xor.b32  	%r3128, %r7904, %r7905;
	// begin inline asm
	vadd.u32.u32.u32.add %r3125, %r3109, %r3127, %r3128;
	// end inline asm
	mov.b32 	%r6857, 275423344;
	// begin inline asm
	vadd.u32.u32.u32.add %r3129, %r3130, %r3131, %r6857;
	// end inline asm
	// begin inline asm
	shf.r.clamp.b32 %r3133, %r3250, %r3250, %r7501;
	// end inline asm
	// begin inline asm
	shf.r.clamp.b32 %r3137, %r3250, %r3250, %r7505;
	// end inline asm
	xor.b32  	%r7906, %r3137, %r3133;
	// begin inline asm
	shf.r.clamp.b32 %r3141, %r3250, %r3250, %r7509;
	// end inline asm
	xor.b32  	%r3151, %r7906, %r3141;
	and.b32  	%r7907, %r3250, %r3210;
	mov.u32 	%r3146, %r3250;
	// begin inline asm
	not.b32  %r3146, %r3146; 
	and.b32  %r3145, %r3146, %r3170; 
	
	// end inline asm
	xor.b32  	%r3152, %r3145, %r7907;
	// begin inline asm
	vadd.u32.u32.u32.add %r3149, %r3129, %r3151, %r3152;
	// end inline asm
	add.s32 	%r3290, %r3149, %r3005;
	// begin inline asm
	shf.r.clamp.b32 %r3153, %r3125, %r3125, %r7521;
	// end inline asm
	// begin inline asm
	shf.r.clamp.b32 %r3157, %r3125, %r3125, %r7525;
	// end inline asm
	xor.b32  	%r7908, %r3157, %r3153;
	// begin inline asm
	shf.r.clamp.b32 %r3161, %r3125, %r3125, %r7529;
	// end inline asm
	xor.b32  	%r3167, %r7908, %r3161;
	xor.b32  	%r7909, %r3085, %r3045;
	and.b32  	%r7910, %r3125, %r7909;
	and.b32  	%r7911, %r3085, %r3045;
	xor.b32  	%r3168, %r7910, %r7911;
	// begin inline asm
	vadd.u32.u32.u32.add %r3165, %r3149, %r3167, %r3168;
	// end inline asm
	mov.b32 	%r6897, 430227734;
	// begin inline asm
	vadd.u32.u32.u32.add %r3169, %r3170, %r3171, %r6897;
	// end inline asm
	// begin inline asm
	shf.r.clamp.b32 %r3173, %r3290, %r3290, %r7501;
	// end inline asm
	// begin inline asm
	shf.r.clamp.b32 %r3177, %r3290, %r3290, %r7505;
	// end inline asm
	xor.b32  	%r7912, %r3177, %r3173;
	// begin inline asm
	shf.r.clamp.b32 %r3181, %r3290, %r3290, %r7509;
	// end inline asm
	xor.b32  	%r3191, %r7912, %r3181;
	and.b32  	%r7913, %r3290, %r3250;
	mov.u32 	%r3186, %r3290;
	// begin inline asm
	not.b32  %r3186, %r3186; 
	and.b32  %r3185, %r3186, %r3210; 
	
	// end inline asm
	xor.b32  	%r3192, %r3185, %r7913;
	// begin inline asm
	vadd.u32.u32.u32.add %r3189, %r3169, %r3191, %r3192;
	// end inline asm
	add.s32 	%r3330, %r3189, %r3045;
	// begin inline asm
	shf.r.clamp.b32 %r3193, %r3165, %r3165, %r7521;
	// end inline asm
	// begin inline asm
	shf.r.clamp.b32 %r3197, %r3165, %r3165, %r7525;
	// end inline asm
	xor.b32  	%r7914, %r3197, %r3193;
	// begin inline asm
	shf.r.clamp.b32 %r3201, %r3165, %r3165, %r7529;
	// end inline asm
	xor.b32  	%r3207, %r7914, %r3201;
	xor.b32  	%r7915, %r3125, %r3085;
	and.b32  	%r7916, %r3165, %r7915;
	and.b32  	%r7917, %r3125, %r3085;
	xor.b32  	%r3208, %r7916, %r7917;
	// begin inline asm
	vadd.u32.u32.u32.add %r3205, %r3189, %r3207, %r3208;
	// end inline asm
	mov.b32 	%r6937, 506948616;
	// begin inline asm
	vadd.u32.u32.u32.add %r3209, %r3210, %r3211, %r6937;
	// end inline asm
	// begin inline asm
	shf.r.clamp.b32 %r3213, %r3330, %r3330, %r7501;
	// end inline asm
	// begin inline asm
	shf.r.clamp.b32 %r3217, %r3330, %r3330, %r7505;
	// end inline asm
	xor.b32  	%r7918, %r3217, %r3213;
	// begin inline asm
	shf.r.clamp.b32 %r3221, %r3330, %r3330, %r7509;
	// end inline asm
	xor.b32  	%r3231, %r7918, %r3221;
	and.b32  	%r7919, %r3330, %r3290;
	mov.u32 	%r3226, %r3330;
	// begin inline asm
	not.b32  %r3226, %r3226; 
	and.b32  %r3225, %r3226, %r3250; 
	
	// end inline asm
	xor.b32  	%r3232, %r3225, %r7919;
	// begin inline asm
	vadd.u32.u32.u32.add %r3229, %r3209, %r3231, %r3232;
	// end inline asm
	add.s32 	%r3370, %r3229, %r3085;
	// begin inline asm
	shf.r.clamp.b32 %r3233, %r3205, %r3205, %r7521;
	// end inline asm
	// begin inline asm
	shf.r.clamp.b32 %r3237, %r3205, %r3205, %r7525;
	// end inline asm
	xor.b32  	%r7920, %r3237, %r3233;
	// begin inline asm
	shf.r.clamp.b32 %r3241, %r3205, %r3205, %r7529;
	// end inline asm
	xor.b32  	%r3247, %r7920, %r3241;
	xor.b32  	%r7921, %r3165, %r3125;
	and.b32  	%r7922, %r3205, %r7921;
	and.b32  	%r7923, %r3165, %r3125;
	xor.b32  	%r3248, %r7922, %r7923;
	// begin inline asm
	vadd.u32.u32.u32.add %r3245, %r3229, %r3247, %r3248;
	// end inline asm
	mov.b32 	%r6977, 659060556;
	// begin inline asm
	vadd.u32.u32.u32.add %r3249, %r3250, %r3251, %r6977;
	// end inline asm
	// begin inline asm
	shf.r.clamp.b32 %r3253, %r3370, %r3370, %r7501;
	// end inline asm
	// begin inline asm
	shf.r.clamp.b32 %r3257, %r3370, %r3370, %r7505;
	// end inline asm
	xor.b32  	%r7924, %r3257, %r3253;
	// begin inline asm
	shf.r.clamp.b32 %r3261, %r3370, %r3370, %r7509;
	// end inline asm
	xor.b32  	%r3271, %r7924, %r3261;
	and.b32  	%r7925, %r3370, %r3330;
	mov.u32 	%r3266, %r3370;
	// begin inline asm
	not.b32  %r3266, %r3266; 
	and.b32  %r3265, %r3266, %r3290; 
	
	// end inline asm
	xor.b32  	%r3272, %r3265, %r7925;
	// begin inline asm
	vadd.u32.u32.u32.add %r3269, %r3249, %r3271, %r3272;
	// end inline asm
	add.s32 	%r3410, %r3269, %r3125;
	// begin inline asm
	shf.r.clamp.b32 %r3273, %r3245, %r3245, %r7521;
	// end inline asm
	// begin inline asm
	shf.r.clamp.b32 %r3277, %r3245, %r3245, %r7525;
	// end inline asm
	xor.b32  	%r7926, %r3277, %r3273;
	// begin inline asm
	shf.r.clamp.b32 %r3281, %r3245, %r3245, %r7529;
	// end inline asm
	xor.b32  	%r3287, %r7926, %r3281;
	xor.b32  	%r7927, %r3205, %r3165;
	and.b32  	%r7928, %r3245, %r7927;
	and.b32  	%r7929, %r3205, %r3165;
	xor.b32  	%r3288, %r7928, %r7929;
	// begin inline asm
	vadd.u32.u32.u32.add %r3285, %r3269, %r3287, %r3288;
	// end inline asm
	mov.b32 	%r7017, 883997877;
	// begin inline asm
	vadd.u32.u32.u32.add %r3289, %r3290, %r3291, %r7017;
	// end inline asm
	// begin inline asm
	shf.r.clamp.b32 %r3293, %r3410, %r3410, %r7501;
	// end inline asm
	// begin inline asm
	shf.r.clamp.b32 %r3297, %r3410, %r3410, %r7505;
	// end inline asm
	xor.b32  	%r7930, %r3297, %r3293;
	// begin inline asm
	shf.r.clamp.b32 %r3301, %r3410, %r3410, %r7509;
	// end inline asm
	xor.b32  	%r3311, %r7930, %r3301;
	and.b32  	%r7931, %r3410, %r3370;
	mov.u32 	%r3306, %r3410;
	// begin inline asm
	not.b32  %r3306, %r3306; 
	and.b32  %r3305, %r3306, %r3330; 
	
	// end inline asm
	xor.b32  	%r3312, %r3305, %r7931;
	// begin inline asm
	vadd.u32.u32.u32.add %r3309, %r3289, %r3311, %r3312;
	// end inline asm
	add.s32 	%r3450, %r3309, %r3165;
	// begin inline asm
	shf.r.clamp.b32 %r3313, %r3285, %r3285, %r7521;
	// end inline asm
	// begin inline asm
	shf.r.clamp.b32 %r3317, %r3285, %r3285, %r7525;
	// end inline asm
	xor.b32  	%r7932, %r3317, %r3313;
	// begin inline asm
	shf.r.clamp.b32 %r3321, %r3285, %r3285, %r7529;
	// end inline asm
	xor.b32  	%r3327, %r7932, %r3321;
	xor.b32  	%r7933, %r3245, %r3205;
	and.b32  	%r7934, %r3285, %r7933;
	and.b32  	%r7935, %r3245, %r3205;
	xor.b32  	%r3328, %r7934, %r7935;
	// begin inline asm
	vadd.u32.u32.u32.add %r3325, %r3309, %r3327, %r3328;
	// end inline asm
	mov.b32 	%r7057, 958139571;
	// begin inline asm
	vadd.u32.u32.u32.add %r3329, %r3330, %r3331, %r7057;
	// end inline asm
	// begin inline asm
	shf.r.clamp.b32 %r3333, %r3450, %r3450, %r7501;
	// end inline asm
	// begin inline asm
	shf.r.clamp.b32 %r3337, %r3450, %r3450, %r7505;
	// end inline asm
	xor.b32  	%r7936, %r3337, %r3333;
	// begin inline asm
	shf.r.clamp.b32 %r3341, %r3450, %r3450, %r7509;
	// end inline asm
	xor.b32  	%r3351, %r7936, %r3341;
	and.b32  	%r7937, %r3450, %r3410;
	mov.u32 	%r3346, %r3450;
	// begin inline asm
	not.b32  %r3346, %r3346; 
	and.b32  %r3345, %r3346, %r3370; 
	
	// end inline asm
	xor.b32  	%r3352, %r3345, %r7937;
	// begin inline asm
	vadd.u32.u32.u32.add %r3349, %r3329, %r3351, %r3352;
	// end inline asm
	add.s32 	%r3490, %r3349, %r3205;
	// begin inline asm
	shf.r.clamp.b32 %r3353, %r3325, %r3325, %r7521;
	// end inline asm
	// begin inline asm
	shf.r.clamp.b32 %r3357, %r3325, %r3325, %r7525;
	// end inline asm
	xor.b32  	%r7938, %r3357, %r3353;
	// begin inline asm
	shf.r.clamp.b32 %r3361, %r3325, %r3325, %r7529;
	// end inline asm
	xor.b32  	%r3367, %r7938, %r3361;
	xor.b32  	%r7939, %r3285, %r3245;
	and.b32  	%r7940, %r3325, %r7939;
	and.b32  	%r7941, %r3285, %r3245;
	xor.b32  	%r3368, %r7940, %r7941;
	// begin inline asm
	vadd.u32.u32.u32.add %r3365, %r3349, %r3367, %r3368;
	// end inline asm
	mov.b32 	%r7097, 1322822218;
	// begin inline asm
	vadd.u32.u32.u32.add %r3369, %r3370, %r3371, %r7097;
	// end inline asm
	// begin inline asm
	shf.r.clamp.b32 %r3373, %r3490, %r3490, %r7501;
	// end inline asm
	// begin inline asm
	shf.r.clamp.b32 %r3377, %r3490, %r3490, %r7505;
	// end inline asm
	xor.b32  	%r7942, %r3377, %r3373;
	// begin inline asm
	shf.r.clamp.b32 %r3381, %r3490, %r3490, %r7509;
	// end inline asm
	xor.b32  	%r3391, %r7942, %r3381;
	and.b32  	%r7943, %r3490, %r3450;
	mov.u32 	%r3386, %r3490;
	// begin inline asm
	not.b32  %r3386, %r3386; 
	and.b32  %r3385, %r3386, %r3410; 
	
	// end inline asm
	xor.b32  	%r3392, %r3385, %r7943;
	// begin inline asm
	vadd.u32.u32.u32.add %r3389, %r3369, %r3391, %r3392;
	// end inline asm
	add.s32 	%r3530, %r3389, %r3245;
	// begin inline asm
	shf.r.clamp.b32 %r3393, %r3365, %r3365, %r7521;
	// end inline asm
	// begin inline asm
	shf.r.clamp.b32 %r3397, %r3365, %r3365, %r7525;
	// end inline asm
	xor.b32  	%r7944, %r3397, %r3393;
	// begin inline asm
	shf.r.clamp.b32 %r3401, %r3365, %r3365, %r7529;
	// end inline asm
	xor.b32  	%r3407, %r7944, %r3401;
	xor.b32  	%r7945, %r3325, %r3285;
	and.b32  	%r7946, %r3365, %r7945;
	and.b32  	%r7947, %r3325, %r3285;
	xor.b32  	%r3408, %r7946, %r7947;
	// begin inline asm
	vadd.u32.u32.u32.add %r3405, %r3389, %r3407, %r3408;
	// end inline asm
	mov.b32 	%r7137, 1537002063;
	// begin inline asm
	vadd.u32.u32.u32.add %r3409, %r3410, %r3411, %r7137;
	// end inline asm
	// begin inline asm
	shf.r.clamp.b32 %r3413, %r3530, %r3530, %r7501;
	// end inline asm
	// begin inline asm
	shf.r.clamp.b32 %r3417, %r3530, %r3530, %r7505;
	// end inline asm
	xor.b32  	%r7948, %r3417, %r3413;
	// begin inline asm
	shf.r.clamp.b32 %r3421, %r3530, %r3530, %r7509;
	// end inline asm
	xor.b32  	%r3431, %r7948, %r3421;
	and.b32  	%r7949, %r3530, %r3490;
	mov.u32 	%r3426, %r3530;
	// begin inline asm
	not.b32  %r3426, %r3426; 
	and.b32  %r3425, %r3426, %r3450; 
	
	// end inline asm
	xor.b32  	%r3432, %r3425, %r7949;
	// begin inline asm
	vadd.u32.u32.u32.add %r3429, %r3409, %r3431, %r3432;
	// end inline asm
	add.s32 	%r3570, %r3429, %r3285;
	// begin inline asm
	shf.r.clamp.b32 %r3433, %r3405, %r3405, %r7521;
	// end inline asm
	// begin inline asm
	shf.r.clamp.b32 %r3437, %r3405, %r3405, %r7525;
	// end inline asm
	xor.b32  	%r7950, %r3437, %r3433;
	// begin inline asm
	shf.r.clamp.b32 %r3441, %r3405, %r3405, %r7529;
	// end inline asm
	xor.b32  	%r3447, %r7950, %r3441;
	xor.b32  	%r7951, %r3365, %r3325;
	and.b32  	%r7952, %r3405, %r7951;
	and.b32  	%r7953, %r3365, %r3325;
	xor.b32  	%r3448, %r7952, %r7953;
	// begin inline asm
	vadd.u32.u32.u32.add %r3445, %r3429, %r3447, %r3448;
	// end inline asm
	mov.b32 	%r7177, 1747873779;
	// begin inline asm
	vadd.u32.u32.u32.add %r3449, %r3450, %r3451, %r7177;
	// end inline asm
	// begin inline asm
	shf.r.clamp.b32 %r3453, %r3570, %r3570, %r7501;
	// end inline asm
	// begin inline asm
	shf.r.clamp.b32 %r3457, %r3570, %r3570, %r7505;
	// end inline asm
	xor.b32  	%r7954, %r3457, %r3453;
	// begin inline asm
	shf.r.clamp.b32 %r3461, %r3570, %r3570, %r7509;
	// end inline asm
	xor.b32  	%r3471, %r7954, %r3461;
	and.b32  	%r7955, %r3570, %r3530;
	mov.u32 	%r3466, %r3570;
	// begin inline asm
	not.b32  %r3466, %r3466; 
	and.b32  %r3465, %r3466, %r3490; 
	
	// end inline asm
	xor.b32  	%r3472, %r3465, %r7955;
	// begin inline asm
	vadd.u32.u32.u32.add %r3469, %r3449, %r3471, %r3472;
	// end inline asm
	add.s32 	%r3610, %r3469, %r3325;
	// begin inline asm
	shf.r.clamp.b32 %r3473, %r3445, %r3445, %r7521;
	// end inline asm
	// begin inline asm
	shf.r.clamp.b32 %r3477, %r3445, %r3445, %r7525;
	// end inline asm
	xor.b32  	%r7956, %r3477, %r3473;
	// begin inline asm
	shf.r.clamp.b32 %r3481, %r3445, %r3445, %r7529;
	// end inline asm
	xor.b32  	%r3487, %r7956, %r3481;
	xor.b32  	%r7957, %r3405, %r3365;
	and.b32  	%r7958, %r3445, %r7957;
	and.b32  	%r7959, %r3405, %r3365;
	xor.b32  	%r3488, %r7958, %r7959;
	// begin inline asm
	vadd.u32.u32.u32.add %r3485, %r3469, %r3487, %r3488;
	// end inline asm
	mov.b32 	%r7217, 1955562222;
	// begin inline asm
	vadd.u32.u32.u32.add %r3489, %r3490, %r3491, %r7217;
	// end inline asm
	// begin inline asm
	shf.r.clamp.b32 %r3493, %r3610, %r3610, %r7501;
	// end inline asm
	// begin inline asm
	shf.r.clamp.b32 %r3497, %r3610, %r3610, %r7505;
	// end inline asm
	xor.b32  	%r7960, %r3497, %r3493;
	// begin inline asm
	shf.r.clamp.b32 %r3501, %r3610, %r3610, %r7509;
	// end inline asm
	xor.b32  	%r3511, %r7960, %r3501;
	and.b32  	%r7961, %r3610, %r3570;
	mov.u32 	%r3506, %r3610;
	// begin inline asm
	not.b32  %r3506, %r3506; 
	and.b32  %r3505, %r3506, %r3530; 
	
	// end inline asm
	xor.b32  	%r3512, %r3505, %r7961;
	// begin inline asm
	vadd.u32.u32.u32.add %r3509, %r3489, %r3511, %r3512;
	// end inline asm
	add.s32 	%r3650, %r3509, %r3365;
	// begin inline asm
	shf.r.clamp.b32 %r3513, %r3485, %r3485, %r7521;
	// end inline asm
	// begin inline asm
	shf.r.clamp.b32 %r3517, %r3485, %r3485, %r7525;
	// end inline asm
	xor.b32  	%r7962, %r3517, %r3513;
	// begin inline asm
	shf.r.clamp.b32 %r3521, %r3485, %r3485, %r7529;
	// end inline asm
	xor.b32  	%r3527, %r7962, %r3521;
	xor.b32  	%r7963, %r3445, %r3405;
	and.b32  	%r7964, %r3485, %r7963;
	and.b32  	%r7965, %r3445, %r3405;
	xor.b32  	%r3528, %r7964, %r7965;
	// begin inline asm
	vadd.u32.u32.u32.add %r3525, %r3509, %r3527, %r3528;
	// end inline asm
	mov.b32 	%r7257, 2024104815;
	// begin inline asm
	vadd.u32.u32.u32.add %r3529, %r3530, %r3531, %r7257;
	// end inline asm
	// begin inline asm
	shf.r.clamp.b32 %r3533, %r3650, %r3650, %r7501;
	// end inline asm
	// begin inline asm
	shf.r.clamp.b32 %r3537, %r3650, %r3650, %r7505;
	// end inline asm
	xor.b32  	%r7966, %r3537, %r3533;
	// begin inline asm
	shf.r.clamp.b32 %r3541, %r3650, %r3650, %r7509;
	// end inline asm
	xor.b32  	%r3551, %r7966, %r3541;
	and.b32  	%r7967, %r3650, %r3610;
	mov.u32 	%r3546, %r3650;
	// begin inline asm
	not.b32  %r3546, %r3546; 
	and.b32  %r3545, %r3546, %r3570; 
	
	// end inline asm
	xor.b32  	%r3552, %r3545, %r7967;
	// begin inline asm
	vadd.u32.u32.u32.add %r3549, %r3529, %r3551, %r3552;
	// end inline asm
	add.s32 	%r3690, %r3549, %r3405;
	// begin inline asm
	shf.r.clamp.b32 %r3553, %r3525, %r3525, %r7521;
	// end inline asm
	// begin inline asm
	shf.r.clamp.b32 %r3557, %r3525, %r3525, %r7525;
	// end inline asm
	xor.b32  	%r7968, %r3557, %r3553;
	// begin inline asm
	shf.r.clamp.b32 %r3561, %r3525, %r3525, %r7529;
	// end inline asm
	xor.b32  	%r3567, %r7968, %r3561;
	xor.b32  	%r7969, %r3485, %r3445;
	and.b32  	%r7970, %r3525, %r7969;
	and.b32  	%r7971, %r3485, %r3445;
	xor.b32  	%r3568, %r7970, %r7971;
	// begin inline asm
	vadd.u32.u32.u32.add %r3565, %r3549, %r3567, %r3568;
	// end inline asm
	mov.b32 	%r7297, -2067236844;
	// begin inline asm
	vadd.u32.u32.u32.add %r3569, %r3570, %r3571, %r7297;
	// end inline asm
	// begin inline asm
	shf.r.clamp.b32 %r3573, %r3690, %r3690, %r7501;
	// end inline asm
	// begin inline asm
	shf.r.clamp.b32 %r3577, %r3690, %r3690, %r7505;
	// end inline asm
	xor.b32  	%r7972, %r3577, %r3573;
	// begin inline asm
	shf.r.clamp.b32 %r3581, %r3690, %r3690, %r7509;
	// end inline asm
	xor.b32  	%r3591, %r7972, %r3581;
	and.b32  	%r7973, %r3690, %r3650;
	mov.u32 	%r3586, %r3690;
	// begin inline asm
	not.b32  %r3586, %r3586; 
	and.b32  %r3585, %r3586, %r3610; 
	
	// end inline asm
	xor.b32  	%r3592, %r3585, %r7973;
	// begin inline asm
	vadd.u32.u32.u32.add %r3589, %r3569, %r3591, %r3592;
	// end inline asm
	add.s32 	%r3730, %r3589, %r3445;
	// begin inline asm
	shf.r.clamp.b32 %r3593, %r3565, %r3565, %r7521;
	// end inline asm
	// begin inline asm
	shf.r.clamp.b32 %r3597, %r3565, %r3565, %r7525;
	// end inline asm
	xor.b32  	%r7974, %r3597, %r3593;
	// begin inline asm
	shf.r.clamp.b32 %r3601, %r3565, %r3565, %r7529;
	// end inline asm
	xor.b32  	%r3607, %r7974, %r3601;
	xor.b32  	%r7975, %r3525, %r3485;
	and.b32  	%r7976, %r3565, %r7975;
	and.b32  	%r7977, %r3525, %r3485;
	xor.b32  	%r3608, %r7976, %r7977;
	// begin inline asm
	vadd.u32.u32.u32.add %r3605, %r3589, %r3607, %r3608;
	// end inline asm
	mov.b32 	%r7337, -1933114872;
	// begin inline asm
	vadd.u32.u32.u32.add %r3609, %r3610, %r3611, %r7337;
	// end inline asm
	// begin inline asm
	shf.r.clamp.b32 %r3613, %r3730, %r3730, %r7501;
	// end inline asm
	// begin inline asm
	shf.r.clamp.b32 %r3617, %r3730, %r3730, %r7505;
	// end inline asm
	xor.b32  	%r7978, %r3617, %r3613;
	// begin inline asm
	shf.r.clamp.b32 %r3621, %r3730, %r3730, %r7509;
	// end inline asm
	xor.b32  	%r3631, %r7978, %r3621;
	and.b32  	%r7979, %r3730, %r3690;
	mov.u32 	%r3626, %r3730;
	// begin inline asm
	not.b32  %r3626, %r3626; 
	and.b32  %r3625, %r3626, %r3650; 
	
	// end inline asm
	xor.b32  	%r3632, %r3625, %r7979;
	// begin inline asm
	vadd.u32.u32.u32.add %r3629, %r3609, %r3631, %r3632;
	// end inline asm
	add.s32 	%r3770, %r3629, %r3485;
	// begin inline asm
	shf.r.clamp.b32 %r3633, %r3605, %r3605, %r7521;
	// end inline asm
	// begin inline asm
	shf.r.clamp.b32 %r3637, %r3605, %r3605, %r7525;
	// end inline asm
	xor.b32  	%r7980, %r3637, %r3633;
	// begin inline asm
	shf.r.clamp.b32 %r3641, %r3605, %r3605, %r7529;
	// end inline asm
	xor.b32  	%r3647, %r7980, %r3641;
	xor.b32  	%r7981, %r3565, %r3525;
	and.b32  	%r7982, %r3605, %r7981;
	and.b32  	%r7983, %r3565, %r3525;
	xor.b32  	%r3648, %r7982, %r7983;
	// begin inline asm
	vadd.u32.u32.u32.add %r3645, %r3629, %r3647, %r3648;
	// end inline asm
	mov.b32 	%r7377, -1866530822;
	// begin inline asm
	vadd.u32.u32.u32.add %r3649, %r3650, %r3651, %r7377;
	// end inline asm
	// begin inline asm
	shf.r.clamp.b32 %r3653, %r3770, %r3770, %r7501;
	// end inline asm
	// begin inline asm
	shf.r.clamp.b32 %r3657, %r3770, %r3770, %r7505;
	// end inline asm
	xor.b32  	%r7984, %r3657, %r3653;
	// begin inline asm
	shf.r.clamp.b32 %r3661, %r3770, %r3770, %r7509;
	// end inline asm
	xor.b32  	%r3671, %r7984, %r3661;
	and.b32  	%r7985, %r3770, %r3730;
	mov.u32 	%r3666, %r3770;
	// begin inline asm
	not.b32  %r3666, %r3666; 
	and.b32  %r3665, %r3666, %r3690; 
	
	// end inline asm
	xor.b32  	%r3672, %r3665, %r7985;
	// begin inline asm
	vadd.u32.u32.u32.add %r3669, %r3649, %r3671, %r3672;
	// end inline asm
	add.s32 	%r3787, %r3669, %r3525;
	// begin inline asm
	shf.r.clamp.b32 %r3673, %r3645, %r3645, %r7521;
	// end inline asm
	// begin inline asm
	shf.r.clamp.b32 %r3677, %r3645, %r3645, %r7525;
	// end inline asm
	xor.b32  	%r7986, %r3677, %r3673;
	// begin inline asm
	shf.r.clamp.b32 %r3681, %r3645, %r3645, %r7529;
	// end inline asm
	xor.b32  	%r3687, %r7986, %r3681;
	xor.b32  	%r7987, %r3605, %r3565;
	and.b32  	%r7988, %r3645, %r7987;
	and.b32  	%r7989, %r3605, %r3565;
	xor.b32  	%r3688, %r7988, %r7989;
	// begin inline asm
	vadd.u32.u32.u32.add %r3685, %r3669, %r3687, %r3688;
	// end inline asm
	mov.b32 	%r7417, -1538233109;
	// begin inline asm
	vadd.u32.u32.u32.add %r3689, %r3690, %r3691, %r7417;
	// end inline asm
	// begin inline asm
	shf.r.clamp.b32 %r3693, %r3787, %r3787, %r7501;
	// end inline asm
	// begin inline asm
	shf.r.clamp.b32 %r3697, %r3787, %r3787, %r7505;
	// end inline asm
	xor.b32  	%r7990, %r3697, %r3693;
	// begin inline asm
	shf.r.clamp.b32 %r3701, %r3787, %r3787, %r7509;
	// end inline asm
	xor.b32  	%r3711, %r7990, %r3701;
	and.b32  	%r7991, %r3787, %r3770;
	mov.u32 	%r3706, %r3787;
	// begin inline asm
	not.b32  %r3706, %r3706; 
	and.b32  %r3705, %r3706, %r3730; 
	
	// end inline asm
	xor.b32  	%r3712, %r3705, %r7991;
	// begin inline asm
	vadd.u32.u32.u32.add %r3709, %r3689, %r3711, %r3712;
	// end inline asm
	add.s32 	%r3748, %r3709, %r3565;
	// begin inline asm
	shf.r.clamp.b32 %r3713, %r3685, %r3685, %r7521;
	// end inline asm
	// begin inline asm
	shf.r.clamp.b32 %r3717, %r3685, %r3685, %r7525;
	// end inline asm
	xor.b32  	%r7992, %r3717, %r3713;
	// begin inline asm
	shf.r.clamp.b32 %r3721, %r3685, %r3685, %r7529;
	// end inline asm
	xor.b32  	%r3727, %r7992, %r3721;
	xor.b32  	%r7993, %r3645, %r3605;
	and.b32  	%r7994, %r3685, %r7993;
	and.b32  	%r7995, %r3645, %r3605;
	xor.b32  	%r3728, %r7994, %r7995;
	// begin inline asm
	vadd.u32.u32.u32.add %r3725, %r3709, %r3727, %r3728;
	// end inline asm
	mov.b32 	%r7457, -1090935817;
	// begin inline asm
	vadd.u32.u32.u32.add %r3729, %r3730, %r3731, %r7457;
	// end inline asm
	// begin inline asm
	shf.r.clamp.b32 %r3733, %r3748, %r3748, %r7501;
	// end inline asm
	// begin inline asm
	shf.r.clamp.b32 %r3737, %r3748, %r3748, %r7505;
	// end inline asm
	xor.b32  	%r7996, %r3737, %r3733;
	// begin inline asm
	shf.r.clamp.b32 %r3741, %r3748, %r3748, %r7509;
	// end inline asm
	xor.b32  	%r3751, %r7996, %r3741;
	and.b32  	%r7997, %r3748, %r3787;
	mov.u32 	%r3746, %r3748;
	// begin inline asm
	not.b32  %r3746, %r3746; 
	and.b32  %r3745, %r3746, %r3770; 
	
	// end inline asm
	xor.b32  	%r3752, %r3745, %r7997;
	// begin inline asm
	vadd.u32.u32.u32.add %r3749, %r3729, %r3751, %r3752;
	// end inline asm
	add.s32 	%r3788, %r3749, %r3605;
	// begin inline asm
	shf.r.clamp.b32 %r3753, %r3725, %r3725, %r7521;
	// end inline asm
	// begin inline asm
	shf.r.clamp.b32 %r3757, %r3725, %r3725, %r7525;
	// end inline asm
	xor.b32  	%r7998, %r3757, %r3753;
	// begin inline asm
	shf.r.clamp.b32 %r3761, %r3725, %r3725, %r7529;
	// end inline asm
	xor.b32  	%r3767, %r7998, %r3761;
	xor.b32  	%r7999, %r3685, %r3645;
	and.b32  	%r8000, %r3725, %r7999;
	and.b32  	%r8001, %r3685, %r3645;
	xor.b32  	%r3768, %r8000, %r8001;
	// begin inline asm
	vadd.u32.u32.u32.add %r3765, %r3749, %r3767, %r3768;
	// end inline asm
	mov.b32 	%r7497, -965641998;
	// begin inline asm
	vadd.u32.u32.u32.add %r3769, %r3770, %r3771, %r7497;
	// end inline asm
	// begin inline asm
	shf.r.clamp.b32 %r3773, %r3788, %r3788, %r7501;
	// end inline asm
	// begin inline asm
	shf.r.clamp.b32 %r3777, %r3788, %r3788, %r7505;
	// end inline asm
	xor.b32  	%r8002, %r3777, %r3773;
	// begin inline asm
	shf.r.clamp.b32 %r3781, %r3788, %r3788, %r7509;
	// end inline asm
	xor.b32  	%r3791, %r8002, %r3781;
	and.b32  	%r8003, %r3788, %r3748;
	mov.u32 	%r3786, %r3788;
	// begin inline asm
	not.b32  %r3786, %r3786; 
	and.b32  %r3785, %r3786, %r3787; 
	
	// end inline asm
	xor.b32  	%r3792, %r3785, %r8003;
	// begin inline asm
	vadd.u32.u32.u32.add %r3789, %r3769, %r3791, %r3792;
	// end inline asm
	// begin inline asm
	shf.r.clamp.b32 %r3793, %r3765, %r3765, %r7521;
	// end inline asm
	// begin inline asm
	shf.r.clamp.b32 %r3797, %r3765, %r3765, %r7525;
	// end inline asm
	xor.b32  	%r8004, %r3797, %r3793;
	// begin inline asm
	shf.r.clamp.b32 %r3801, %r3765, %r3765, %r7529;
	// end inline asm
	xor.b32  	%r3807, %r8004, %r3801;
	xor.b32  	%r8005, %r3725, %r3685;
	and.b32  	%r8006, %r3765, %r8005;
	and.b32  	%r8007, %r3725, %r3685;
	xor.b32  	%r3808, %r8006, %r8007;
	// begin inline asm
	vadd.u32.u32.u32.add %r3805, %r3789, %r3807, %r3808;
	// end inline asm
	add.s32 	%r5004, %r3805, 1779033703;
	add.s32 	%r5016, %r3765, -1150833019;
	add.s32 	%r5056, %r3725, 1013904242;
	add.s32 	%r5096, %r3685, -1521486534;
	add.s32 	%r8008, %r3645, %r3789;
	add.s32 	%r3888, %r8008, 1359893119;
	add.s32 	%r5176, %r3788, -1694144372;
	add.s32 	%r5216, %r3748, 528734635;
	add.s32 	%r5256, %r3787, 1541459225;
	// begin inline asm
	shf.r.clamp.b32 %r3809, %r5016, %r5016, %r4979;
	// end inline asm
	// begin inline asm
	shf.r.clamp.b32 %r3813, %r5016, %r5016, %r4983;
	// end inline asm
	xor.b32  	%r8009, %r3813, %r3809;
	// begin inline asm
	vshr.u32.u32.u32.clamp %r3817, %r5016, %r4986;
	// end inline asm
	xor.b32  	%r3833, %r8009, %r3817;
	mov.b32 	%r5536, 0;
	// begin inline asm
	shf.r.clamp.b32 %r3820, %r5536, %r5536, %r4990;
	// end inline asm
	// begin inline asm
	shf.r.clamp.b32 %r3824, %r5536, %r5536, %r4994;
	// end inline asm
	xor.b32  	%r8010, %r3824, %r3820;
	// begin inline asm
	vshr.u32.u32.u32.clamp %r3828, %r5536, %r4997;
	// end inline asm
	xor.b32  	%r3834, %r8010, %r3828;
	// begin inline asm
	vadd.u32.u32.u32.add %r3831, %r5536, %r3833, %r3834;
	// end inline asm
	add.s32 	%r5616, %r3831, %r5004;
	// begin inline asm
	shf.r.clamp.b32 %r3835, %r5056, %r5056, %r4979;
	// end inline asm
	// begin inline asm
	shf.r.clamp.b32 %r3839, %r5056, %r5056, %r4983;
	// end inline asm
	xor.b32  	%r8011, %r3839, %r3835;
	// begin inline asm
	vshr.u32.u32.u32.clamp %r3843, %r5056, %r4986;
	// end inline asm
	xor.b32  	%r3859, %r8011, %r3843;
	mov.b32 	%r5576, 256;
	// begin inline asm
	shf.r.clamp.b32 %r3846, %r5576, %r5576, %r4990;
	// end inline asm
	// begin inline asm
	shf.r.clamp.b32 %r3850, %r5576, %r5576, %r4994;
	// end inline asm
	xor.b32  	%r8012, %r3850, %r3846;
	// begin inline asm
	vshr.u32.u32.u32.clamp %r3854, %r5576, %r4997;
	// end inline asm
	xor.b32  	%r3860, %r8012, %r3854;
	// begin inline asm
	vadd.u32.u32.u32.add %r3857, %r5536, %r3859, %r3860;
	// end inline asm
	add.s32 	%r5656, %r3857, %r5016;
	// begin inline asm
	shf.r.clamp.b32 %r3861, %r5096, %r5096, %r4979;
	// end inline asm
	// begin inline asm
	shf.r.clamp.b32 %r3865, %r5096, %r5096, %r4983;
	// end inline asm
	xor.b32  	%r8013, %r3865, %r3861;
	// begin inline asm
	vshr.u32.u32.u32.clamp %r3869, %r5096, %r4986;
	// end inline asm
	xor.b32  	%r3885, %r8013, %r3869;
	// begin inline asm
	shf.r.clamp.b32 %r3872, %r5616, %r5616, %r4990;
	// end inline asm
	// begin inline asm
	shf.r.clamp.b32 %r3876, %r5616, %r5616, %r4994;
	// end inline asm
	xor.b32  	%r8014, %r3876, %r3872;
	// begin inline asm
	vshr.u32.u32.u32.clamp %r3880, %r5616, %r4997;
	// end inline asm
	xor.b32  	%r3886, %r8014, %r3880;
	// begin inline asm
	vadd.u32.u32.u32.add %r3883, %r5536, %r3885, %r3886;
	// end inline asm
	add.s32 	%r5696, %r3883, %r5056;
	// begin inline asm
	shf.r.clamp.b32 %r3887, %r3888, %r3888, %r4979;
	// end inline asm
	// begin inline asm
	shf.r.clamp.b32 %r3891, %r3888, %r3888, %r4983;
	// end inline asm
	xor.b32  	%r8015, %r3891, %r3887;
	// begin inline asm
	vshr.u32.u32.u32.clamp %r3895, %r3888, %r4986;
	// end inline asm
	xor.b32  	%r3911, %r8015, %r3895;
	// begin inline asm
	shf.r.clamp.b32 %r3898, %r5656, %r5656, %r4990;
	// end inline asm
	// begin inline asm
	shf.r.clamp.b32 %r3902, %r5656, %r5656, %r4994;
	// end inline asm
	xor.b32  	%r8016, %r3902, %r3898;
	// begin inline asm
	vshr.u32.u32.u32.clamp %r3906, %r5656, %r4997;
	// end inline asm
	xor.b32  	%r3912, %r8016, %r3906;
	// begin inline asm
	vadd.u32.u32.u32.add %r3909, %r5536, %r3911, %r3912;
	// end inline asm
	add.s32 	%r5736, %r3909, %r5096;
	// begin inline asm
	shf.r.clamp.b32 %r3913, %r5176, %r5176, %r4979;
	// end inline asm
	// begin inline asm
	shf.r.clamp.b32 %r3917, %r5176, %r5176, %r4983;
	// end inline asm
	xor.b32  	%r8017, %r3917, %r3913;
	// begin inline asm
	vshr.u32.u32.u32.clamp %r3921, %r5176, %r4986;
	// end inline asm
	xor.b32  	%r3937, %r8017, %r3921;
	// begin inline asm
	shf.r.clamp.b32 %r3924, %r5696, %r5696, %r4990;
	// end inline asm
	// begin inline asm
	shf.r.clamp.b32 %r3928, %r5696, %r5696, %r4994;
	// end inline asm
	xor.b32  	%r8018, %r3928, %r3924;
	// begin inline asm
	vshr.u32.u32.u32.clamp %r3932, %r5696, %r4997;
	// end inline asm
	xor.b32  	%r3938, %r8018, %r3932;
	// begin inline asm
	vadd.u32.u32.u32.add %r3935, %r5536, %r3937, %r3938;
	// end inline asm
	add.s32 	%r5776, %r3935, %r3888;
	// begin inline asm
	shf.r.clamp.b32 %r3939, %r5216, %r5216, %r4979;
	// end inline asm
	// begin inline asm
	shf.r.clamp.b32 %r3943, %r5216, %r5216, %r4983;
	// end inline asm
	xor.b32  	%r8019, %r3943, %r3939;
	// begin inline asm
	vshr.u32.u32.u32.clamp %r3947, %r5216, %r4986;
	// end inline asm
	xor.b32  	%r3963, %r8019, %r3947;
	// begin inline asm
	shf.r.clamp.b32 %r3950, %r5736, %r5736, %r4990;
	// end inline asm
	// begin inline asm
	shf.r.clamp.b32 %r3954, %r5736, %r5736, %r4994;
	// end inline asm
	xor.b32  	%r8020, %r3954, %r3950;
	// begin inline asm
	vshr.u32.u32.u32.clamp %r3958, %r5736, %r4997;
	// end inline asm
	xor.b32  	%r3964, %r8020, %r3958;
	// begin inline asm
	vadd.u32.u32.u32.add %r3961, %r5536, %r3963, %r3964;
	// end inline asm
	add.s32 	%r5816, %r3961, %r5176;
	// begin inline asm
	shf.r.clamp.b32 %r3965, %r5256, %r5256, %r4979;
	// end inline asm
	// begin inline asm
	shf.r.clamp.b32 %r3969, %r5256, %r5256, %r4983;
	// end inline asm
	xor.b32  	%r8021, %r3969, %r3965;
	// begin inline asm
	vshr.u32.u32.u32.clamp %r3973, %r5256, %r4986;
	// end inline asm
	xor.b32  	%r3989, %r8021, %r3973;
	// begin inline asm
	shf.r.clamp.b32 %r3976, %r5776, %r5776, %r4990;
	// end inline asm
	// begin inline asm
	shf.r.clamp.b32 %r3980, %r5776, %r5776, %r4994;
	// end inline asm
	xor.b32  	%r8022, %r3980, %r3976;
	// begin inline asm
	vshr.u32.u32.u32.clamp %r3984, %r5776, %r4997;
	// end inline asm
	xor.b32  	%r3990, %r8022, %r3984;
	// begin inline asm
	vadd.u32.u32.u32.add %r3987, %r5576, %r3989, %r3990;
	// end inline asm
	add.s32 	%r5856, %r3987, %r5216;
	mov.b32 	%r5296, -2147483648;
	// begin inline asm
	shf.r.clamp.b32 %r3991, %r5296, %r5296, %r4979;
	// end inline asm
	// begin inline asm
	shf.r.clamp.b32 %r3995, %r5296, %r5296, %r4983;
	// end inline asm
	xor.b32  	%r8023, %r3995, %r3991;
	// begin inline asm
	vshr.u32.u32.u32.clamp %r3999, %r5296, %r4986;
	// end inline asm
	xor.b32  	%r4015, %r8023, %r3999;
	// begin inline asm
	shf.r.clamp.b32 %r4002, %r5816, %r5816, %r4990;
	// end inline asm
	// begin inline asm
	shf.r.clamp.b32 %r4006, %r5816, %r5816, %r4994;
	// end inline asm
	xor.b32  	%r8024, %r4006, %r4002;
	// begin inline asm
	vshr.u32.u32.u32.clamp %r4010, %r5816, %r4997;
	// end inline asm
	xor.b32  	%r4016, %r8024, %r4010;
	// begin inline asm
	vadd.u32.u32.u32.add %r4013, %r5616, %r4015, %r4016;
	// end inline asm
	add.s32 	%r5896, %r4013, %r5256;
	// begin inline asm
	shf.r.clamp.b32 %r4017, %r5536, %r5536, %r4979;
	// end inline asm
	// begin inline asm
	shf.r.clamp.b32 %r4021, %r5536, %r5536, %r4983;
	// end inline asm
	xor.b32  	%r8025, %r4021, %r4017;
	// begin inline asm
	vshr.u32.u32.u32.clamp %r4025, %r5536, %r4986;
	// end inline asm
	xor.b32  	%r4116, %r8025, %r4025;
	// begin inline asm
	shf.r.clamp.b32 %r4028, %r5856, %r5856, %r4990;
	// end inline asm
	// begin inline asm
	shf.r.clamp.b32 %r4032, %r5856, %r5856, %r4994;
	// end inline asm
	xor.b32  	%r8026, %r4032, %r4028;
	// begin inline asm
	vshr.u32.u32.u32.clamp %r4036, %r5856, %r4997;
	// end inline asm
	xor.b32  	%r4042, %r8026, %r4036;
	// begin inline asm
	vadd.u32.u32.u32.add %r4039, %r5656, %r4116, %r4042;
	// end inline asm
	xor.b32  	%r5936, %r4039, -2147483648;
	// begin inline asm
	shf.r.clamp.b32 %r4043, %r5896, %r5896, %r4990;
	// end inline asm
	// begin inline asm
	shf.r.clamp.b32 %r4047, %r5896, %r5896, %r4994;
	// end inline asm
	xor.b32  	%r8027, %r4047, %r4043;
	// begin inline asm
	vshr.u32.u32.u32.clamp %r4051, %r5896, %r4997;
	// end inline asm
	xor.b32  	%r4057, %r8027, %r4051;
	// begin inline asm
	vadd.u32.u32.u32.add %r4054, %r5696, %r4116, %r4057;
	// end inline asm
	// begin inline asm
	shf.r.clamp.b32 %r4058, %r5936, %r5936, %r4990;
	// end inline asm
	// begin inline asm
	shf.r.clamp.b32 %r4062, %r5936, %r5936, %r4994;
	// end inline asm
	xor.b32  	%r8028, %r4062, %r4058;
	// begin inline asm
	vshr.u32.u32.u32.clamp %r4066, %r5936, %r4997;
	// end inline asm
	xor.b32  	%r4072, %r8028, %r4066;
	// begin inline asm
	vadd.u32.u32.u32.add %r4069, %r5736, %r4116, %r4072;
	// end inline asm
	// begin inline asm
	shf.r.clamp.b32 %r4073, %r4054, %r4054, %r4990;
	// end inline asm
	// begin inline asm
	shf.r.clamp.b32 %r4077, %r4054, %r4054, %r4994;
	// end inline asm
	xor.b32  	%r8029, %r4077, %r4073;
	// begin inline asm
	vshr.u32.u32.u32.clamp %r4081, %r4054, %r4997;
	// end inline asm
	xor.b32  	%r4087, %r8029, %r4081;
	// begin inline asm
	vadd.u32.u32.u32.add %r4084, %r5776, %r4116, %r4087;
	// end inline asm
	// begin inline asm
	shf.r.clamp.b32 %r4088, %r4069, %r4069, %r4990;
	// end inline asm
	// begin inline asm
	shf.r.clamp.b32 %r4092, %r4069, %r4069, %r4994;
	// end inline asm
	xor.b32  	%r8030, %r4092, %r4088;
	// begin inline asm
	vshr.u32.u32.u32.clamp %r4096, %r4069, %r4997;
	// end inline asm
	xor.b32  	%r4102, %r8030, %r4096;
	// begin inline asm
	vadd.u32.u32.u32.add %r4099, %r5816, %r4116, %r4102;
	// end inline asm
	// begin inline asm
	shf.r.clamp.b32 %r4103, %r4084, %r4084, %r4990;
	// end inline asm
	// begin inline asm
	shf.r.clamp.b32 %r4107, %r4084, %r4084, %r4994;
	// end inline asm
	xor.b32  	%r8031, %r4107, %r4103;
	// begin inline asm
	vshr.u32.u32.u32.clamp %r4111, %r4084, %r4997;
	// end inline asm
	xor.b32  	%r4117, %r8031, %r4111;
	// begin inline asm
	vadd.u32.u32.u32.add %r4114, %r5856, %r4116, %r4117;
	// end inline asm
	// begin inline asm
	shf.r.clamp.b32 %r4118, %r5576, %r5576, %r4979;
	// end inline asm
	// begin inline asm
	shf.r.clamp.b32 %r4122, %r5576, %r5576, %r4983;
	// end inline asm
	xor.b32  	%r8032, %r4122, %r4118;
	// begin inline asm
	vshr.u32.u32.u32.clamp %r4126, %r5576, %r4986;
	// end inline asm
	xor.b32  	%r4142, %r8032, %r4126;
	// begin inline asm
	shf.r.clamp.b32 %r4129, %r4099, %r4099, %r4990;
	// end inline asm
	// begin inline asm
	shf.r.clamp.b32 %r4133, %r4099, %r4099, %r4994;
	// end inline asm
	xor.b32  	%r8033, %r4133, %r4129;
	// begin inline asm
	vshr.u32.u32.u32.clamp %r4137, %r4099, %r4997;
	// end inline asm
	xor.b32  	%r4143, %r8033, %r4137;
	// begin inline asm
	vadd.u32.u32.u32.add %r4140, %r5896, %r4142, %r4143;
	// end inline asm
	// begin inline asm
	shf.r.clamp.b32 %r4144, %r5616, %r5616, %r4979;
	// end inline asm
	// begin inline asm
	shf.r.clamp.b32 %r4148, %r5616, %r5616, %r4983;
	// end inline asm
	xor.b32  	%r8034, %r4148, %r4144;
	// begin inline asm
	vshr.u32.u32.u32.clamp %r4152, %r5616, %r4986;
	// end inline asm
	xor.b32  	%r4168, %r8034, %r4152;
	// begin inline asm
	shf.r.clamp.b32 %r4155, %r4114, %r4114, %r4990;
	// end inline asm
	// begin inline asm
	shf.r.clamp.b32 %r4159, %r4114, %r4114, %r4994;
	// end inline asm
	xor.b32  	%r8035, %r4159, %r4155;
	// begin inline asm
	vshr.u32.u32.u32.clamp %r4163, %r4114, %r4997;
	// end inline asm
	xor.b32  	%r4169, %r8035, %r4163;
	// begin inline asm
	vadd.u32.u32.u32.add %r4166, %r5936, %r4168, %r4169;
	// end inline asm
	add.s32 	%r6216, %r4166, 256;
	// begin inline asm
	shf.r.clamp.b32 %r4170, %r5656, %r5656, %r4979;
	// end inline asm
	// begin inline asm
	shf.r.clamp.b32 %r4174, %r5656, %r5656, %r4983;
	// end inline asm
	xor.b32  	%r8036, %r4174, %r4170;
	// begin inline asm
	vshr.u32.u32.u32.clamp %r4178, %r5656, %r4986;
	// end inline asm
	xor.b32  	%r4194, %r8036, %r4178;
	// begin inline asm
	shf.r.clamp.b32 %r4181, %r4140, %r4140, %r4990;
	// end inline asm
	// begin inline asm
	shf.r.clamp.b32 %r4185, %r4140, %r4140, %r4994;
	// end inline asm
	xor.b32  	%r8037, %r4185, %r4181;
	// begin inline asm
	vshr.u32.u32.u32.clamp %r4189, %r4140, %r4997;
	// end inline asm
	xor.b32  	%r4195, %r8037, %r4189;
	// begin inline asm
	vadd.u32.u32.u32.add %r4192, %r4054, %r4194, %r4195;
	// end inline asm
	add.s32 	%r6256, %r4192, %r5616;
	// begin inline asm
	shf.r.clamp.b32 %r4196, %r5696, %r5696, %r4979;
	// end inline asm
	// begin inline asm
	shf.r.clamp.b32 %r4200, %r5696, %r5696, %r4983;
	// end inline asm
	xor.b32  	%r8038, %r4200, %r4196;
	// begin inline asm
	vshr.u32.u32.u32.clamp %r4204, %r5696, %r4986;
	// end inline asm
	xor.b32  	%r4220, %r8038, %r4204;
	// begin inline asm
	shf.r.clamp.b32 %r4207, %r6216, %r6216, %r4990;
	// end inline asm
	// begin inline asm
	shf.r.clamp.b32 %r4211, %r6216, %r6216, %r4994;
	// end inline asm
	xor.b32  	%r8039, %r4211, %r4207;
	// begin inline asm
	vshr.u32.u32.u32.clamp %r4215, %r6216, %r4997;
	// end inline asm
	xor.b32  	%r4221, %r8039, %r4215;
	// begin inline asm
	vadd.u32.u32.u32.add %r4218, %r4069, %r4220, %r4221;
	// end inline asm
	add.s32 	%r6296, %r4218, %r5656;
	// begin inline asm
	shf.r.clamp.b32 %r4222, %r5736, %r5736, %r4979;
	// end inline asm
	// begin inline asm
	shf.r.clamp.b32 %r4226, %r5736, %r5736, %r4983;
	// end inline asm
	xor.b32  	%r8040, %r4226, %r4222;
	// begin inline asm
	vshr.u32.u32.u32.clamp %r4230, %r5736, %r4986;
	// end inline asm
	xor.b32  	%r4246, %r8040, %r4230;
	// begin inline asm
	shf.r.clamp.b32 %r4233, %r6256, %r6256, %r4990;
	// end inline asm
	// begin inline asm
	shf.r.clamp.b32 %r4237, %r6256, %r6256, %r4994;
	// end inline asm
	xor.b32  	%r8041, %r4237, %r4233;
	// begin inline asm
	vshr.u32.u32.u32.clamp %r4241, %r6256, %r4997;
	// end inline asm
	xor.b32  	%r4247, %r8041, %r4241;
	// begin inline asm
	vadd.u32.u32.u32.add %r4244, %r4084, %r4246, %r4247;
	// end inline asm
	add.s32 	%r6336, %r4244, %r5696;
	// begin inline asm
	shf.r.clamp.b32 %r4248, %r5776, %r5776, %r4979;
	// end inline asm
	// begin inline asm
	shf.r.clamp.b32 %r4252, %r5776, %r5776, %r4983;
	// end inline asm
	xor.b32  	%r8042, %r4252, %r4248;
	// begin inline asm
	vshr.u32.u32.u32.clamp %r4256, %r5776, %r4986;
	// end inline asm
	xor.b32  	%r4272, %r8042, %r4256;
	// begin inline asm
	shf.r.clamp.b32 %r4259, %r6296, %r6296, %r4990;
	// end inline asm
	// begin inline asm
	shf.r.clamp.b32 %r4263, %r6296, %r6296, %r4994;
	// end inline asm
	xor.b32  	%r8043, %r4263, %r4259;
	// begin inline asm
	vshr.u32.u32.u32.clamp %r4267, %r6296, %r4997;
	// end inline asm
	xor.b32  	%r4273, %r8043, %r4267;
	// begin inline asm
	vadd.u32.u32.u32.add %r4270, %r4099, %r4272, %r4273;
	// end inline asm
	add.s32 	%r6376, %r4270, %r5736;
	// begin inline asm
	shf.r.clamp.b32 %r4274, %r5816, %r5816, %r4979;
	// end inline asm
	// begin inline asm
	shf.r.clamp.b32 %r4278, %r5816, %r5816, %r4983;
	// end inline asm
	xor.b32  	%r8044, %r4278, %r4274;
	// begin inline asm
	vshr.u32.u32.u32.clamp %r4282, %r5816, %r4986;
	// end inline asm
	xor.b32  	%r4298, %r8044, %r4282;
	// begin inline asm
	shf.r.clamp.b32 %r4285, %r6336, %r6336, %r4990;
	// end inline asm
	// begin inline asm
	shf.r.clamp.b32 %r4289, %r6336, %r6336, %r4994;
	// end inline asm
	xor.b32  	%r8045, %r4289, %r4285;
	// begin inline asm
	vshr.u32.u32.u32.clamp %r4293, %r6336, %r4997;
	// end inline asm
	xor.b32  	%r4299, %r8045, %r4293;
	// begin inline asm
	vadd.u32.u32.u32.add %r4296, %r4114, %r4298, %r4299;
	// end inline asm
	add.s32 	%r6416, %r4296, %r5776;
	// begin inline asm
	shf.r.clamp.b32 %r4300, %r5856, %r5856, %r4979;
	// end inline asm
	// begin inline asm
	shf.r.clamp.b32 %r4304, %r5856, %r5856, %r4983;
	// end inline asm
	xor.b32  	%r8046, %r4304, %r4300;
	// begin inline asm
	vshr.u32.u32.u32.clamp %r4308, %r5856, %r4986;
	// end inline asm
	xor.b32  	%r4324, %r8046, %r4308;
	// begin inline asm
	shf.r.clamp.b32 %r4311, %r6376, %r6376, %r4990;
	// end inline asm
	// begin inline asm
	shf.r.clamp.b32 %r4315, %r6376, %r6376, %r4994;
	// end inline asm
	xor.b32  	%r8047, %r4315, %r4311;
	// begin inline asm
	vshr.u32.u32.u32.clamp %r4319, %r6376, %r4997;
	// end inline asm
	xor.b32  	%r4325, %r8047, %r4319;
	// begin inline asm
	vadd.u32.u32.u32.add %r4322, %r4140, %r4324, %r4325;
	// end inline asm
	add.s32 	%r6456, %r4322, %r5816;
	// begin inline asm
	shf.r.clamp.b32 %r4326, %r5896, %r5896, %r4979;
	// end inline asm
	// begin inline asm
	shf.r.clamp.b32 %r4330, %r5896, %r5896, %r4983;
	// end inline asm
	xor.b32  	%r8048, %r4330, %r4326;
	// begin inline asm
	vshr.u32.u32.u32.clamp %r4334, %r5896, %r4986;
	// end inline asm
	xor.b32  	%r4350, %r8048, %r4334;
	// begin inline asm
	shf.r.clamp.b32 %r4337, %r6416, %r6416, %r4990;
	// end inline asm
	// begin inline asm
	shf.r.clamp.b32 %r4341, %r6416, %r6416, %r4994;
	// end inline asm
	xor.b32  	%r8049, %r4341, %r4337;
	// begin inline asm
	vshr.u32.u32.u32.clamp %r4345, %r6416, %r4997;
	// end inline asm
	xor.b32  	%r4351, %r8049, %r4345;
	// begin inline asm
	vadd.u32.u32.u32.add %r4348, %r6216, %r4350, %r4351;
	// end inline asm
	add.s32 	%r6496, %r4348, %r5856;
	// begin inline asm
	shf.r.clamp.b32 %r4352, %r5936, %r5936, %r4979;
	// end inline asm
	// begin inline asm
	shf.r.clamp.b32 %r4356, %r5936, %r5936, %r4983;
	// end inline asm
	xor.b32  	%r8050, %r4356, %r4352;
	// begin inline asm
	vshr.u32.u32.u32.clamp %r4360, %r5936, %r4986;
	// end inline asm
	xor.b32  	%r4376, %r8050, %r4360;
	// begin inline asm
	shf.r.clamp.b32 %r4363, %r6456, %r6456, %r4990;
	// end inline asm
	// begin inline asm
	shf.r.clamp.b32 %r4367, %r6456, %r6456, %r4994;
	// end inline asm
	xor.b32  	%r8051, %r4367, %r4363;
	// begin inline asm
	vshr.u32.u32.u32.clamp %r4371, %r6456, %r4997;
	// end inline asm
	xor.b32  	%r4377, %r8051, %r4371;
	// begin inline asm
	vadd.u32.u32.u32.add %r4374, %r6256, %r4376, %r4377;
	// end inline asm
	add.s32 	%r6536, %r4374, %r5896;
	// begin inline asm
	shf.r.clamp.b32 %r4378, %r4054, %r4054, %r4979;
	// end inline asm
	// begin inline asm
	shf.r.clamp.b32 %r4382, %r4054, %r4054, %r4983;
	// end inline asm
	xor.b32  	%r8052, %r4382, %r4378;
	// begin inline asm
	vshr.u32.u32.u32.clamp %r4386, %r4054, %r4986;
	// end inline asm
	xor.b32  	%r4402, %r8052, %r4386;
	// begin inline asm
	shf.r.clamp.b32 %r4389, %r6496, %r6496, %r4990;
	// end inline asm
	// begin inline asm
	shf.r.clamp.b32 %r4393, %r6496, %r6496, %r4994;
	// end inline asm
	xor.b32  	%r8053, %r4393, %r4389;
	// begin inline asm
	vshr.u32.u32.u32.clamp %r4397, %r6496, %r4997;
	// end inline asm
	xor.b32  	%r4403, %r8053, %r4397;
	// begin inline asm
	vadd.u32.u32.u32.add %r4400, %r6296, %r4402, %r4403;
	// end inline asm
	add.s32 	%r6576, %r4400, %r5936;
	// begin inline asm
	shf.r.clamp.b32 %r4404, %r4069, %r4069, %r4979;
	// end inline asm
	// begin inline asm
	shf.r.clamp.b32 %r4408, %r4069, %r4069, %r4983;
	// end inline asm
	xor.b32  	%r8054, %r4408, %r4404;
	// begin inline asm
	vshr.u32.u32.u32.clamp %r4412, %r4069, %r4986;
	// end inline asm
	xor.b32  	%r4428, %r8054, %r4412;
	// begin inline asm
	shf.r.clamp.b32 %r4415, %r6536, %r6536, %r4990;
	// end inline asm
	// begin inline asm
	shf.r.clamp.b32 %r4419, %r6536, %r6536, %r4994;
	// end inline asm
	xor.b32  	%r8055, %r4419, %r4415;
	// begin inline asm
	vshr.u32.u32.u32.clamp %r4423, %r6536, %r4997;
	// end inline asm
	xor.b32  	%r4429, %r8055, %r4423;
	// begin inline asm
	vadd.u32.u32.u32.add %r4426, %r6336, %r4428, %r4429;
	// end inline asm
	add.s32 	%r6616, %r4426, %r4054;
	// begin inline asm
	shf.r.clamp.b32 %r4430, %r4084, %r4084, %r4979;
	// end inline asm
	// begin inline asm
	shf.r.clamp.b32 %r4434, %r4084, %r4084, %r4983;
	// end inline asm
	xor.b32  	%r8056, %r4434, %r4430;
	// begin inline asm
	vshr.u32.u32.u32.clamp %r4438, %r4084, %r4986;
	// end inline asm
	xor.b32  	%r4454, %r8056, %r4438;
	// begin inline asm
	shf.r.clamp.b32 %r4441, %r6576, %r6576, %r4990;
	// end inline asm
	// begin inline asm
	shf.r.clamp.b32 %r4445, %r6576, %r6576, %r4994;
	// end inline asm
	xor.b32  	%r8057, %r4445, %r4441;
	// begin inline asm
	vshr.u32.u32.u32.clamp %r4449, %r6576, %r4997;
	// end inline asm
	xor.b32  	%r4455, %r8057, %r4449;
	// begin inline asm
	vadd.u32.u32.u32.add %r4452, %r6376, %r4454, %r4455;
	// end inline asm
	add.s32 	%r6656, %r4452, %r4069;
	// begin inline asm
	shf.r.clamp.b32 %r4456, %r4099, %r4099, %r4979;
	// end inline asm
	// begin inline asm
	shf.r.clamp.b32 %r4460, %r4099, %r4099, %r4983;
	// end inline asm
	xor.b32  	%r8058, %r4460, %r4456;
	// begin inline asm
	vshr.u32.u32.u32.clamp %r4464, %r4099, %r4986;
	// end inline asm
	xor.b32  	%r4480, %r8058, %r4464;
	// begin inline asm
	shf.r.clamp.b32 %r4467, %r6616, %r6616, %r4990;
	// end inline asm
	// begin inline asm
	shf.r.clamp.b32 %r4471, %r6616, %r6616, %r4994;
	// end inline asm
	xor.b32  	%r8059, %r4471, %r4467;
	// begin inline asm
	vshr.u32.u32.u32.clamp %r4475, %r6616, %r4997;
	// end inline asm
	xor.b32  	%r4481, %r8059, %r4475;
	// begin inline asm
	vadd.u32.u32.u32.add %r4478, %r6416, %r4480, %r4481;
	// end inline asm
	add.s32 	%r6696, %r4478, %r4084;
	// begin inline asm
	shf.r.clamp.b32 %r4482, %r4114, %r4114, %r4979;
	// end inline asm
	// begin inline asm
	shf.r.clamp.b32 %r4486, %r4114, %r4114, %r4983;
	// end inline asm
	xor.b32  	%r8060, %r4486, %r4482;
	// begin inline asm
	vshr.u32.u32.u32.clamp %r4490, %r4114, %r4986;
	// end inline asm
	xor.b32  	%r4506, %r8060, %r4490;
	// begin inline asm
	shf.r.clamp.b32 %r4493, %r6656, %r6656, %r4990;
	// end inline asm
	// begin inline asm
	shf.r.clamp.b32 %r4497, %r6656, %r6656, %r4994;
	// end inline asm
	xor.b32  	%r8061, %r4497, %r4493;
	// begin inline asm
	vshr.u32.u32.u32.clamp %r4501, %r6656, %r4997;
	// end inline asm
	xor.b32  	%r4507, %r8061, %r4501;
	// begin inline asm
	vadd.u32.u32.u32.add %r4504, %r6456, %r4506, %r4507;
	// end inline asm
	add.s32 	%r6736, %r4504, %r4099;
	// begin inline asm
	shf.r.clamp.b32 %r4508, %r4140, %r4140, %r4979;
	// end inline asm
	// begin inline asm
	shf.r.clamp.b32 %r4512, %r4140, %r4140, %r4983;
	// end inline asm
	xor.b32  	%r8062, %r4512, %r4508;
	// begin inline asm
	vshr.u32.u32.u32.clamp %r4516, %r4140, %r4986;
	// end inline asm
	xor.b32  	%r4532, %r8062, %r4516;
	// begin inline asm
	shf.r.clamp.b32 %r4519, %r6696, %r6696, %r4990;
	// end inline asm
	// begin inline asm
	shf.r.clamp.b32 %r4523, %r6696, %r6696, %r4994;
	// end inline asm
	xor.b32  	%r8063, %r4523, %r4519;
	// begin inline asm
	vshr.u32.u32.u32.clamp %r4527, %r6696, %r4997;
	// end inline asm
	xor.b32  	%r4533, %r8063, %r4527;
	// begin inline asm
	vadd.u32.u32.u32.add %r4530, %r6496, %r4532, %r4533;
	// end inline asm
	add.s32 	%r6776, %r4530, %r4114;
	// begin inline asm
	shf.r.clamp.b32 %r4534, %r6216, %r6216, %r4979;
	// end inline asm
	// begin inline asm
	shf.r.clamp.b32 %r4538, %r6216, %r6216, %r4983;
	// end inline asm
	xor.b32  	%r8064, %r4538, %r4534;
	// begin inline asm
	vshr.u32.u32.u32.clamp %r4542, %r6216, %r4986;
	// end inline asm
	xor.b32  	%r4558, %r8064, %r4542;
	// begin inline asm
	shf.r.clamp.b32 %r4545, %r6736, %r6736, %r4990;
	// end inline asm
	// begin inline asm
	shf.r.clamp.b32 %r4549, %r6736, %r6736, %r4994;
	// end inline asm
	xor.b32  	%r8065, %r4549, %r4545;
	// begin inline asm
	vshr.u32.u32.u32.clamp %r4553, %r6736, %r4997;
	// end inline asm
	xor.b32  	%r4559, %r8065, %r4553;
	// begin inline asm
	vadd.u32.u32.u32.add %r4556, %r6536, %r4558, %r4559;
	// end inline asm
	add.s32 	%r6816, %r4556, %r4140;
	// begin inline asm
	shf.r.clamp.b32 %r4560, %r6256, %r6256, %r4979;
	// end inline asm
	// begin inline asm
	shf.r.clamp.b32 %r4564, %r6256, %r6256, %r4983;
	// end inline asm
	xor.b32  	%r8066, %r4564, %r4560;
	// begin inline asm
	vshr.u32.u32.u32.clamp %r4568, %r6256, %r4986;
	// end inline asm
	xor.b32  	%r4584, %r8066, %r4568;
	// begin inline asm
	shf.r.clamp.b32 %r4571, %r6776, %r6776, %r4990;
	// end inline asm
	// begin inline asm
	shf.r.clamp.b32 %r4575, %r6776, %r6776, %r4994;
	// end inline asm
	xor.b32  	%r8067, %r4575, %r4571;
	// begin inline asm
	vshr.u32.u32.u32.clamp %r4579, %r6776, %r4997;
	// end inline asm
	xor.b32  	%r4585, %r8067, %r4579;
	// begin inline asm
	vadd.u32.u32.u32.add %r4582, %r6576, %r4584, %r4585;
	// end inline asm
	add.s32 	%r6856, %r4582, %r6216;
	// begin inline asm
	shf.r.clamp.b32 %r4586, %r6296, %r6296, %r4979;
	// end inline asm
	// begin inline asm
	shf.r.clamp.b32 %r4590, %r6296, %r6296, %r4983;
	// end inline asm
	xor.b32  	%r8068, %r4590, %r4586;
	// begin inline asm
	vshr.u32.u32.u32.clamp %r4594, %r6296, %r4986;
	// end inline asm
	xor.b32  	%r4610, %r8068, %r4594;
	// begin inline asm
	shf.r.clamp.b32 %r4597, %r6816, %r6816, %r4990;
	// end inline asm
	// begin inline asm
	shf.r.clamp.b32 %r4601, %r6816, %r6816, %r4994;
	// end inline asm
	xor.b32  	%r8069, %r4601, %r4597;
	// begin inline asm
	vshr.u32.u32.u32.clamp %r4605, %r6816, %r4997;
	// end inline asm
	xor.b32  	%r4611, %r8069, %r4605;
	// begin inline asm
	vadd.u32.u32.u32.add %r4608, %r6616, %r4610, %r4611;
	// end inline asm
	add.s32 	%r6896, %r4608, %r6256;
	// begin inline asm
	shf.r.clamp.b32 %r4612, %r6336, %r6336, %r4979;
	// end inline asm
	// begin inline asm
	shf.r.clamp.b32 %r4616, %r6336, %r6336, %r4983;
	// end inline asm
	xor.b32  	%r8070, %r4616, %r4612;
	// begin inline asm
	vshr.u32.u32.u32.clamp %r4620, %r6336, %r4986;
	// end inline asm
	xor.b32  	%r4636, %r8070, %r4620;
	// begin inline asm
	shf.r.clamp.b32 %r4623, %r6856, %r6856, %r4990;
	// end inline asm
	// begin inline asm
	shf.r.clamp.b32 %r4627, %r6856, %r6856, %r4994;
	// end inline asm
	xor.b32  	%r8071, %r4627, %r4623;
	// begin inline asm
	vshr.u32.u32.u32.clamp %r4631, %r6856, %r4997;
	// end inline asm
	xor.b32  	%r4637, %r8071, %r4631;
	// begin inline asm
	vadd.u32.u32.u32.add %r4634, %r6656, %r4636, %r4637;
	// end inline asm
	add.s32 	%r6936, %r4634, %r6296;
	// begin inline asm
	shf.r.clamp.b32 %r4638, %r6376, %r6376, %r4979;
	// end inline asm
	// begin inline asm
	shf.r.clamp.b32 %r4642, %r6376, %r6376, %r4983;
	// end inline asm
	xor.b32  	%r8072, %r4642, %r4638;
	// begin inline asm
	vshr.u32.u32.u32.clamp %r4646, %r6376, %r4986;
	// end inline asm
	xor.b32  	%r4662, %r8072, %r4646;
	// begin inline asm
	shf.r.clamp.b32 %r4649, %r6896, %r6896, %r4990;
	// end inline asm
	// begin inline asm
	shf.r.clamp.b32 %r4653, %r6896, %r6896, %r4994;
	// end inline asm
	xor.b32  	%r8073, %r4653, %r4649;
	// begin inline asm
	vshr.u32.u32.u32.clamp %r4657, %r6896, %r4997;
	// end inline asm
	xor.b32  	%r4663, %r8073, %r4657;
	// begin inline asm
	vadd.u32.u32.u32.add %r4660, %r6696, %r4662, %r4663;
	// end inline asm
	add.s32 	%r6976, %r4660, %r6336;
	// begin inline asm
	shf.r.clamp.b32 %r4664, %r6416, %r6416, %r4979;
	// end inline asm
	// begin inline asm
	shf.r.clamp.b32 %r4668, %r6416, %r6416, %r4983;
	// end inline asm
	xor.b32  	%r8074, %r4668, %r4664;
	// begin inline asm
	vshr.u32.u32.u32.clamp %r4672, %r6416, %r4986;
	// end inline asm
	xor.b32  	%r4688, %r8074, %r4672;
	// begin inline asm
	shf.r.clamp.b32 %r4675, %r6936, %r6936, %r4990;
	// end inline asm
	// begin inline asm
	shf.r.clamp.b32 %r4679, %r6936, %r6936, %r4994;
	// end inline asm
	xor.b32  	%r8075, %r4679, %r4675;
	// begin inline asm
	vshr.u32.u32.u32.clamp %r4683, %r6936, %r4997;
	// end inline asm
	xor.b32  	%r4689, %r8075, %r4683;
	// begin inline asm
	vadd.u32.u32.u32.add %r4686, %r6736, %r4688, %r4689;
	// end inline asm
	add.s32 	%r7016, %r4686, %r6376;
	// begin inline asm
	shf.r.clamp.b32 %r4690, %r6456, %r6456, %r4979;
	// end inline asm
	// begin inline asm
	shf.r.clamp.b32 %r4694, %r6456, %r6456, %r4983;
	// end inline asm
	xor.b32  	%r8076, %r4694, %r4690;
	// begin inline asm
	vshr.u32.u32.u32.clamp %r4698, %r6456, %r4986;
	// end inline asm
	xor.b32  	%r4714, %r8076, %r4698;
	// begin inline asm
	shf.r.clamp.b32 %r4701, %r6976, %r6976, %r4990;
	// end inline asm
	// begin inline asm
	shf.r.clamp.b32 %r4705, %r6976, %r6976, %r4994;
	// end inline asm
	xor.b32  	%r8077, %r4705, %r4701;
	// begin inline asm
	vshr.u32.u32.u32.clamp %r4709, %r6976, %r4997;
	// end inline asm
	xor.b32  	%r4715, %r8077, %r4709;
	// begin inline asm
	vadd.u32.u32.u32.add %r4712, %r6776, %r4714, %r4715;
	// end inline asm
	add.s32 	%r7056, %r4712, %r6416;
	// begin inline asm
	shf.r.clamp.b32 %r4716, %r6496, %r6496, %r4979;
	// end inline asm
	// begin inline asm
	shf.r.clamp.b32 %r4720, %r6496, %r6496, %r4983;
	// end inline asm
	xor.b32  	%r8078, %r4720, %r4716;
	// begin inline asm
	vshr.u32.u32.u32.clamp %r4724, %r6496, %r4986;
	// end inline asm
	xor.b32  	%r4740, %r8078, %r4724;
	// begin inline asm
	shf.r.clamp.b32 %r4727, %r7016, %r7016, %r4990;
	// end inline asm
	// begin inline asm
	shf.r.clamp.b32 %r4731, %r7016, %r7016, %r4994;
	// end inline asm
	xor.b32  	%r8079, %r4731, %r4727;
	// begin inline asm
	vshr.u32.u32.u32.clamp %r4735, %r7016, %r4997;
	// end inline asm
	xor.b32  	%r4741, %r8079, %r4735;
	// begin inline asm
	vadd.u32.u32.u32.add %r4738, %r6816, %r4740, %r4741;
	// end inline asm
	add.s32 	%r7096, %r4738, %r6456;
	// begin inline asm
	shf.r.clamp.b32 %r4742, %r6536, %r6536, %r4979;
	// end inline asm
	// begin inline asm
	shf.r.clamp.b32 %r4746, %r6536, %r6536, %r4983;
	// end inline asm
	xor.b32  	%r8080, %r4746, %r4742;
	// begin inline asm
	vshr.u32.u32.u32.clamp %r4750, %r6536, %r4986;
	// end inline asm
	xor.b32  	%r4766, %r8080, %r4750;
	// begin inline asm
	shf.r.clamp.b32 %r4753, %r7056, %r7056, %r4990;
	// end inline asm
	// begin inline asm
	shf.r.clamp.b32 %r4757, %r7056, %r7056, %r4994;
	// end inline asm
	xor.b32  	%r8081, %r4757, %r4753;
	// begin inline asm
	vshr.u32.u32.u32.clamp %r4761, %r7056, %r4997;
	// end inline asm
	xor.b32  	%r4767, %r8081, %r4761;
	// begin inline asm
	vadd.u32.u32.u32.add %r4764, %r6856, %r4766, %r4767;
	// end inline asm
	add.s32 	%r7136, %r4764, %r6496;
	// begin inline asm
	shf.r.clamp.b32 %r4768, %r6576, %r6576, %r4979;
	// end inline asm
	// begin inline asm
	shf.r.clamp.b32 %r4772, %r6576, %r6576, %r4983;
	// end inline asm
	xor.b32  	%r8082, %r4772, %r4768;
	// begin inline asm
	vshr.u32.u32.u32.clamp %r4776, %r6576, %r4986;
	// end inline asm
	xor.b32  	%r4792, %r8082, %r4776;
	// begin inline asm
	shf.r.clamp.b32 %r4779, %r7096, %r7096, %r4990;
	// end inline asm
	// begin inline asm
	shf.r.clamp.b32 %r4783, %r7096, %r7096, %r4994;
	// end inline asm
	xor.b32  	%r8083, %r4783, %r4779;
	// begin inline asm
	vshr.u32.u32.u32.clamp %r4787, %r7096, %r4997;
	// end inline asm
	xor.b32  	%r4793, %r8083, %r4787;
	// begin inline asm
	vadd.u32.u32.u32.add %r4790, %r6896, %r4792, %r4793;
	// end inline asm
	add.s32 	%r7176, %r4790, %r6536;
	// begin inline asm
	shf.r.clamp.b32 %r4794, %r6616, %r6616, %r4979;
	// end inline asm
	// begin inline asm
	shf.r.clamp.b32 %r4798, %r6616, %r6616, %r4983;
	// end inline asm
	xor.b32  	%r8084, %r4798, %r4794;
	// begin inline asm
	vshr.u32.u32.u32.clamp %r4802, %r6616, %r4986;
	// end inline asm
	xor.b32  	%r4818, %r8084, %r4802;
	// begin inline asm
	shf.r.clamp.b32 %r4805, %r7136, %r7136, %r4990;
	// end inline asm
	// begin inline asm
	shf.r.clamp.b32 %r4809, %r7136, %r7136, %r4994;
	// end inline asm
	xor.b32  	%r8085, %r4809, %r4805;
	// begin inline asm
	vshr.u32.u32.u32.clamp %r4813, %r7136, %r4997;
	// end inline asm
	xor.b32  	%r4819, %r8085, %r4813;
	// begin inline asm
	vadd.u32.u32.u32.add %r4816, %r6936, %r4818, %r4819;
	// end inline asm
	add.s32 	%r7216, %r4816, %r6576;
	// begin inline asm
	shf.r.clamp.b32 %r4820, %r6656, %r6656, %r4979;
	// end inline asm
	// begin inline asm
	shf.r.clamp.b32 %r4824, %r6656, %r6656, %r4983;
	// end inline asm
	xor.b32  	%r8086, %r4824, %r4820;
	// begin inline asm
	vshr.u32.u32.u32.clamp %r4828, %r6656, %r4986;
	// end inline asm
	xor.b32  	%r4844, %r8086, %r4828;
	// begin inline asm
	shf.r.clamp.b32 %r4831, %r7176, %r7176, %r4990;
	// end inline asm
	// begin inline asm
	shf.r.clamp.b32 %r4835, %r7176, %r7176, %r4994;
	// end inline asm
	xor.b32  	%r8087, %r4835, %r4831;
	// begin inline asm
	vshr.u32.u32.u32.clamp %r4839, %r7176, %r4997;
	// end inline asm
	xor.b32  	%r4845, %r8087, %r4839;
	// begin inline asm
	vadd.u32.u32.u32.add %r4842, %r6976, %r4844, %r4845;
	// end inline asm
	add.s32 	%r7256, %r4842, %r6616;
	// begin inline asm
	shf.r.clamp.b32 %r4846, %r6696, %r6696, %r4979;
	// end inline asm
	// begin inline asm
	shf.r.clamp.b32 %r4850, %r6696, %r6696, %r4983;
	// end inline asm
	xor.b32  	%r8088, %r4850, %r4846;
	// begin inline asm
	vshr.u32.u32.u32.clamp %r4854, %r6696, %r4986;
	// end inline asm
	xor.b32  	%r4870, %r8088, %r4854;
	// begin inline asm
	shf.r.clamp.b32 %r4857, %r7216, %r7216, %r4990;
	// end inline asm
	// begin inline asm
	shf.r.clamp.b32 %r4861, %r7216, %r7216, %r4994;
	// end inline asm
	xor.b32  	%r8089, %r4861, %r4857;
	// begin inline asm
	vshr.u32.u32.u32.clamp %r4865, %r7216, %r4997;
	// end inline asm
	xor.b32  	%r4871, %r8089, %r4865;
	// begin inline asm
	vadd.u32.u32.u32.add %r4868, %r7016, %r4870, %r4871;
	// end inline asm
	add.s32 	%r7296, %r4868, %r6656;
	// begin inline asm
	shf.r.clamp.b32 %r4872, %r6736, %r6736, %r4979;
	// end inline asm
	// begin inline asm
	shf.r.clamp.b32 %r4876, %r6736, %r6736, %r4983;
	// end inline asm
	xor.b32  	%r8090, %r4876, %r4872;
	// begin inline asm
	vshr.u32.u32.u32.clamp %r4880, %r6736, %r4986;
	// end inline asm
	xor.b32  	%r4896, %r8090, %r4880;
	// begin inline asm
	shf.r.clamp.b32 %r4883, %r7256, %r7256, %r4990;
	// end inline asm
	// begin inline asm
	shf.r.clamp.b32 %r4887, %r7256, %r7256, %r4994;
	// end inline asm
	xor.b32  	%r8091, %r4887, %r4883;
	// begin inline asm
	vshr.u32.u32.u32.clamp %r4891, %r7256, %r4997;
	// end inline asm
	xor.b32  	%r4897, %r8091, %r4891;
	// begin inline asm
	vadd.u32.u32.u32.add %r4894, %r7056, %r4896, %r4897;
	// end inline asm
	add.s32 	%r7336, %r4894, %r6696;
	// begin inline asm
	shf.r.clamp.b32 %r4898, %r6776, %r6776, %r4979;
	// end inline asm
	// begin inline asm
	shf.r.clamp.b32 %r4902, %r6776, %r6776, %r4983;
	// end inline asm
	xor.b32  	%r8092, %r4902, %r4898;
	// begin inline asm
	vshr.u32.u32.u32.clamp %r4906, %r6776, %r4986;
	// end inline asm
	xor.b32  	%r4922, %r8092, %r4906;
	// begin inline asm
	shf.r.clamp.b32 %r4909, %r7296, %r7296, %r4990;
	// end inline asm
	// begin inline asm
	shf.r.clamp.b32 %r4913, %r7296, %r7296, %r4994;
	// end inline asm
	xor.b32  	%r8093, %r4913, %r4909;
	// begin inline asm
	vshr.u32.u32.u32.clamp %r4917, %r7296, %r4997;
	// end inline asm
	xor.b32  	%r4923, %r8093, %r4917;
	// begin inline asm
	vadd.u32.u32.u32.add %r4920, %r7096, %r4922, %r4923;
	// end inline asm
	add.s32 	%r7376, %r4920, %r6736;
	// begin inline asm
	shf.r.clamp.b32 %r4924, %r6816, %r6816, %r4979;
	// end inline asm
	// begin inline asm
	shf.r.clamp.b32 %r4928, %r6816, %r6816, %r4983;
	// end inline asm
	xor.b32  	%r8094, %r4928, %r4924;
	// begin inline asm
	vshr.u32.u32.u32.clamp %r4932, %r6816, %r4986;
	// end inline asm
	xor.b32  	%r4948, %r8094, %r4932;
	// begin inline asm
	shf.r.clamp.b32 %r4935, %r7336, %r7336, %r4990;
	// end inline asm
	// begin inline asm
	shf.r.clamp.b32 %r4939, %r7336, %r7336, %r4994;
	// end inline asm
	xor.b32  	%r8095, %r4939, %r4935;
	// begin inline asm
	vshr.u32.u32.u32.clamp %r4943, %r7336, %r4997;
	// end inline asm
	xor.b32  	%r4949, %r8095, %r4943;
	// begin inline asm
	vadd.u32.u32.u32.add %r4946, %r7136, %r4948, %r4949;
	// end inline asm
	add.s32 	%r7416, %r4946, %r6776;
	// begin inline asm
	shf.r.clamp.b32 %r4950, %r6856, %r6856, %r4979;
	// end inline asm
	// begin inline asm
	shf.r.clamp.b32 %r4954, %r6856, %r6856, %r4983;
	// end inline asm
	xor.b32  	%r8096, %r4954, %r4950;
	// begin inline asm
	vshr.u32.u32.u32.clamp %r4958, %r6856, %r4986;
	// end inline asm
	xor.b32  	%r4974, %r8096, %r4958;
	// begin inline asm
	shf.r.clamp.b32 %r4961, %r7376, %r7376, %r4990;
	// end inline asm
	// begin inline asm
	shf.r.clamp.b32 %r4965, %r7376, %r7376, %r4994;
	// end inline asm
	xor.b32  	%r8097, %r4965, %r4961;
	// begin inline asm
	vshr.u32.u32.u32.clamp %r4969, %r7376, %r4997;
	// end inline asm
	xor.b32  	%r4975, %r8097, %r4969;
	// begin inline asm
	vadd.u32.u32.u32.add %r4972, %r7176, %r4974, %r4975;
	// end inline asm
	add.s32 	%r7456, %r4972, %r6816;
	// begin inline asm
	shf.r.clamp.b32 %r4976, %r6896, %r6896, %r4979;
	// end inline asm
	// begin inline asm
	shf.r.clamp.b32 %r4980, %r6896, %r6896, %r4983;
	// end inline asm
	xor.b32  	%r8098, %r4980, %r4976;
	// begin inline asm
	vshr.u32.u32.u32.clamp %r4984, %r6896, %r4986;
	// end inline asm
	xor.b32  	%r5000, %r8098, %r4984;
	// begin inline asm
	shf.r.clamp.b32 %r4987, %r7416, %r7416, %r4990;
	// end inline asm
	// begin inline asm
	shf.r.clamp.b32 %r4991, %r7416, %r7416, %r4994;
	// end inline asm
	xor.b32  	%r8099, %r4991, %r4987;
	// begin inline asm
	vshr.u32.u32.u32.clamp %r4995, %r7416, %r4997;
	// end inline asm
	xor.b32  	%r5001, %r8099, %r4995;
	// begin inline asm
	vadd.u32.u32.u32.add %r4998, %r7216, %r5000, %r5001;
	// end inline asm
	add.s32 	%r7496, %r4998, %r6856;
	// begin inline asm
	vadd.u32.u32.u32.add %r5002, %r5003, %r5004, %r5005;
	// end inline asm
	// begin inline asm
	vadd.u32.u32.u32.add %r5006, %r5002, %r5008, %r5009;
	// end inline asm
	add.s32 	%r5135, %r5006, -1521486534;
	// begin inline asm
	vadd.u32.u32.u32.add %r5010, %r5006, %r5012, %r5013;
	// end inline asm
	// begin inline asm
	vadd.u32.u32.u32.add %r5014, %r5015, %r5016, %r5017;
	// end inline asm
	// begin inline asm
	shf.r.clamp.b32 %r5018, %r5135, %r5135, %r7501;
	// end inline asm
	// begin inline asm
	shf.r.clamp.b32 %r5022, %r5135, %r5135, %r7505;
	// end inline asm
	xor.b32  	%r8100, %r5022, %r5018;
	// begin inline asm
	shf.r.clamp.b32 %r5026, %r5135, %r5135, %r7509;
	// end inline asm
	xor.b32  	%r5036, %r8100, %r5026;
	and.b32  	%r8101, %r5135, 1359893119;
	mov.u32 	%r5031, %r5135;
	// begin inline asm
	not.b32  %r5031, %r5031; 
	and.b32  %r5030, %r5031, %r5055; 
	
	// end inline asm
	xor.b32  	%r5037, %r5030, %r8101;
	// begin inline asm
	vadd.u32.u32.u32.add %r5034, %r5014, %r5036, %r5037;
	// end inline asm
	add.s32 	%r5175, %r5034, 1013904242;
	// begin inline asm
	shf.r.clamp.b32 %r5038, %r5010, %r5010, %r7521;
	// end inline asm
	// begin inline asm
	shf.r.clamp.b32 %r5042, %r5010, %r5010, %r7525;
	// end inline asm
	xor.b32  	%r8102, %r5042, %r5038;
	// begin inline asm
	shf.r.clamp.b32 %r5046, %r5010, %r5010, %r7529;
	// end inline asm
	xor.b32  	%r5052, %r8102, %r5046;
	and.b32  	%r8103, %r5010, -781301534;
	or.b32  	%r5053, %r8103, 704751109;
	// begin inline asm
	vadd.u32.u32.u32.add %r5050, %r5034, %r5052, %r5053;
	// end inline asm
	// begin inline asm
	vadd.u32.u32.u32.add %r5054, %r5055, %r5056, %r5057;
	// end inline asm
	// begin inline asm
	shf.r.clamp.b32 %r5058, %r5175, %r5175, %r7501;
	// end inline asm
	// begin inline asm
	shf.r.clamp.b32 %r5062, %r5175, %r5175, %r7505;
	// end inline asm
	xor.b32  	%r8104, %r5062, %r5058;
	// begin inline asm
	shf.r.clamp.b32 %r5066, %r5175, %r5175, %r7509;
	// end inline asm
	xor.b32  	%r5076, %r8104, %r5066;
	and.b32  	%r8105, %r5175, %r5135;
	mov.u32 	%r5071, %r5175;
	// begin inline asm
	not.b32  %r5071, %r5071; 
	and.b32  %r5070, %r5071, %r5095; 
	
	// end inline asm
	xor.b32  	%r5077, %r5070, %r8105;
	// begin inline asm
	vadd.u32.u32.u32.add %r5074, %r5054, %r5076, %r5077;
	// end inline asm
	add.s32 	%r5215, %r5074, -1150833019;
	// begin inline asm
	shf.r.clamp.b32 %r5078, %r5050, %r5050, %r7521;
	// end inline asm
	// begin inline asm
	shf.r.clamp.b32 %r5082, %r5050, %r5050, %r7525;
	// end inline asm
	xor.b32  	%r8106, %r5082, %r5078;
	// begin inline asm
	shf.r.clamp.b32 %r5086, %r5050, %r5050, %r7529;
	// end inline asm
	xor.b32  	%r5092, %r8106, %r5086;
	xor.b32  	%r8107, %r5010, 1779033703;
	and.b32  	%r8108, %r5050, %r8107;
	and.b32  	%r8109, %r5010, 1779033703;
	xor.b32  	%r5093, %r8108, %r8109;
	// begin inline asm
	vadd.u32.u32.u32.add %r5090, %r5074, %r5092, %r5093;
	// end inline asm
	// begin inline asm
	vadd.u32.u32.u32.add %r5094, %r5095, %r5096, %r5097;
	// end inline asm
	// begin inline asm
	shf.r.clamp.b32 %r5098, %r5215, %r5215, %r7501;
	// end inline asm
	// begin inline asm
	shf.r.clamp.b32 %r5102, %r5215, %r5215, %r7505;
	// end inline asm
	xor.b32  	%r8110, %r5102, %r5098;
	// begin inline asm
	shf.r.clamp.b32 %r5106, %r5215, %r5215, %r7509;
	// end inline asm
	xor.b32  	%r5116, %r8110, %r5106;
	and.b32  	%r8111, %r5215, %r5175;
	mov.u32 	%r5111, %r5215;
	// begin inline asm
	not.b32  %r5111, %r5111; 
	and.b32  %r5110, %r5111, %r5135; 
	
	// end inline asm
	xor.b32  	%r5117, %r5110, %r8111;
	// begin inline asm
	vadd.u32.u32.u32.add %r5114, %r5094, %r5116, %r5117;
	// end inline asm
	add.s32 	%r5255, %r5114, 1779033703;
	// begin inline asm
	shf.r.clamp.b32 %r5118, %r5090, %r5090, %r7521;
	// end inline asm
	// begin inline asm
	shf.r.clamp.b32 %r5122, %r5090, %r5090, %r7525;
	// end inline asm
	xor.b32  	%r8112, %r5122, %r5118;
	// begin inline asm
	shf.r.clamp.b32 %r5126, %r5090, %r5090, %r7529;
	// end inline asm
	xor.b32  	%r5132, %r8112, %r5126;
	xor.b32  	%r8113, %r5050, %r5010;
	and.b32  	%r8114, %r5090, %r8113;
	and.b32  	%r8115, %r5050, %r5010;
	xor.b32  	%r5133, %r8114, %r8115;
	// begin inline asm
	vadd.u32.u32.u32.add %r5130, %r5114, %r5132, %r5133;
	// end inline asm
	// begin inline asm
	vadd.u32.u32.u32.add %r5134, %r5135, %r3888, %r5137;
	// end inline asm
	// begin inline asm
	shf.r.clamp.b32 %r5138, %r5255, %r5255, %r7501;
	// end inline asm
	// begin inline asm
	shf.r.clamp.b32 %r5142, %r5255, %r5255, %r7505;
	// end inline asm
	xor.b32  	%r8116, %r5142, %r5138;
	// begin inline asm
	shf.r.clamp.b32 %r5146, %r5255, %r5255, %r7509;
	// end inline asm
	xor.b32  	%r5156, %r8116, %r5146;
	and.b32  	%r8117, %r5255, %r5215;
	mov.u32 	%r5151, %r5255;
	// begin inline asm
	not.b32  %r5151, %r5151; 
	and.b32  %r5150, %r5151, %r5175; 
	
	// end inline asm
	xor.b32  	%r5157, %r5150, %r8117;
	// begin inline asm
	vadd.u32.u32.u32.add %r5154, %r5134, %r5156, %r5157;
	// end inline asm
	add.s32 	%r5295, %r5154, %r5010;
	// begin inline asm
	shf.r.clamp.b32 %r5158, %r5130, %r5130, %r7521;
	// end inline asm
	// begin inline asm
	shf.r.clamp.b32 %r5162, %r5130, %r5130, %r7525;
	// end inline asm
	xor.b32  	%r8118, %r5162, %r5158;
	// begin inline asm
	shf.r.clamp.b32 %r5166, %r5130, %r5130, %r7529;
	// end inline asm
	xor.b32  	%r5172, %r8118, %r5166;
	xor.b32  	%r8119, %r5090, %r5050;
	and.b32  	%r8120, %r5130, %r8119;
	and.b32  	%r8121, %r5090, %r5050;
	xor.b32  	%r5173, %r8120, %r8121;
	// begin inline asm
	vadd.u32.u32.u32.add %r5170, %r5154, %r5172, %r5173;
	// end inline asm
	// begin inline asm
	vadd.u32.u32.u32.add %r5174, %r5175, %r5176, %r5177;
	// end inline asm
	// begin inline asm
	shf.r.clamp.b32 %r5178, %r5295, %r5295, %r7501;
	// end inline asm
	// begin inline asm
	shf.r.clamp.b32 %r5182, %r5295, %r5295, %r7505;
	// end inline asm
	xor.b32  	%r8122, %r5182, %r5178;
	// begin inline asm
	shf.r.clamp.b32 %r5186, %r5295, %r5295, %r7509;
	// end inline asm
	xor.b32  	%r5196, %r8122, %r5186;
	and.b32  	%r8123, %r5295, %r5255;
	mov.u32 	%r5191, %r5295;
	// begin inline asm
	not.b32  %r5191, %r5191; 
	and.b32  %r5190, %r5191, %r5215; 
	
	// end inline asm
	xor.b32  	%r5197, %r5190, %r8123;
	// begin inline asm
	vadd.u32.u32.u32.add %r5194, %r5174, %r5196, %r5197;
	// end inline asm
	add.s32 	%r5335, %r5194, %r5050;
	// begin inline asm
	shf.r.clamp.b32 %r5198, %r5170, %r5170, %r7521;
	// end inline asm
	// begin inline asm
	shf.r.clamp.b32 %r5202, %r5170, %r5170, %r7525;
	// end inline asm
	xor.b32  	%r8124, %r5202, %r5198;
	// begin inline asm
	shf.r.clamp.b32 %r5206, %r5170, %r5170, %r7529;
	// end inline asm
	xor.b32  	%r5212, %r8124, %r5206;
	xor.b32  	%r8125, %r5130, %r5090;
	and.b32  	%r8126, %r5170, %r8125;
	and.b32  	%r8127, %r5130, %r5090;
	xor.b32  	%r5213, %r8126, %r8127;
	// begin inline asm
	vadd.u32.u32.u32.add %r5210, %r5194, %r5212, %r5213;
	// end inline asm
	// begin inline asm
	vadd.u32.u32.u32.add %r5214, %r5215, %r5216, %r5217;
	// end inline asm
	// begin inline asm
	shf.r.clamp.b32 %r5218, %r5335, %r5335, %r7501;
	// end inline asm
	// begin inline asm
	shf.r.clamp.b32 %r5222, %r5335, %r5335, %r7505;
	// end inline asm
	xor.b32  	%r8128, %r5222, %r5218;
	// begin inline asm
	shf.r.clamp.b32 %r5226, %r5335, %r5335, %r7509;
	// end inline asm
	xor.b32  	%r5236, %r8128, %r5226;
	and.b32  	%r8129, %r5335, %r5295;
	mov.u32 	%r5231, %r5335;
	// begin inline asm
	not.b32  %r5231, %r5231; 
	and.b32  %r5230, %r5231, %r5255; 
	
	// end inline asm
	xor.b32  	%r5237, %r5230, %r8129;
	// begin inline asm
	vadd.u32.u32.u32.add %r5234, %r5214, %r5236, %r5237;
	// end inline asm
	add.s32 	%r5375, %r5234, %r5090;
	// begin inline asm
	shf.r.clamp.b32 %r5238, %r5210, %r5210, %r7521;
	// end inline asm
	// begin inline asm
	shf.r.clamp.b32 %r5242, %r5210, %r5210, %r7525;
	// end inline asm
	xor.b32  	%r8130, %r5242, %r5238;
	// begin inline asm
	shf.r.clamp.b32 %r5246, %r5210, %r5210, %r7529;
	// end inline asm
	xor.b32  	%r5252, %r8130, %r5246;
	xor.b32  	%r8131, %r5170, %r5130;
	and.b32  	%r8132, %r5210, %r8131;
	and.b32  	%r8133, %r5170, %r5130;
	xor.b32  	%r5253, %r8132, %r8133;
	// begin inline asm
	vadd.u32.u32.u32.add %r5250, %r5234, %r5252, %r5253;
	// end inline asm
	// begin inline asm
	vadd.u32.u32.u32.add %r5254, %r5255, %r5256, %r5257;
	// end inline asm
	// begin inline asm
	shf.r.clamp.b32 %r5258, %r5375, %r5375, %r7501;
	// end inline asm
	// begin inline asm
	shf.r.clamp.b32 %r5262, %r5375, %r5375, %r7505;
	// end inline asm
	xor.b32  	%r8134, %r5262, %r5258;
	// begin inline asm
	shf.r.clamp.b32 %r5266, %r5375, %r5375, %r7509;
	// end inline asm
	xor.b32  	%r5276, %r8134, %r5266;
	and.b32  	%r8135, %r5375, %r5335;
	mov.u32 	%r5271, %r5375;
	// begin inline asm
	not.b32  %r5271, %r5271; 
	and.b32  %r5270, %r5271, %r5295; 
	
	// end inline asm
	xor.b32  	%r5277, %r5270, %r8135;
	// begin inline asm
	vadd.u32.u32.u32.add %r5274, %r5254, %r5276, %r5277;
	// end inline asm
	add.s32 	%r5415, %r5274, %r5130;
	// begin inline asm
	shf.r.clamp.b32 %r5278, %r5250, %r5250, %r7521;
	// end inline asm
	// begin inline asm
	shf.r.clamp.b32 %r5282, %r5250, %r5250, %r7525;
	// end inline asm
	xor.b32  	%r8136, %r5282, %r5278;
	// begin inline asm
	shf.r.clamp.b32 %r5286, %r5250, %r5250, %r7529;
	// end inline asm
	xor.b32  	%r5292, %r8136, %r5286;
	xor.b32  	%r8137, %r5210, %r5170;
	and.b32  	%r8138, %r5250, %r8137;
	and.b32  	%r8139, %r5210, %r5170;
	xor.b32  	%r5293, %r8138, %r8139;
	// begin inline asm
	vadd.u32.u32.u32.add %r5290, %r5274, %r5292, %r5293;
	// end inline asm
	// begin inline asm
	vadd.u32.u32.u32.add %r5294, %r5295, %r5296, %r5297;
	// end inline asm
	// begin inline asm
	shf.r.clamp.b32 %r5298, %r5415, %r5415, %r7501;
	// end inline asm
	// begin inline asm
	shf.r.clamp.b32 %r5302, %r5415, %r5415, %r7505;
	// end inline asm
	xor.b32  	%r8140, %r5302, %r5298;
	// begin inline asm
	shf.r.clamp.b32 %r5306, %r5415, %r5415, %r7509;
	// end inline asm
	xor.b32  	%r5316, %r8140, %r5306;
	and.b32  	%r8141, %r5415, %r5375;
	mov.u32 	%r5311, %r5415;
	// begin inline asm
	not.b32  %r5311, %r5311; 
	and.b32  %r5310, %r5311, %r5335; 
	
	// end inline asm
	xor.b32  	%r5317, %r5310, %r8141;
	// begin inline asm
	vadd.u32.u32.u32.add %r5314, %r5294, %r5316, %r5317;
	// end inline asm
	add.s32 	%r5455, %r5314, %r5170;
	// begin inline asm
	shf.r.clamp.b32 %r5318, %r5290, %r5290, %r7521;
	// end inline asm
	// begin inline asm
	shf.r.clamp.b32 %r5322, %r5290, %r5290, %r7525;
	// end inline asm
	xor.b32  	%r8142, %r5322, %r5318;
	// begin inline asm
	shf.r.clamp.b32 %r5326, %r5290, %r5290, %r7529;
	// end inline asm
	xor.b32  	%r5332, %r8142, %r5326;
	xor.b32  	%r8143, %r5250, %r5210;
	and.b32  	%r8144, %r5290, %r8143;
	and.b32  	%r8145, %r5250, %r5210;
	xor.b32  	%r5333, %r8144, %r8145;
	// begin inline asm
	vadd.u32.u32.u32.add %r5330, %r5314, %r5332, %r5333;
	// end inline asm
	// begin inline asm
	vadd.u32.u32.u32.add %r5334, %r5335, %r5536, %r5337;
	// end inline asm
	// begin inline asm
	shf.r.clamp.b32 %r5338, %r5455, %r5455, %r7501;
	// end inline asm
	// begin inline asm
	shf.r.clamp.b32 %r5342, %r5455, %r5455, %r7505;
	// end inline asm
	xor.b32  	%r8146, %r5342, %r5338;
	// begin inline asm
	shf.r.clamp.b32 %r5346, %r5455, %r5455, %r7509;
	// end inline asm
	xor.b32  	%r5356, %r8146, %r5346;
	and.b32  	%r8147, %r5455, %r5415;
	mov.u32 	%r5351, %r5455;
	// begin inline asm
	not.b32  %r5351, %r5351; 
	and.b32  %r5350, %r5351, %r5375; 
	
	// end inline asm
	xor.b32  	%r5357, %r5350, %r8147;
	// begin inline asm
	vadd.u32.u32.u32.add %r5354, %r5334, %r5356, %r5357;
	// end inline asm
	add.s32 	%r5495, %r5354, %r5210;
	// begin inline asm
	shf.r.clamp.b32 %r5358, %r5330, %r5330, %r7521;
	// end inline asm
	// begin inline asm
	shf.r.clamp.b32 %r5362, %r5330, %r5330, %r7525;
	// end inline asm
	xor.b32  	%r8148, %r5362, %r5358;
	// begin inline asm
	shf.r.clamp.b32 %r5366, %r5330, %r5330, %r7529;
	// end inline asm
	xor.b32  	%r5372, %r8148, %r5366;
	xor.b32  	%r8149, %r5290, %r5250;
	and.b32  	%r8150, %r5330, %r8149;
	and.b32  	%r8151, %r5290, %r5250;
	xor.b32  	%r5373, %r8150, %r8151;
	// begin inline asm
	vadd.u32.u32.u32.add %r5370, %r5354, %r5372, %r5373;
	// end inline asm
	// begin inline asm
	vadd.u32.u32.u32.add %r5374, %r5375, %r5536, %r5377;
	// end inline asm
	// begin inline asm
	shf.r.clamp.b32 %r5378, %r5495, %r5495, %r7501;
	// end inline asm
	// begin inline asm
	shf.r.clamp.b32 %r5382, %r5495, %r5495, %r7505;
	// end inline asm
	xor.b32  	%r8152, %r5382, %r5378;
	// begin inline asm
	shf.r.clamp.b32 %r5386, %r5495, %r5495, %r7509;
	// end inline asm
	xor.b32  	%r5396, %r8152, %r5386;
	and.b32  	%r8153, %r5495, %r5455;
	mov.u32 	%r5391, %r5495;
	// begin inline asm
	not.b32  %r5391, %r5391; 
	and.b32  %r5390, %r5391, %r5415; 
	
	// end inline asm
	xor.b32  	%r5397, %r5390, %r8153;
	// begin inline asm
	vadd.u32.u32.u32.add %r5394, %r5374, %r5396, %r5397;
	// end inline asm
	add.s32 	%r5535, %r5394, %r5250;
	// begin inline asm
	shf.r.clamp.b32 %r5398, %r5370, %r5370, %r7521;
	// end inline asm
	// begin inline asm
	shf.r.clamp.b32 %r5402, %r5370, %r5370, %r7525;
	// end inline asm
	xor.b32  	%r8154, %r5402, %r5398;
	// begin inline asm
	shf.r.clamp.b32 %r5406, %r5370, %r5370, %r7529;
	// end inline asm
	xor.b32  	%r5412, %r8154, %r5406;
	xor.b32  	%r8155, %r5330, %r5290;
	and.b32  	%r8156, %r5370, %r8155;
	and.b32  	%r8157, %r5330, %r5290;
	xor.b32  	%r5413, %r8156, %r8157;
	// begin inline asm
	vadd.u32.u32.u32.add %r5410, %r5394, %r5412, %r5413;
	// end inline asm
	// begin inline asm
	vadd.u32.u32.u32.add %r5414, %r5415, %r5536, %r5417;
	// end inline asm
	// begin inline asm
	shf.r.clamp.b32 %r5418, %r5535, %r5535, %r7501;
	// end inline asm
	// begin inline asm
	shf.r.clamp.b32 %r5422, %r5535, %r5535, %r7505;
	// end inline asm
	xor.b32  	%r8158, %r5422, %r5418;
	// begin inline asm
	shf.r.clamp.b32 %r5426, %r5535, %r5535, %r7509;
	// end inline asm
	xor.b32  	%r5436, %r8158, %r5426;
	and.b32  	%r8159, %r5535, %r5495;
	mov.u32 	%r5431, %r5535;
	// begin inline asm
	not.b32  %r5431, %r5431; 
	and.b32  %r5430, %r5431, %r5455; 
	
	// end inline asm
	xor.b32  	%r5437, %r5430, %r8159;
	// begin inline asm
	vadd.u32.u32.u32.add %r5434, %r5414, %r5436, %r5437;
	// end inline asm
	add.s32 	%r5575, %r5434, %r5290;
	// begin inline asm
	shf.r.clamp.b32 %r5438, %r5410, %r5410, %r7521;
	// end inline asm
	// begin inline asm
	shf.r.clamp.b32 %r5442, %r5410, %r5410, %r7525;
	// end inline asm
	xor.b32  	%r8160, %r5442, %r5438;
	// begin inline asm
	shf.r.clamp.b32 %r5446, %r5410, %r5410, %r7529;
	// end inline asm
	xor.b32  	%r5452, %r8160, %r5446;
	xor.b32  	%r8161, %r5370, %r5330;
	and.b32  	%r8162, %r5410, %r8161;
	and.b32  	%r8163, %r5370, %r5330;
	xor.b32  	%r5453, %r8162, %r8163;
	// begin inline asm
	vadd.u32.u32.u32.add %r5450, %r5434, %r5452, %r5453;
	// end inline asm
	// begin inline asm
	vadd.u32.u32.u32.add %r5454, %r5455, %r5536, %r5457;
	// end inline asm
	// begin inline asm
	shf.r.clamp.b32 %r5458, %r5575, %r5575, %r7501;
	// end inline asm
	// begin inline asm
	shf.r.clamp.b32 %r5462, %r5575, %r5575, %r7505;
	// end inline asm
	xor.b32  	%r8164, %r5462, %r5458;
	// begin inline asm
	shf.r.clamp.b32 %r5466, %r5575, %r5575, %r7509;
	// end inline asm
	xor.b32  	%r5476, %r8164, %r5466;
	and.b32  	%r8165, %r5575, %r5535;
	mov.u32 	%r5471, %r5575;
	// begin inline asm
	not.b32  %r5471, %r5471; 
	and.b32  %r5470, %r5471, %r5495; 
	
	// end inline asm
	xor.b32  	%r5477, %r5470, %r8165;
	// begin inline asm
	vadd.u32.u32.u32.add %r5474, %r5454, %r5476, %r5477;
	// end inline asm
	add.s32 	%r5615, %r5474, %r5330;
	// begin inline asm
	shf.r.clamp.b32 %r5478, %r5450, %r5450, %r7521;
	// end inline asm
	// begin inline asm
	shf.r.clamp.b32 %r5482, %r5450, %r5450, %r7525;
	// end inline asm
	xor.b32  	%r8166, %r5482, %r5478;
	// begin inline asm
	shf.r.clamp.b32 %r5486, %r5450, %r5450, %r7529;
	// end inline asm
	xor.b32  	%r5492, %r8166, %r5486;
	xor.b32  	%r8167, %r5410, %r5370;
	and.b32  	%r8168, %r5450, %r8167;
	and.b32  	%r8169, %r5410, %r5370;
	xor.b32  	%r5493, %r8168, %r8169;
	// begin inline asm
	vadd.u32.u32.u32.add %r5490, %r5474, %r5492, %r5493;
	// end inline asm
	// begin inline asm
	vadd.u32.u32.u32.add %r5494, %r5495, %r5536, %r5497;
	// end inline asm
	// begin inline asm
	shf.r.clamp.b32 %r5498, %r5615, %r5615, %r7501;
	// end inline asm
	// begin inline asm
	shf.r.clamp.b32 %r5502, %r5615, %r5615, %r7505;
	// end inline asm
	xor.b32  	%r8170, %r5502, %r5498;
	// begin inline asm
	shf.r.clamp.b32 %r5506, %r5615, %r5615, %r7509;
	// end inline asm
	xor.b32  	%r5516, %r8170, %r5506;
	and.b32  	%r8171, %r5615, %r5575;
	mov.u32 	%r5511, %r5615;
	// begin inline asm
	not.b32  %r5511, %r5511; 
	and.b32  %r5510, %r5511, %r5535; 
	
	// end inline asm
	xor.b32  	%r5517, %r5510, %r8171;
	// begin inline asm
	vadd.u32.u32.u32.add %r5514, %r5494, %r5516, %r5517;
	// end inline asm
	add.s32 	%r5655, %r5514, %r5370;
	// begin inline asm
	shf.r.clamp.b32 %r5518, %r5490, %r5490, %r7521;
	// end inline asm
	// begin inline asm
	shf.r.clamp.b32 %r5522, %r5490, %r5490, %r7525;
	// end inline asm
	xor.b32  	%r8172, %r5522, %r5518;
	// begin inline asm
	shf.r.clamp.b32 %r5526, %r5490, %r5490, %r7529;
	// end inline asm
	xor.b32  	%r5532, %r8172, %r5526;
	xor.b32  	%r8173, %r5450, %r5410;
	and.b32  	%r8174, %r5490, %r8173;
	and.b32  	%r8175, %r5450, %r5410;
	xor.b32  	%r5533, %r8174, %r8175;
	// begin inline asm
	vadd.u32.u32.u32.add %r5530, %r5514, %r5532, %r5533;
	// end inline asm
	// begin inline asm
	vadd.u32.u32.u32.add %r5534, %r5535, %r5536, %r5537;
	// end inline asm
	// begin inline asm
	shf.r.clamp.b32 %r5538, %r5655, %r5655, %r7501;
	// end inline asm
	// begin inline asm
	shf.r.clamp.b32 %r5542, %r5655, %r5655, %r7505;
	// end inline asm
	xor.b32  	%r8176, %r5542, %r5538;
	// begin inline asm
	shf.r.clamp.b32 %r5546, %r5655, %r5655, %r7509;
	// end inline asm
	xor.b32  	%r5556, %r8176, %r5546;
	and.b32  	%r8177, %r5655, %r5615;
	mov.u32 	%r5551, %r5655;
	// begin inline asm
	not.b32  %r5551, %r5551; 
	and.b32  %r5550, %r5551, %r5575; 
	
	// end inline asm
	xor.b32  	%r5557, %r5550, %r8177;
	// begin inline asm
	vadd.u32.u32.u32.add %r5554, %r5534, %r5556, %r5557;
	// end inline asm
	add.s32 	%r5695, %r5554, %r5410;
	// begin inline asm
	shf.r.clamp.b32 %r5558, %r5530, %r5530, %r7521;
	// end inline asm
	// begin inline asm
	shf.r.clamp.b32 %r5562, %r5530, %r5530, %r7525;
	// end inline asm
	xor.b32  	%r8178, %r5562, %r5558;
	// begin inline asm
	shf.r.clamp.b32 %r5566, %r5530, %r5530, %r7529;
	// end inline asm
	xor.b32  	%r5572, %r8178, %r5566;
	xor.b32  	%r8179, %r5490, %r5450;
	and.b32  	%r8180, %r5530, %r8179;
	and.b32  	%r8181, %r5490, %r5450;
	xor.b32  	%r5573, %r8180, %r8181;
	// begin inline asm
	vadd.u32.u32.u32.add %r5570, %r5554, %r5572, %r5573;
	// end inline asm
	// begin inline asm
	vadd.u32.u32.u32.add %r5574, %r5575, %r5576, %r5577;
	// end inline asm
	// begin inline asm
	shf.r.clamp.b32 %r5578, %r5695, %r5695, %r7501;
	// end inline asm
	// begin inline asm
	shf.r.clamp.b32 %r5582, %r5695, %r5695, %r7505;
	// end inline asm
	xor.b32  	%r8182, %r5582, %r5578;
	// begin inline asm
	shf.r.clamp.b32 %r5586, %r5695, %r5695, %r7509;
	// end inline asm
	xor.b32  	%r5596, %r8182, %r5586;
	and.b32  	%r8183, %r5695, %r5655;
	mov.u32 	%r5591, %r5695;
	// begin inline asm
	not.b32  %r5591, %r5591; 
	and.b32  %r5590, %r5591, %r5615; 
	
	// end inline asm
	xor.b32  	%r5597, %r5590, %r8183;
	// begin inline asm
	vadd.u32.u32.u32.add %r5594, %r5574, %r5596, %r5597;
	// end inline asm
	add.s32 	%r5735, %r5594, %r5450;
	// begin inline asm
	shf.r.clamp.b32 %r5598, %r5570, %r5570, %r7521;
	// end inline asm
	// begin inline asm
	shf.r.clamp.b32 %r5602, %r5570, %r5570, %r7525;
	// end inline asm
	xor.b32  	%r8184, %r5602, %r5598;
	// begin inline asm
	shf.r.clamp.b32 %r5606, %r5570, %r5570, %r7529;
	// end inline asm
	xor.b32  	%r5612, %r8184, %r5606;
	xor.b32  	%r8185, %r5530, %r5490;
	and.b32  	%r8186, %r5570, %r8185;
	and.b32  	%r8187, %r5530, %r5490;
	xor.b32  	%r5613, %r8186, %r8187;
	// begin inline asm
	vadd.u32.u32.u32.add %r5610, %r5594, %r5612, %r5613;
	// end inline asm
	// begin inline asm
	vadd.u32.u32.u32.add %r5614, %r5615, %r5616, %r5617;
	// end inline asm
	// begin inline asm
	shf.r.clamp.b32 %r5618, %r5735, %r5735, %r7501;
	// end inline asm
	// begin inline asm
	shf.r.clamp.b32 %r5622, %r5735, %r5735, %r7505;
	// end inline asm
	xor.b32  	%r8188, %r5622, %r5618;
	// begin inline asm
	shf.r.clamp.b32 %r5626, %r5735, %r5735, %r7509;
	// end inline asm
	xor.b32  	%r5636, %r8188, %r5626;
	and.b32  	%r8189, %r5735, %r5695;
	mov.u32 	%r5631, %r5735;
	// begin inline asm
	not.b32  %r5631, %r5631; 
	and.b32  %r5630, %r5631, %r5655; 
	
	// end inline asm
	xor.b32  	%r5637, %r5630, %r8189;
	// begin inline asm
	vadd.u32.u32.u32.add %r5634, %r5614, %r5636, %r5637;
	// end inline asm
	add.s32 	%r5775, %r5634, %r5490;
	// begin inline asm
	shf.r.clamp.b32 %r5638, %r5610, %r5610, %r7521;
	// end inline asm
	// begin inline asm
	shf.r.clamp.b32 %r5642, %r5610, %r5610, %r7525;
	// end inline asm
	xor.b32  	%r8190, %r5642, %r5638;
	// begin inline asm
	shf.r.clamp.b32 %r5646, %r5610, %r5610, %r7529;
	// end inline asm
	xor.b32  	%r5652, %r8190, %r5646;
	xor.b32  	%r8191, %r5570, %r5530;
	and.b32  	%r8192, %r5610, %r8191;
	and.b32  	%r8193, %r5570, %r5530;
	xor.b32  	%r5653, %r8192, %r8193;
	// begin inline asm
	vadd.u32.u32.u32.add %r5650, %r5634, %r5652, %r5653;
	// end inline asm
	// begin inline asm
	vadd.u32.u32.u32.add %r5654, %r5655, %r5656, %r5657;
	// end inline asm
	// begin inline asm
	shf.r.clamp.b32 %r5658, %r5775, %r5775, %r7501;
	// end inline asm
	// begin inline asm
	shf.r.clamp.b32 %r5662, %r5775, %r5775, %r7505;
	// end inline asm
	xor.b32  	%r8194, %r5662, %r5658;
	// begin inline asm
	shf.r.clamp.b32 %r5666, %r5775, %r5775, %r7509;
	// end inline asm
	xor.b32  	%r5676, %r8194, %r5666;
	and.b32  	%r8195, %r5775, %r5735;
	mov.u32 	%r5671, %r5775;
	// begin inline asm
	not.b32  %r5671, %r5671; 
	and.b32  %r5670, %r5671, %r5695; 
	
	// end inline asm
	xor.b32  	%r5677, %r5670, %r8195;
	// begin inline asm
	vadd.u32.u32.u32.add %r5674, %r5654, %r5676, %r5677;
	// end inline asm
	add.s32 	%r5815, %r5674, %r5530;
	// begin inline asm
	shf.r.clamp.b32 %r5678, %r5650, %r5650, %r7521;
	// end inline asm
	// begin inline asm
	shf.r.clamp.b32 %r5682, %r5650, %r5650, %r7525;
	// end inline asm
	xor.b32  	%r8196, %r5682, %r5678;
	// begin inline asm
	shf.r.clamp.b32 %r5686, %r5650, %r5650, %r7529;
	// end inline asm
	xor.b32  	%r5692, %r8196, %r5686;
	xor.b32  	%r8197, %r5610, %r5570;
	and.b32  	%r8198, %r5650, %r8197;
	and.b32  	%r8199, %r5610, %r5570;
	xor.b32  	%r5693, %r8198, %r8199;
	// begin inline asm
	vadd.u32.u32.u32.add %r5690, %r5674, %r5692, %r5693;
	// end inline asm
	// begin inline asm
	vadd.u32.u32.u32.add %r5694, %r5695, %r5696, %r5697;
	// end inline asm
	// begin inline asm
	shf.r.clamp.b32 %r5698, %r5815, %r5815, %r7501;
	// end inline asm
	// begin inline asm
	shf.r.clamp.b32 %r5702, %r5815, %r5815, %r7505;
	// end inline asm
	xor.b32  	%r8200, %r5702, %r5698;
	// begin inline asm
	shf.r.clamp.b32 %r5706, %r5815, %r5815, %r7509;
	// end inline asm
	xor.b32  	%r5716, %r8200, %r5706;
	and.b32  	%r8201, %r5815, %r5775;
	mov.u32 	%r5711, %r5815;
	// begin inline asm
	not.b32  %r5711, %r5711; 
	and.b32  %r5710, %r5711, %r5735; 
	
	// end inline asm
	xor.b32  	%r5717, %r5710, %r8201;
	// begin inline asm
	vadd.u32.u32.u32.add %r5714, %r5694, %r5716, %r5717;
	// end inline asm
	add.s32 	%r5855, %r5714, %r5570;
	// begin inline asm
	shf.r.clamp.b32 %r5718, %r5690, %r5690, %r7521;
	// end inline asm
	// begin inline asm
	shf.r.clamp.b32 %r5722, %r5690, %r5690, %r7525;
	// end inline asm
	xor.b32  	%r8202, %r5722, %r5718;
	// begin inline asm
	shf.r.clamp.b32 %r5726, %r5690, %r5690, %r7529;
	// end inline asm
	xor.b32  	%r5732, %r8202, %r5726;
	xor.b32  	%r8203, %r5650, %r5610;
	and.b32  	%r8204, %r5690, %r8203;
	and.b32  	%r8205, %r5650, %r5610;
	xor.b32  	%r5733, %r8204, %r8205;
	// begin inline asm
	vadd.u32.u32.u32.add %r5730, %r5714, %r5732, %r5733;
	// end inline asm
	// begin inline asm
	vadd.u32.u32.u32.add %r5734, %r5735, %r5736, %r5737;
	// end inline asm
	// begin inline asm
	shf.r.clamp.b32 %r5738, %r5855, %r5855, %r7501;
	// end inline asm
	// begin inline asm
	shf.r.clamp.b32 %r5742, %r5855, %r5855, %r7505;
	// end inline asm
	xor.b32  	%r8206, %r5742, %r5738;
	// begin inline asm
	shf.r.clamp.b32 %r5746, %r5855, %r5855, %r7509;
	// end inline asm
	xor.b32  	%r5756, %r8206, %r5746;
	and.b32  	%r8207, %r5855, %r5815;
	mov.u32 	%r5751, %r5855;
	// begin inline asm
	not.b32  %r5751, %r5751; 
	and.b32  %r5750, %r5751, %r5775; 
	
	// end inline asm
	xor.b32  	%r5757, %r5750, %r8207;
	// begin inline asm
	vadd.u32.u32.u32.add %r5754, %r5734, %r5756, %r5757;
	// end inline asm
	add.s32 	%r5895, %r5754, %r5610;
	// begin inline asm
	shf.r.clamp.b32 %r5758, %r5730, %r5730, %r7521;
	// end inline asm
	// begin inline asm
	shf.r.clamp.b32 %r5762, %r5730, %r5730, %r7525;
	// end inline asm
	xor.b32  	%r8208, %r5762, %r5758;
	// begin inline asm
	shf.r.clamp.b32 %r5766, %r5730, %r5730, %r7529;
	// end inline asm
	xor.b32  	%r5772, %r8208, %r5766;
	xor.b32  	%r8209, %r5690, %r5650;
	and.b32  	%r8210, %r5730, %r8209;
	and.b32  	%r8211, %r5690, %r5650;
	xor.b32  	%r5773, %r8210, %r8211;
	// begin inline asm
	vadd.u32.u32.u32.add %r5770, %r5754, %r5772, %r5773;
	// end inline asm
	// begin inline asm
	vadd.u32.u32.u32.add %r5774, %r5775, %r5776, %r5777;
	// end inline asm
	// begin inline asm
	shf.r.clamp.b32 %r5778, %r5895, %r5895, %r7501;
	// end inline asm
	// begin inline asm
	shf.r.clamp.b32 %r5782, %r5895, %r5895, %r7505;
	// end inline asm
	xor.b32  	%r8212, %r5782, %r5778;
	// begin inline asm
	shf.r.clamp.b32 %r5786, %r5895, %r5895, %r7509;
	// end inline asm
	xor.b32  	%r5796, %r8212, %r5786;
	and.b32  	%r8213, %r5895, %r5855;
	mov.u32 	%r5791, %r5895;
	// begin inline asm
	not.b32  %r5791, %r5791; 
	and.b32  %r5790, %r5791, %r5815; 
	
	// end inline asm
	xor.b32  	%r5797, %r5790, %r8213;
	// begin inline asm
	vadd.u32.u32.u32.add %r5794, %r5774, %r5796, %r5797;
	// end inline asm
	add.s32 	%r5935, %r5794, %r5650;
	// begin inline asm
	shf.r.clamp.b32 %r5798, %r5770, %r5770, %r7521;
	// end inline asm
	// begin inline asm
	shf.r.clamp.b32 %r5802, %r5770, %r5770, %r7525;
	// end inline asm
	xor.b32  	%r8214, %r5802, %r5798;
	// begin inline asm
	shf.r.clamp.b32 %r5806, %r5770, %r5770, %r7529;
	// end inline asm
	xor.b32  	%r5812, %r8214, %r5806;
	xor.b32  	%r8215, %r5730, %r5690;
	and.b32  	%r8216, %r5770, %r8215;
	and.b32  	%r8217, %r5730, %r5690;
	xor.b32  	%r5813, %r8216, %r8217;
	// begin inline asm
	vadd.u32.u32.u32.add %r5810, %r5794, %r5812, %r5813;
	// end inline asm
	// begin inline asm
	vadd.u32.u32.u32.add %r5814, %r5815, %r5816, %r5817;
	// end inline asm
	// begin inline asm
	shf.r.clamp.b32 %r5818, %r5935, %r5935, %r7501;
	// end inline asm
	// begin inline asm
	shf.r.clamp.b32 %r5822, %r5935, %r5935, %r7505;
	// end inline asm
	xor.b32  	%r8218, %r5822, %r5818;
	// begin inline asm
	shf.r.clamp.b32 %r5826, %r5935, %r5935, %r7509;
	// end inline asm
	xor.b32  	%r5836, %r8218, %r5826;
	and.b32  	%r8219, %r5935, %r5895;
	mov.u32 	%r5831, %r5935;
	// begin inline asm
	not.b32  %r5831, %r5831; 
	and.b32  %r5830, %r5831, %r5855; 
	
	// end inline asm
	xor.b32  	%r5837, %r5830, %r8219;
	// begin inline asm
	vadd.u32.u32.u32.add %r5834, %r5814, %r5836, %r5837;
	// end inline asm
	add.s32 	%r5975, %r5834, %r5690;
	// begin inline asm
	shf.r.clamp.b32 %r5838, %r5810, %r5810, %r7521;
	// end inline asm
	// begin inline asm
	shf.r.clamp.b32 %r5842, %r5810, %r5810, %r7525;
	// end inline asm
	xor.b32  	%r8220, %r5842, %r5838;
	// begin inline asm
	shf.r.clamp.b32 %r5846, %r5810, %r5810, %r7529;
	// end inline asm
	xor.b32  	%r5852, %r8220, %r5846;
	xor.b32  	%r8221, %r5770, %r5730;
	and.b32  	%r8222, %r5810, %r8221;
	and.b32  	%r8223, %r5770, %r5730;
	xor.b32  	%r5853, %r8222, %r8223;
	// begin inline asm
	vadd.u32.u32.u32.add %r5850, %r5834, %r5852, %r5853;
	// end inline asm
	// begin inline asm
	vadd.u32.u32.u32.add %r5854, %r5855, %r5856, %r5857;
	// end inline asm
	// begin inline asm
	shf.r.clamp.b32 %r5858, %r5975, %r5975, %r7501;
	// end inline asm
	// begin inline asm
	shf.r.clamp.b32 %r5862, %r5975, %r5975, %r7505;
	// end inline asm
	xor.b32  	%r8224, %r5862, %r5858;
	// begin inline asm
	shf.r.clamp.b32 %r5866, %r5975, %r5975, %r7509;
	// end inline asm
	xor.b32  	%r5876, %r8224, %r5866;
	and.b32  	%r8225, %r5975, %r5935;
	mov.u32 	%r5871, %r5975;
	// begin inline asm
	not.b32  %r5871, %r5871; 
	and.b32  %r5870, %r5871, %r5895; 
	
	// end inline asm
	xor.b32  	%r5877, %r5870, %r8225;
	// begin inline asm
	vadd.u32.u32.u32.add %r5874, %r5854, %r5876, %r5877;
	// end inline asm
	add.s32 	%r6015, %r5874, %r5730;
	// begin inline asm
	shf.r.clamp.b32 %r5878, %r5850, %r5850, %r7521;
	// end inline asm
	// begin inline asm
	shf.r.clamp.b32 %r5882, %r5850, %r5850, %r7525;
	// end inline asm
	xor.b32  	%r8226, %r5882, %r5878;
	// begin inline asm
	shf.r.clamp.b32 %r5886, %r5850, %r5850, %r7529;
	// end inline asm
	xor.b32  	%r5892, %r8226, %r5886;
	xor.b32  	%r8227, %r5810, %r5770;
	and.b32  	%r8228, %r5850, %r8227;
	and.b32  	%r8229, %r5810, %r5770;
	xor.b32  	%r5893, %r8228, %r8229;
	// begin inline asm
	vadd.u32.u32.u32.add %r5890, %r5874, %r5892, %r5893;
	// end inline asm
	// begin inline asm
	vadd.u32.u32.u32.add %r5894, %r5895, %r5896, %r5897;
	// end inline asm
	// begin inline asm
	shf.r.clamp.b32 %r5898, %r6015, %r6015, %r7501;
	// end inline asm
	// begin inline asm
	shf.r.clamp.b32 %r5902, %r6015, %r6015, %r7505;
	// end inline asm
	xor.b32  	%r8230, %r5902, %r5898;
	// begin inline asm
	shf.r.clamp.b32 %r5906, %r6015, %r6015, %r7509;
	// end inline asm
	xor.b32  	%r5916, %r8230, %r5906;
	and.b32  	%r8231, %r6015, %r5975;
	mov.u32 	%r5911, %r6015;
	// begin inline asm
	not.b32  %r5911, %r5911; 
	and.b32  %r5910, %r5911, %r5935; 
	
	// end inline asm
	xor.b32  	%r5917, %r5910, %r8231;
	// begin inline asm
	vadd.u32.u32.u32.add %r5914, %r5894, %r5916, %r5917;
	// end inline asm
	add.s32 	%r6055, %r5914, %r5770;
	// begin inline asm
	shf.r.clamp.b32 %r5918, %r5890, %r5890, %r7521;
	// end inline asm
	// begin inline asm
	shf.r.clamp.b32 %r5922, %r5890, %r5890, %r7525;
	// end inline asm
	xor.b32  	%r8232, %r5922, %r5918;
	// begin inline asm
	shf.r.clamp.b32 %r5926, %r5890, %r5890, %r7529;
	// end inline asm
	xor.b32  	%r5932, %r8232, %r5926;
	xor.b32  	%r8233, %r5850, %r5810;
	and.b32  	%r8234, %r5890, %r8233;
	and.b32  	%r8235, %r5850, %r5810;
	xor.b32  	%r5933, %r8234, %r8235;
	// begin inline asm
	vadd.u32.u32.u32.add %r5930, %r5914, %r5932, %r5933;
	// end inline asm
	// begin inline asm
	vadd.u32.u32.u32.add %r5934, %r5935, %r5936, %r5937;
	// end inline asm
	// begin inline asm
	shf.r.clamp.b32 %r5938, %r6055, %r6055, %r7501;
	// end inline asm
	// begin inline asm
	shf.r.clamp.b32 %r5942, %r6055, %r6055, %r7505;
	// end inline asm
	xor.b32  	%r8236, %r5942, %r5938;
	// begin inline asm
	shf.r.clamp.b32 %r5946, %r6055, %r6055, %r7509;
	// end inline asm
	xor.b32  	%r5956, %r8236, %r5946;
	and.b32  	%r8237, %r6055, %r6015;
	mov.u32 	%r5951, %r6055;
	// begin inline asm
	not.b32  %r5951, %r5951; 
	and.b32  %r5950, %r5951, %r5975; 
	
	// end inline asm
	xor.b32  	%r5957, %r5950, %r8237;
	// begin inline asm
	vadd.u32.u32.u32.add %r5954, %r5934, %r5956, %r5957;
	// end inline asm
	add.s32 	%r6095, %r5954, %r5810;
	// begin inline asm
	shf.r.clamp.b32 %r5958, %r5930, %r5930, %r7521;
	// end inline asm
	// begin inline asm
	shf.r.clamp.b32 %r5962, %r5930, %r5930, %r7525;
	// end inline asm
	xor.b32  	%r8238, %r5962, %r5958;
	// begin inline asm
	shf.r.clamp.b32 %r5966, %r5930, %r5930, %r7529;
	// end inline asm
	xor.b32  	%r5972, %r8238, %r5966;
	xor.b32  	%r8239, %r5890, %r5850;
	and.b32  	%r8240, %r5930, %r8239;
	and.b32  	%r8241, %r5890, %r5850;
	xor.b32  	%r5973, %r8240, %r8241;
	// begin inline asm
	vadd.u32.u32.u32.add %r5970, %r5954, %r5972, %r5973;
	// end inline asm
	// begin inline asm
	vadd.u32.u32.u32.add %r5974, %r5975, %r4054, %r5977;
	// end inline asm
	// begin inline asm
	shf.r.clamp.b32 %r5978, %r6095, %r6095, %r7501;
	// end inline asm
	// begin inline asm
	shf.r.clamp.b32 %r5982, %r6095, %r6095, %r7505;
	// end inline asm
	xor.b32  	%r8242, %r5982, %r5978;
	// begin inline asm
	shf.r.clamp.b32 %r5986, %r6095, %r6095, %r7509;
	// end inline asm
	xor.b32  	%r5996, %r8242, %r5986;
	and.b32  	%r8243, %r6095, %r6055;
	mov.u32 	%r5991, %r6095;
	// begin inline asm
	not.b32  %r5991, %r5991; 
	and.b32  %r5990, %r5991, %r6015; 
	
	// end inline asm
	xor.b32  	%r5997, %r5990, %r8243;
	// begin inline asm
	vadd.u32.u32.u32.add %r5994, %r5974, %r5996, %r5997;
	// end inline asm
	add.s32 	%r6135, %r5994, %r5850;
	// begin inline asm
	shf.r.clamp.b32 %r5998, %r5970, %r5970, %r7521;
	// end inline asm
	// begin inline asm
	shf.r.clamp.b32 %r6002, %r5970, %r5970, %r7525;
	// end inline asm
	xor.b32  	%r8244, %r6002, %r5998;
	// begin inline asm
	shf.r.clamp.b32 %r6006, %r5970, %r5970, %r7529;
	// end inline asm
	xor.b32  	%r6012, %r8244, %r6006;
	xor.b32  	%r8245, %r5930, %r5890;
	and.b32  	%r8246, %r5970, %r8245;
	and.b32  	%r8247, %r5930, %r5890;
	xor.b32  	%r6013, %r8246, %r8247;
	// begin inline asm
	vadd.u32.u32.u32.add %r6010, %r5994, %r6012, %r6013;
	// end inline asm
	// begin inline asm
	vadd.u32.u32.u32.add %r6014, %r6015, %r4069, %r6017;
	// end inline asm
	// begin inline asm
	shf.r.clamp.b32 %r6018, %r6135, %r6135, %r7501;
	// end inline asm
	// begin inline asm
	shf.r.clamp.b32 %r6022, %r6135, %r6135, %r7505;
	// end inline asm
	xor.b32  	%r8248, %r6022, %r6018;
	// begin inline asm
	shf.r.clamp.b32 %r6026, %r6135, %r6135, %r7509;
	// end inline asm
	xor.b32  	%r6036, %r8248, %r6026;
	and.b32  	%r8249, %r6135, %r6095;
	mov.u32 	%r6031, %r6135;
	// begin inline asm
	not.b32  %r6031, %r6031; 
	and.b32  %r6030, %r6031, %r6055; 
	
	// end inline asm
	xor.b32  	%r6037, %r6030, %r8249;
	// begin inline asm
	vadd.u32.u32.u32.add %r6034, %r6014, %r6036, %r6037;
	// end inline asm
	add.s32 	%r6175, %r6034, %r5890;
	// begin inline asm
	shf.r.clamp.b32 %r6038, %r6010, %r6010, %r7521;
	// end inline asm
	// begin inline asm
	shf.r.clamp.b32 %r6042, %r6010, %r6010, %r7525;
	// end inline asm
	xor.b32  	%r8250, %r6042, %r6038;
	// begin inline asm
	shf.r.clamp.b32 %r6046, %r6010, %r6010, %r7529;
	// end inline asm
	xor.b32  	%r6052, %r8250, %r6046;
	xor.b32  	%r8251, %r5970, %r5930;
	and.b32  	%r8252, %r6010, %r8251;
	and.b32  	%r8253, %r5970, %r5930;
	xor.b32  	%r6053, %r8252, %r8253;
	// begin inline asm
	vadd.u32.u32.u32.add %r6050, %r6034, %r6052, %r6053;
	// end inline asm
	// begin inline asm
	vadd.u32.u32.u32.add %r6054, %r6055, %r4084, %r6057;
	// end inline asm
	// begin inline asm
	shf.r.clamp.b32 %r6058, %r6175, %r6175, %r7501;
	// end inline asm
	// begin inline asm
	shf.r.clamp.b32 %r6062, %r6175, %r6175, %r7505;
	// end inline asm
	xor.b32  	%r8254, %r6062, %r6058;
	// begin inline asm
	shf.r.clamp.b32 %r6066, %r6175, %r6175, %r7509;
	// end inline asm
	xor.b32  	%r6076, %r8254, %r6066;
	and.b32  	%r8255, %r6175, %r6135;
	mov.u32 	%r6071, %r6175;
	// begin inline asm
	not.b32  %r6071, %r6071; 
	and.b32  %r6070, %r6071, %r6095; 
	
	// end inline asm
	xor.b32  	%r6077, %r6070, %r8255;
	// begin inline asm
	vadd.u32.u32.u32.add %r6074, %r6054, %r6076, %r6077;
	// end inline asm
	add.s32 	%r6215, %r6074, %r5930;
	// begin inline asm
	shf.r.clamp.b32 %r6078, %r6050, %r6050, %r7521;
	// end inline asm
	// begin inline asm
	shf.r.clamp.b32 %r6082, %r6050, %r6050, %r7525;
	// end inline asm
	xor.b32  	%r8256, %r6082, %r6078;
	// begin inline asm
	shf.r.clamp.b32 %r6086, %r6050, %r6050, %r7529;
	// end inline asm
	xor.b32  	%r6092, %r8256, %r6086;
	xor.b32  	%r8257, %r6010, %r5970;
	and.b32  	%r8258, %r6050, %r8257;
	and.b32  	%r8259, %r6010, %r5970;
	xor.b32  	%r6093, %r8258, %r8259;
	// begin inline asm
	vadd.u32.u32.u32.add %r6090, %r6074, %r6092, %r6093;
	// end inline asm
	// begin inline asm
	vadd.u32.u32.u32.add %r6094, %r6095, %r4099, %r6097;
	// end inline asm
	// begin inline asm
	shf.r.clamp.b32 %r6098, %r6215, %r6215, %r7501;
	// end inline asm
	// begin inline asm
	shf.r.clamp.b32 %r6102, %r6215, %r6215, %r7505;
	// end inline asm
	xor.b32  	%r8260, %r6102, %r6098;
	// begin inline asm
	shf.r.clamp.b32 %r6106, %r6215, %r6215, %r7509;
	// end inline asm
	xor.b32  	%r6116, %r8260, %r6106;
	and.b32  	%r8261, %r6215, %r6175;
	mov.u32 	%r6111, %r6215;
	// begin inline asm
	not.b32  %r6111, %r6111; 
	and.b32  %r6110, %r6111, %r6135; 
	
	// end inline asm
	xor.b32  	%r6117, %r6110, %r8261;
	// begin inline asm
	vadd.u32.u32.u32.add %r6114, %r6094, %r6116, %r6117;
	// end inline asm
	add.s32 	%r6255, %r6114, %r5970;
	// begin inline asm
	shf.r.clamp.b32 %r6118, %r6090, %r6090, %r7521;
	// end inline asm
	// begin inline asm
	shf.r.clamp.b32 %r6122, %r6090, %r6090, %r7525;
	// end inline asm
	xor.b32  	%r8262, %r6122, %r6118;
	// begin inline asm
	shf.r.clamp.b32 %r6126, %r6090, %r6090, %r7529;
	// end inline asm
	xor.b32  	%r6132, %r8262, %r6126;
	xor.b32  	%r8263, %r6050, %r6010;
	and.b32  	%r8264, %r6090, %r8263;
	and.b32  	%r8265, %r6050, %r6010;
	xor.b32  	%r6133, %r8264, %r8265;
	// begin inline asm
	vadd.u32.u32.u32.add %r6130, %r6114, %r6132, %r6133;
	// end inline asm
	// begin inline asm
	vadd.u32.u32.u32.add %r6134, %r6135, %r4114, %r6137;
	// end inline asm
	// begin inline asm
	shf.r.clamp.b32 %r6138, %r6255, %r6255, %r7501;
	// end inline asm
	// begin inline asm
	shf.r.clamp.b32 %r6142, %r6255, %r6255, %r7505;
	// end inline asm
	xor.b32  	%r8266, %r6142, %r6138;
	// begin inline asm
	shf.r.clamp.b32 %r6146, %r6255, %r6255, %r7509;
	// end inline asm
	xor.b32  	%r6156, %r8266, %r6146;
	and.b32  	%r8267, %r6255, %r6215;
	mov.u32 	%r6151, %r6255;
	// begin inline asm
	not.b32  %r6151, %r6151; 
	and.b32  %r6150, %r6151, %r6175; 
	
	// end inline asm
	xor.b32  	%r6157, %r6150, %r8267;
	// begin inline asm
	vadd.u32.u32.u32.add %r6154, %r6134, %r6156, %r6157;
	// end inline asm
	add.s32 	%r6295, %r6154, %r6010;
	// begin inline asm
	shf.r.clamp.b32 %r6158, %r6130, %r6130, %r7521;
	// end inline asm
	// begin inline asm
	shf.r.clamp.b32 %r6162, %r6130, %r6130, %r7525;
	// end inline asm
	xor.b32  	%r8268, %r6162, %r6158;
	// begin inline asm
	shf.r.clamp.b32 %r6166, %r6130, %r6130, %r7529;
	// end inline asm
	xor.b32  	%r6172, %r8268, %r6166;
	xor.b32  	%r8269, %r6090, %r6050;
	and.b32  	%r8270, %r6130, %r8269;
	and.b32  	%r8271, %r6090, %r6050;
	xor.b32  	%r6173, %r8270, %r8271;
	// begin inline asm
	vadd.u32.u32.u32.add %r6170, %r6154, %r6172, %r6173;
	// end inline asm
	// begin inline asm
	vadd.u32.u32.u32.add %r6174, %r6175, %r4140, %r6177;
	// end inline asm
	// begin inline asm
	shf.r.clamp.b32 %r6178, %r6295, %r6295, %r7501;
	// end inline asm
	// begin inline asm
	shf.r.clamp.b32 %r6182, %r6295, %r6295, %r7505;
	// end inline asm
	xor.b32  	%r8272, %r6182, %r6178;
	// begin inline asm
	shf.r.clamp.b32 %r6186, %r6295, %r6295, %r7509;
	// end inline asm
	xor.b32  	%r6196, %r8272, %r6186;
	and.b32  	%r8273, %r6295, %r6255;
	mov.u32 	%r6191, %r6295;
	// begin inline asm
	not.b32  %r6191, %r6191; 
	and.b32  %r6190, %r6191, %r6215; 
	
	// end inline asm
	xor.b32  	%r6197, %r6190, %r8273;
	// begin inline asm
	vadd.u32.u32.u32.add %r6194, %r6174, %r6196, %r6197;
	// end inline asm
	add.s32 	%r6335, %r6194, %r6050;
	// begin inline asm
	shf.r.clamp.b32 %r6198, %r6170, %r6170, %r7521;
	// end inline asm
	// begin inline asm
	shf.r.clamp.b32 %r6202, %r6170, %r6170, %r7525;
	// end inline asm
	xor.b32  	%r8274, %r6202, %r6198;
	// begin inline asm
	shf.r.clamp.b32 %r6206, %r6170, %r6170, %r7529;
	// end inline asm
	xor.b32  	%r6212, %r8274, %r6206;
	xor.b32  	%r8275, %r6130, %r6090;
	and.b32  	%r8276, %r6170, %r8275;
	and.b32  	%r8277, %r6130, %r6090;
	xor.b32  	%r6213, %r8276, %r8277;
	// begin inline asm
	vadd.u32.u32.u32.add %r6210, %r6194, %r6212, %r6213;
	// end inline asm
	// begin inline asm
	vadd.u32.u32.u32.add %r6214, %r6215, %r6216, %r6217;
	// end inline asm
	// begin inline asm
	shf.r.clamp.b32 %r6218, %r6335, %r6335, %r7501;
	// end inline asm
	// begin inline asm
	shf.r.clamp.b32 %r6222, %r6335, %r6335, %r7505;
	// end inline asm
	xor.b32  	%r8278, %r6222, %r6218;
	// begin inline asm
	shf.r.clamp.b32 %r6226, %r6335, %r6335, %r7509;
	// end inline asm
	xor.b32  	%r6236, %r8278, %r6226;
	and.b32  	%r8279, %r6335, %r6295;
	mov.u32 	%r6231, %r6335;
	// begin inline asm
	not.b32  %r6231, %r6231; 
	and.b32  %r6230, %r6231, %r6255; 
	
	// end inline asm
	xor.b32  	%r6237, %r6230, %r8279;
	// begin inline asm
	vadd.u32.u32.u32.add %r6234, %r6214, %r6236, %r6237;
	// end inline asm
	add.s32 	%r6375, %r6234, %r6090;
	// begin inline asm
	shf.r.clamp.b32 %r6238, %r6210, %r6210, %r7521;
	// end inline asm
	// begin inline asm
	shf.r.clamp.b32 %r6242, %r6210, %r6210, %r7525;
	// end inline asm
	xor.b32  	%r8280, %r6242, %r6238;
	// begin inline asm
	shf.r.clamp.b32 %r6246, %r6210, %r6210, %r7529;
	// end inline asm
	xor.b32  	%r6252, %r8280, %r6246;
	xor.b32  	%r8281, %r6170, %r6130;
	and.b32  	%r8282, %r6210, %r8281;
	and.b32  	%r8283, %r6170, %r6130;
	xor.b32  	%r6253, %r8282, %r8283;
	// begin inline asm
	vadd.u32.u32.u32.add %r6250, %r6234, %r6252, %r6253;
	// end inline asm
	// begin inline asm
	vadd.u32.u32.u32.add %r6254, %r6255, %r6256, %r6257;
	// end inline asm
	// begin inline asm
	shf.r.clamp.b32 %r6258, %r6375, %r6375, %r7501;
	// end inline asm
	// begin inline asm
	shf.r.clamp.b32 %r6262, %r6375, %r6375, %r7505;
	// end inline asm
	xor.b32  	%r8284, %r6262, %r6258;
	// begin inline asm
	shf.r.clamp.b32 %r6266, %r6375, %r6375, %r7509;
	// end inline asm
	xor.b32  	%r6276, %r8284, %r6266;
	and.b32  	%r8285, %r6375, %r6335;
	mov.u32 	%r6271, %r6375;
	// begin inline asm
	not.b32  %r6271, %r6271; 
	and.b32  %r6270, %r6271, %r6295; 
	
	// end inline asm
	xor.b32  	%r6277, %r6270, %r8285;
	// begin inline asm
	vadd.u32.u32.u32.add %r6274, %r6254, %r6276, %r6277;
	// end inline asm
	add.s32 	%r6415, %r6274, %r6130;
	// begin inline asm
	shf.r.clamp.b32 %r6278, %r6250, %r6250, %r7521;
	// end inline asm
	// begin inline asm
	shf.r.clamp.b32 %r6282, %r6250, %r6250, %r7525;
	// end inline asm
	xor.b32  	%r8286, %r6282, %r6278;
	// begin inline asm
	shf.r.clamp.b32 %r6286, %r6250, %r6250, %r7529;
	// end inline asm
	xor.b32  	%r6292, %r8286, %r6286;
	xor.b32  	%r8287, %r6210, %r6170;
	and.b32  	%r8288, %r6250, %r8287;
	and.b32  	%r8289, %r6210, %r6170;
	xor.b32  	%r6293, %r8288, %r8289;
	// begin inline asm
	vadd.u32.u32.u32.add %r6290, %r6274, %r6292, %r6293;
	// end inline asm
	// begin inline asm
	vadd.u32.u32.u32.add %r6294, %r6295, %r6296, %r6297;
	// end inline asm
	// begin inline asm
	shf.r.clamp.b32 %r6298, %r6415, %r6415, %r7501;
	// end inline asm
	// begin inline asm
	shf.r.clamp.b32 %r6302, %r6415, %r6415, %r7505;
	// end inline asm
	xor.b32  	%r8290, %r6302, %r6298;
	// begin inline asm
	shf.r.clamp.b32 %r6306, %r6415, %r6415, %r7509;
	// end inline asm
	xor.b32  	%r6316, %r8290, %r6306;
	and.b32  	%r8291, %r6415, %r6375;
	mov.u32 	%r6311, %r6415;
	// begin inline asm
	not.b32  %r6311, %r6311; 
	and.b32  %r6310, %r6311, %r6335; 
	
	// end inline asm
	xor.b32  	%r6317, %r6310, %r8291;
	// begin inline asm
	vadd.u32.u32.u32.add %r6314, %r6294, %r6316, %r6317;
	// end inline asm
	add.s32 	%r6455, %r6314, %r6170;
	// begin inline asm
	shf.r.clamp.b32 %r6318, %r6290, %r6290, %r7521;
	// end inline asm
	// begin inline asm
	shf.r.clamp.b32 %r6322, %r6290, %r6290, %r7525;
	// end inline asm
	xor.b32  	%r8292, %r6322, %r6318;
	// begin inline asm
	shf.r.clamp.b32 %r6326, %r6290, %r6290, %r7529;
	// end inline asm
	xor.b32  	%r6332, %r8292, %r6326;
	xor.b32  	%r8293, %r6250, %r6210;
	and.b32  	%r8294, %r6290, %r8293;
	and.b32  	%r8295, %r6250, %r6210;
	xor.b32  	%r6333, %r8294, %r8295;
	// begin inline asm
	vadd.u32.u32.u32.add %r6330, %r6314, %r6332, %r6333;
	// end inline asm
	// begin inline asm
	vadd.u32.u32.u32.add %r6334, %r6335, %r6336, %r6337;
	// end inline asm
	// begin inline asm
	shf.r.clamp.b32 %r6338, %r6455, %r6455, %r7501;
	// end inline asm
	// begin inline asm
	shf.r.clamp.b32 %r6342, %r6455, %r6455, %r7505;
	// end inline asm
	xor.b32  	%r8296, %r6342, %r6338;
	// begin inline asm
	shf.r.clamp.b32 %r6346, %r6455, %r6455, %r7509;
	// end inline asm
	xor.b32  	%r6356, %r8296, %r6346;
	and.b32  	%r8297, %r6455, %r6415;
	mov.u32 	%r6351, %r6455;
	// begin inline asm
	not.b32  %r6351, %r6351; 
	and.b32  %r6350, %r6351, %r6375; 
	
	// end inline asm
	xor.b32  	%r6357, %r6350, %r8297;
	// begin inline asm
	vadd.u32.u32.u32.add %r6354, %r6334, %r6356, %r6357;
	// end inline asm
	add.s32 	%r6495, %r6354, %r6210;
	// begin inline asm
	shf.r.clamp.b32 %r6358, %r6330, %r6330, %r7521;
	// end inline asm
	// begin inline asm
	shf.r.clamp.b32 %r6362, %r6330, %r6330, %r7525;
	// end inline asm
	xor.b32  	%r8298, %r6362, %r6358;
	// begin inline asm
	shf.r.clamp.b32 %r6366, %r6330, %r6330, %r7529;
	// end inline asm
	xor.b32  	%r6372, %r8298, %r6366;
	xor.b32  	%r8299, %r6290, %r6250;
	and.b32  	%r8300, %r6330, %r8299;
	and.b32  	%r8301, %r6290, %r6250;
	xor.b32  	%r6373, %r8300, %r8301;
	// begin inline asm
	vadd.u32.u32.u32.add %r6370, %r6354, %r6372, %r6373;
	// end inline asm
	// begin inline asm
	vadd.u32.u32.u32.add %r6374, %r6375, %r6376, %r6377;
	// end inline asm
	// begin inline asm
	shf.r.clamp.b32 %r6378, %r6495, %r6495, %r7501;
	// end inline asm
	// begin inline asm
	shf.r.clamp.b32 %r6382, %r6495, %r6495, %r7505;
	// end inline asm
	xor.b32  	%r8302, %r6382, %r6378;
	// begin inline asm
	shf.r.clamp.b32 %r6386, %r6495, %r6495, %r7509;
	// end inline asm
	xor.b32  	%r6396, %r8302, %r6386;
	and.b32  	%r8303, %r6495, %r6455;
	mov.u32 	%r6391, %r6495;
	// begin inline asm
	not.b32  %r6391, %r6391; 
	and.b32  %r6390, %r6391, %r6415; 
	
	// end inline asm
	xor.b32  	%r6397, %r6390, %r8303;
	// begin inline asm
	vadd.u32.u32.u32.add %r6394, %r6374, %r6396, %r6397;
	// end inline asm
	add.s32 	%r6535, %r6394, %r6250;
	// begin inline asm
	shf.r.clamp.b32 %r6398, %r6370, %r6370, %r7521;
	// end inline asm
	// begin inline asm
	shf.r.clamp.b32 %r6402, %r6370, %r6370, %r7525;
	// end inline asm
	xor.b32  	%r8304, %r6402, %r6398;
	// begin inline asm
	shf.r.clamp.b32 %r6406, %r6370, %r6370, %r7529;
	// end inline asm
	xor.b32  	%r6412, %r8304, %r6406;
	xor.b32  	%r8305, %r6330, %r6290;
	and.b32  	%r8306, %r6370, %r8305;
	and.b32  	%r8307, %r6330, %r6290;
	xor.b32  	%r6413, %r8306, %r8307;
	// begin inline asm
	vadd.u32.u32.u32.add %r6410, %r6394, %r6412, %r6413;
	// end inline asm
	// begin inline asm
	vadd.u32.u32.u32.add %r6414, %r6415, %r6416, %r6417;
	// end inline asm
	// begin inline asm
	shf.r.clamp.b32 %r6418, %r6535, %r6535, %r7501;
	// end inline asm
	// begin inline asm
	shf.r.clamp.b32 %r6422, %r6535, %r6535, %r7505;
	// end inline asm
	xor.b32  	%r8308, %r6422, %r6418;
	// begin inline asm
	shf.r.clamp.b32 %r6426, %r6535, %r6535, %r7509;
	// end inline asm
	xor.b32  	%r6436, %r8308, %r6426;
	and.b32  	%r8309, %r6535, %r6495;
	mov.u32 	%r6431, %r6535;
	// begin inline asm
	not.b32  %r6431, %r6431; 
	and.b32  %r6430, %r6431, %r6455; 
	
	// end inline asm
	xor.b32  	%r6437, %r6430, %r8309;
	// begin inline asm
	vadd.u32.u32.u32.add %r6434, %r6414, %r6436, %r6437;
	// end inline asm
	add.s32 	%r6575, %r6434, %r6290;
	// begin inline asm
	shf.r.clamp.b32 %r6438, %r6410, %r6410, %r7521;
	// end inline asm
	// begin inline asm
	shf.r.clamp.b32 %r6442, %r6410, %r6410, %r7525;
	// end inline asm
	xor.b32  	%r8310, %r6442, %r6438;
	// begin inline asm
	shf.r.clamp.b32 %r6446, %r6410, %r6410, %r7529;
	// end inline asm
	xor.b32  	%r6452, %r8310, %r6446;
	xor.b32  	%r8311, %r6370, %r6330;
	and.b32  	%r8312, %r6410, %r8311;
	and.b32  	%r8313, %r6370, %r6330;
	xor.b32  	%r6453, %r8312, %r8313;
	// begin inline asm
	vadd.u32.u32.u32.add %r6450, %r6434, %r6452, %r6453;
	// end inline asm
	// begin inline asm
	vadd.u32.u32.u32.add %r6454, %r6455, %r6456, %r6457;
	// end inline asm
	// begin inline asm
	shf.r.clamp.b32 %r6458, %r6575, %r6575, %r7501;
	// end inline asm
	// begin inline asm
	shf.r.clamp.b32 %r6462, %r6575, %r6575, %r7505;
	// end inline asm
	xor.b32  	%r8314, %r6462, %r6458;
	// begin inline asm
	shf.r.clamp.b32 %r6466, %r6575, %r6575, %r7509;
	// end inline asm
	xor.b32  	%r6476, %r8314, %r6466;
	and.b32  	%r8315, %r6575, %r6535;
	mov.u32 	%r6471, %r6575;
	// begin inline asm
	not.b32  %r6471, %r6471; 
	and.b32  %r6470, %r6471, %r6495; 
	
	// end inline asm
	xor.b32  	%r6477, %r6470, %r8315;
	// begin inline asm
	vadd.u32.u32.u32.add %r6474, %r6454, %r6476, %r6477;
	// end inline asm
	add.s32 	%r6615, %r6474, %r6330;
	// begin inline asm
	shf.r.clamp.b32 %r6478, %r6450, %r6450, %r7521;
	// end inline asm
	// begin inline asm
	shf.r.clamp.b32 %r6482, %r6450, %r6450, %r7525;
	// end inline asm
	xor.b32  	%r8316, %r6482, %r6478;
	// begin inline asm
	shf.r.clamp.b32 %r6486, %r6450, %r6450, %r7529;
	// end inline asm
	xor.b32  	%r6492, %r8316, %r6486;
	xor.b32  	%r8317, %r6410, %r6370;
	and.b32  	%r8318, %r6450, %r8317;
	and.b32  	%r8319, %r6410, %r6370;
	xor.b32  	%r6493, %r8318, %r8319;
	// begin inline asm
	vadd.u32.u32.u32.add %r6490, %r6474, %r6492, %r6493;
	// end inline asm
	// begin inline asm
	vadd.u32.u32.u32.add %r6494, %r6495, %r6496, %r6497;
	// end inline asm
	// begin inline asm
	shf.r.clamp.b32 %r6498, %r6615, %r6615, %r7501;
	// end inline asm
	// begin inline asm
	shf.r.clamp.b32 %r6502, %r6615, %r6615, %r7505;
	// end inline asm
	xor.b32  	%r8320, %r6502, %r6498;
	// begin inline asm
	shf.r.clamp.b32 %r6506, %r6615, %r6615, %r7509;
	// end inline asm
	xor.b32  	%r6516, %r8320, %r6506;
	and.b32  	%r8321, %r6615, %r6575;
	mov.u32 	%r6511, %r6615;
	// begin inline asm
	not.b32  %r6511, %r6511; 
	and.b32  %r6510, %r6511, %r6535; 
	
	// end inline asm
	xor.b32  	%r6517, %r6510, %r8321;
	// begin inline asm
	vadd.u32.u32.u32.add %r6514, %r6494, %r6516, %r6517;
	// end inline asm
	add.s32 	%r6655, %r6514, %r6370;
	// begin inline asm
	shf.r.clamp.b32 %r6518, %r6490, %r6490, %r7521;
	// end inline asm
	// begin inline asm
	shf.r.clamp.b32 %r6522, %r6490, %r6490, %r7525;
	// end inline asm
	xor.b32  	%r8322, %r6522, %r6518;
	// begin inline asm
	shf.r.clamp.b32 %r6526, %r6490, %r6490, %r7529;
	// end inline asm
	xor.b32  	%r6532, %r8322, %r6526;
	xor.b32  	%r8323, %r6450, %r6410;
	and.b32  	%r8324, %r6490, %r8323;
	and.b32  	%r8325, %r6450, %r6410;
	xor.b32  	%r6533, %r8324, %r8325;
	// begin inline asm
	vadd.u32.u32.u32.add %r6530, %r6514, %r6532, %r6533;
	// end inline asm
	// begin inline asm
	vadd.u32.u32.u32.add %r6534, %r6535, %r6536, %r6537;
	// end inline asm
	// begin inline asm
	shf.r.clamp.b32 %r6538, %r6655, %r6655, %r7501;
	// end inline asm
	// begin inline asm
	shf.r.clamp.b32 %r6542, %r6655, %r6655, %r7505;
	// end inline asm
	xor.b32  	%r8326, %r6542, %r6538;
	// begin inline asm
	shf.r.clamp.b32 %r6546, %r6655, %r6655, %r7509;
	// end inline asm
	xor.b32  	%r6556, %r8326, %r6546;
	and.b32  	%r8327, %r6655, %r6615;
	mov.u32 	%r6551, %r6655;
	// begin inline asm
	not.b32  %r6551, %r6551; 
	and.b32  %r6550, %r6551, %r6575; 
	
	// end inline asm
	xor.b32  	%r6557, %r6550, %r8327;
	// begin inline asm
	vadd.u32.u32.u32.add %r6554, %r6534, %r6556, %r6557;
	// end inline asm
	add.s32 	%r6695, %r6554, %r6410;
	// begin inline asm
	shf.r.clamp.b32 %r6558, %r6530, %r6530, %r7521;
	// end inline asm
	// begin inline asm
	shf.r.clamp.b32 %r6562, %r6530, %r6530, %r7525;
	// end inline asm
	xor.b32  	%r8328, %r6562, %r6558;
	// begin inline asm
	shf.r.clamp.b32 %r6566, %r6530, %r6530, %r7529;
	// end inline asm
	xor.b32  	%r6572, %r8328, %r6566;
	xor.b32  	%r8329, %r6490, %r6450;
	and.b32  	%r8330, %r6530, %r8329;
	and.b32  	%r8331, %r6490, %r6450;
	xor.b32  	%r6573, %r8330, %r8331;
	// begin inline asm
	vadd.u32.u32.u32.add %r6570, %r6554, %r6572, %r6573;
	// end inline asm
	// begin inline asm
	vadd.u32.u32.u32.add %r6574, %r6575, %r6576, %r6577;
	// end inline asm
	// begin inline asm
	shf.r.clamp.b32 %r6578, %r6695, %r6695, %r7501;
	// end inline asm
	// begin inline asm
	shf.r.clamp.b32 %r6582, %r6695, %r6695, %r7505;
	// end inline asm
	xor.b32  	%r8332, %r6582, %r6578;
	// begin inline asm
	shf.r.clamp.b32 %r6586, %r6695, %r6695, %r7509;
	// end inline asm
	xor.b32  	%r6596, %r8332, %r6586;
	and.b32  	%r8333, %r6695, %r6655;
	mov.u32 	%r6591, %r6695;
	// begin inline asm
	not.b32  %r6591, %r6591; 
	and.b32  %r6590, %r6591, %r6615; 
	
	// end inline asm
	xor.b32  	%r6597, %r6590, %r8333;
	// begin inline asm
	vadd.u32.u32.u32.add %r6594, %r6574, %r6596, %r6597;
	// end inline asm
	add.s32 	%r6735, %r6594, %r6450;
	// begin inline asm
	shf.r.clamp.b32 %r6598, %r6570, %r6570, %r7521;
	// end inline asm
	// begin inline asm
	shf.r.clamp.b32 %r6602, %r6570, %r6570, %r7525;
	// end inline asm
	xor.b32  	%r8334, %r6602, %r6598;
	// begin inline asm
	shf.r.clamp.b32 %r6606, %r6570, %r6570, %r7529;
	// end inline asm
	xor.b32  	%r6612, %r8334, %r6606;
	xor.b32  	%r8335, %r6530, %r6490;
	and.b32  	%r8336, %r6570, %r8335;
	and.b32  	%r8337, %r6530, %r6490;
	xor.b32  	%r6613, %r8336, %r8337;
	// begin inline asm
	vadd.u32.u32.u32.add %r6610, %r6594, %r6612, %r6613;
	// end inline asm
	// begin inline asm
	vadd.u32.u32.u32.add %r6614, %r6615, %r6616, %r6617;
	// end inline asm
	// begin inline asm
	shf.r.clamp.b32 %r6618, %r6735, %r6735, %r7501;
	// end inline asm
	// begin inline asm
	shf.r.clamp.b32 %r6622, %r6735, %r6735, %r7505;
	// end inline asm
	xor.b32  	%r8338, %r6622, %r6618;
	// begin inline asm
	shf.r.clamp.b32 %r6626, %r6735, %r6735, %r7509;
	// end inline asm
	xor.b32  	%r6636, %r8338, %r6626;
	and.b32  	%r8339, %r6735, %r6695;
	mov.u32 	%r6631, %r6735;
	// begin inline asm
	not.b32  %r6631, %r6631; 
	and.b32  %r6630, %r6631, %r6655; 
	
	// end inline asm
	xor.b32  	%r6637, %r6630, %r8339;
	// begin inline asm
	vadd.u32.u32.u32.add %r6634, %r6614, %r6636, %r6637;
	// end inline asm
	add.s32 	%r6775, %r6634, %r6490;
	// begin inline asm
	shf.r.clamp.b32 %r6638, %r6610, %r6610, %r7521;
	// end inline asm
	// begin inline asm
	shf.r.clamp.b32 %r6642, %r6610, %r6610, %r7525;
	// end inline asm
	xor.b32  	%r8340, %r6642, %r6638;
	// begin inline asm
	shf.r.clamp.b32 %r6646, %r6610, %r6610, %r7529;
	// end inline asm
	xor.b32  	%r6652, %r8340, %r6646;
	xor.b32  	%r8341, %r6570, %r6530;
	and.b32  	%r8342, %r6610, %r8341;
	and.b32  	%r8343, %r6570, %r6530;
	xor.b32  	%r6653, %r8342, %r8343;
	// begin inline asm
	vadd.u32.u32.u32.add %r6650, %r6634, %r6652, %r6653;
	// end inline asm
	// begin inline asm
	vadd.u32.u32.u32.add %r6654, %r6655, %r6656, %r6657;
	// end inline asm
	// begin inline asm
	shf.r.clamp.b32 %r6658, %r6775, %r6775, %r7501;
	// end inline asm
	// begin inline asm
	shf.r.clamp.b32 %r6662, %r6775, %r6775, %r7505;
	// end inline asm
	xor.b32  	%r8344, %r6662, %r6658;
	// begin inline asm
	shf.r.clamp.b32 %r6666, %r6775, %r6775, %r7509;
	// end inline asm
	xor.b32  	%r6676, %r8344, %r6666;
	and.b32  	%r8345, %r6775, %r6735;
	mov.u32 	%r6671, %r6775;
	// begin inline asm
	not.b32  %r6671, %r6671; 
	and.b32  %r6670, %r6671, %r6695; 
	
	// end inline asm
	xor.b32  	%r6677, %r6670, %r8345;
	// begin inline asm
	vadd.u32.u32.u32.add %r6674, %r6654, %r6676, %r6677;
	// end inline asm
	add.s32 	%r6815, %r6674, %r6530;
	// begin inline asm
	shf.r.clamp.b32 %r6678, %r6650, %r6650, %r7521;
	// end inline asm
	// begin inline asm
	shf.r.clamp.b32 %r6682, %r6650, %r6650, %r7525;
	// end inline asm
	xor.b32  	%r8346, %r6682, %r6678;
	// begin inline asm
	shf.r.clamp.b32 %r6686, %r6650, %r6650, %r7529;
	// end inline asm
	xor.b32  	%r6692, %r8346, %r6686;
	xor.b32  	%r8347, %r6610, %r6570;
	and.b32  	%r8348, %r6650, %r8347;
	and.b32  	%r8349, %r6610, %r6570;
	xor.b32  	%r6693, %r8348, %r8349;
	// begin inline asm
	vadd.u32.u32.u32.add %r6690, %r6674, %r6692, %r6693;
	// end inline asm
	// begin inline asm
	vadd.u32.u32.u32.add %r6694, %r6695, %r6696, %r6697;
	// end inline asm
	// begin inline asm
	shf.r.clamp.b32 %r6698, %r6815, %r6815, %r7501;
	// end inline asm
	// begin inline asm
	shf.r.clamp.b32 %r6702, %r6815, %r6815, %r7505;
	// end inline asm
	xor.b32  	%r8350, %r6702, %r6698;
	// begin inline asm
	shf.r.clamp.b32 %r6706, %r6815, %r6815, %r7509;
	// end inline asm
	xor.b32  	%r6716, %r8350, %r6706;
	and.b32  	%r8351, %r6815, %r6775;
	mov.u32 	%r6711, %r6815;
	// begin inline asm
	not.b32  %r6711, %r6711; 
	and.b32  %r6710, %r6711, %r6735; 
	
	// end inline asm
	xor.b32  	%r6717, %r6710, %r8351;
	// begin inline asm
	vadd.u32.u32.u32.add %r6714, %r6694, %r6716, %r6717;
	// end inline asm
	add.s32 	%r6855, %r6714, %r6570;
	// begin inline asm
	shf.r.clamp.b32 %r6718, %r6690, %r6690, %r7521;
	// end inline asm
	// begin inline asm
	shf.r.clamp.b32 %r6722, %r6690, %r6690, %r7525;
	// end inline asm
	xor.b32  	%r8352, %r6722, %r6718;
	// begin inline asm
	shf.r.clamp.b32 %r6726, %r6690, %r6690, %r7529;
	// end inline asm
	xor.b32  	%r6732, %r8352, %r6726;
	xor.b32  	%r8353, %r6650, %r6610;
	and.b32  	%r8354, %r6690, %r8353;
	and.b32  	%r8355, %r6650, %r6610;
	xor.b32  	%r6733, %r8354, %r8355;
	// begin inline asm
	vadd.u32.u32.u32.add %r6730, %r6714, %r6732, %r6733;
	// end inline asm
	// begin inline asm
	vadd.u32.u32.u32.add %r6734, %r6735, %r6736, %r6737;
	// end inline asm
	// begin inline asm
	shf.r.clamp.b32 %r6738, %r6855, %r6855, %r7501;
	// end inline asm
	// begin inline asm
	shf.r.clamp.b32 %r6742, %r6855, %r6855, %r7505;
	// end inline asm
	xor.b32  	%r8356, %r6742, %r6738;
	// begin inline asm
	shf.r.clamp.b32 %r6746, %r6855, %r6855, %r7509;
	// end inline asm
	xor.b32  	%r6756, %r8356, %r6746;
	and.b32  	%r8357, %r6855, %r6815;
	mov.u32 	%r6751, %r6855;
	// begin inline asm
	not.b32  %r6751, %r6751; 
	and.b32  %r6750, %r6751, %r6775; 
	
	// end inline asm
	xor.b32  	%r6757, %r6750, %r8357;
	// begin inline asm
	vadd.u32.u32.u32.add %r6754, %r6734, %r6756, %r6757;
	// end inline asm
	add.s32 	%r6895, %r6754, %r6610;
	// begin inline asm
	shf.r.clamp.b32 %r6758, %r6730, %r6730, %r7521;
	// end inline asm
	// begin inline asm
	shf.r.clamp.b32 %r6762, %r6730, %r6730, %r7525;
	// end inline asm
	xor.b32  	%r8358, %r6762, %r6758;
	// begin inline asm
	shf.r.clamp.b32 %r6766, %r6730, %r6730, %r7529;
	// end inline asm
	xor.b32  	%r6772, %r8358, %r6766;
	xor.b32  	%r8359, %r6690, %r6650;
	and.b32  	%r8360, %r6730, %r8359;
	and.b32  	%r8361, %r6690, %r6650;
	xor.b32  	%r6773, %r8360, %r8361;
	// begin inline asm
	vadd.u32.u32.u32.add %r6770, %r6754, %r6772, %r6773;
	// end inline asm
	// begin inline asm
	vadd.u32.u32.u32.add %r6774, %r6775, %r6776, %r6777;
	// end inline asm
	// begin inline asm
	shf.r.clamp.b32 %r6778, %r6895, %r6895, %r7501;
	// end inline asm
	// begin inline asm
	shf.r.clamp.b32 %r6782, %r6895, %r6895, %r7505;
	// end inline asm
	xor.b32  	%r8362, %r6782, %r6778;
	// begin inline asm
	shf.r.clamp.b32 %r6786, %r6895, %r6895, %r7509;
	// end inline asm
	xor.b32  	%r6796, %r8362, %r6786;
	and.b32  	%r8363, %r6895, %r6855;
	mov.u32 	%r6791, %r6895;
	// begin inline asm
	not.b32  %r6791, %r6791; 
	and.b32  %r6790, %r6791, %r6815; 
	
	// end inline asm
	xor.b32  	%r6797, %r6790, %r8363;
	// begin inline asm
	vadd.u32.u32.u32.add %r6794, %r6774, %r6796, %r6797;
	// end inline asm
	add.s32 	%r6935, %r6794, %r6650;
	// begin inline asm
	shf.r.clamp.b32 %r6798, %r6770, %r6770, %r7521;
	// end inline asm
	// begin inline asm
	shf.r.clamp.b32 %r6802, %r6770, %r6770, %r7525;
	// end inline asm
	xor.b32  	%r8364, %r6802, %r6798;
	// begin inline asm
	shf.r.clamp.b32 %r6806, %r6770, %r6770, %r7529;
	// end inline asm
	xor.b32  	%r6812, %r8364, %r6806;
	xor.b32  	%r8365, %r6730, %r6690;
	and.b32  	%r8366, %r6770, %r8365;
	and.b32  	%r8367, %r6730, %r6690;
	xor.b32  	%r6813, %r8366, %r8367;
	// begin inline asm
	vadd.u32.u32.u32.add %r6810, %r6794, %r6812, %r6813;
	// end inline asm
	// begin inline asm
	vadd.u32.u32.u32.add %r6814, %r6815, %r6816, %r6817;
	// end inline asm
	// begin inline asm
	shf.r.clamp.b32 %r6818, %r6935, %r6935, %r7501;
	// end inline asm
	// begin inline asm
	shf.r.clamp.b32 %r6822, %r6935, %r6935, %r7505;
	// end inline asm
	xor.b32  	%r8368, %r6822, %r6818;
	// begin inline asm
	shf.r.clamp.b32 %r6826, %r6935, %r6935, %r7509;
	// end inline asm
	xor.b32  	%r6836, %r8368, %r6826;
	and.b32  	%r8369, %r6935, %r6895;
	mov.u32 	%r6831, %r6935;
	// begin inline asm
	not.b32  %r6831, %r6831; 
	and.b32  %r6830, %r6831, %r6855; 
	
	// end inline asm
	xor.b32  	%r6837, %r6830, %r8369;
	// begin inline asm
	vadd.u32.u32.u32.add %r6834, %r6814, %r6836, %r6837;
	// end inline asm
	add.s32 	%r6975, %r6834, %r6690;
	// begin inline asm
	shf.r.clamp.b32 %r6838, %r6810, %r6810, %r7521;
	// end inline asm
	// begin inline asm
	shf.r.clamp.b32 %r6842, %r6810, %r6810, %r7525;
	// end inline asm
	xor.b32  	%r8370, %r6842, %r6838;
	// begin inline asm
	shf.r.clamp.b32 %r6846, %r6810, %r6810, %r7529;
	// end inline asm
	xor.b32  	%r6852, %r8370, %r6846;
	xor.b32  	%r8371, %r6770, %r6730;
	and.b32  	%r8372, %r6810, %r8371;
	and.b32  	%r8373, %r6770, %r6730;
	xor.b32  	%r6853, %r8372, %r8373;
	// begin inline asm
	vadd.u32.u32.u32.add %r6850, %r6834, %r6852, %r6853;
	// end inline asm
	// begin inline asm
	vadd.u32.u32.u32.add %r6854, %r6855, %r6856, %r6857;
	// end inline asm
	// begin inline asm
	shf.r.clamp.b32 %r6858, %r6975, %r6975, %r7501;
	// end inline asm
	// begin inline asm
	shf.r.clamp.b32 %r6862, %r6975, %r6975, %r7505;
	// end inline asm
	xor.b32  	%r8374, %r6862, %r6858;
	// begin inline asm
	shf.r.clamp.b32 %r6866, %r6975, %r6975, %r7509;
	// end inline asm
	xor.b32  	%r6876, %r8374, %r6866;
	and.b32  	%r8375, %r6975, %r6935;
	mov.u32 	%r6871, %r6975;
	// begin inline asm
	not.b32  %r6871, %r6871; 
	and.b32  %r6870, %r6871, %r6895; 
	
	// end inline asm
	xor.b32  	%r6877, %r6870, %r8375;
	// begin inline asm
	vadd.u32.u32.u32.add %r6874, %r6854, %r6876, %r6877;
	// end inline asm
	add.s32 	%r7015, %r6874, %r6730;
	// begin inline asm
	shf.r.clamp.b32 %r6878, %r6850, %r6850, %r7521;
	// end inline asm
	// begin inline asm
	shf.r.clamp.b32 %r6882, %r6850, %r6850, %r7525;
	// end inline asm
	xor.b32  	%r8376, %r6882, %r6878;
	// begin inline asm
	shf.r.clamp.b32 %r6886, %r6850, %r6850, %r7529;
	// end inline asm
	xor.b32  	%r6892, %r8376, %r6886;
	xor.b32  	%r8377, %r6810, %r6770;
	and.b32  	%r8378, %r6850, %r8377;
	and.b32  	%r8379, %r6810, %r6770;
	xor.b32  	%r6893, %r8378, %r8379;
	// begin inline asm
	vadd.u32.u32.u32.add %r6890, %r6874, %r6892, %r6893;
	// end inline asm
	// begin inline asm
	vadd.u32.u32.u32.add %r6894, %r6895, %r6896, %r6897;
	// end inline asm
	// begin inline asm
	shf.r.clamp.b32 %r6898, %r7015, %r7015, %r7501;
	// end inline asm
	// begin inline asm
	shf.r.clamp.b32 %r6902, %r7015, %r7015, %r7505;
	// end inline asm
	xor.b32  	%r8380, %r6902, %r6898;
	// begin inline asm
	shf.r.clamp.b32 %r6906, %r7015, %r7015, %r7509;
	// end inline asm
	xor.b32  	%r6916, %r8380, %r6906;
	and.b32  	%r8381, %r7015, %r6975;
	mov.u32 	%r6911, %r7015;
	// begin inline asm
	not.b32  %r6911, %r6911; 
	and.b32  %r6910, %r6911, %r6935; 
	
	// end inline asm
	xor.b32  	%r6917, %r6910, %r8381;
	// begin inline asm
	vadd.u32.u32.u32.add %r6914, %r6894, %r6916, %r6917;
	// end inline asm
	add.s32 	%r7055, %r6914, %r6770;
	// begin inline asm
	shf.r.clamp.b32 %r6918, %r6890, %r6890, %r7521;
	// end inline asm
	// begin inline asm
	shf.r.clamp.b32 %r6922, %r6890, %r6890, %r7525;
	// end inline asm
	xor.b32  	%r8382, %r6922, %r6918;
	// begin inline asm
	shf.r.clamp.b32 %r6926, %r6890, %r6890, %r7529;
	// end inline asm
	xor.b32  	%r6932, %r8382, %r6926;
	xor.b32  	%r8383, %r6850, %r6810;
	and.b32  	%r8384, %r6890, %r8383;
	and.b32  	%r8385, %r6850, %r6810;
	xor.b32  	%r6933, %r8384, %r8385;
	// begin inline asm
	vadd.u32.u32.u32.add %r6930, %r6914, %r6932, %r6933;
	// end inline asm
	// begin inline asm
	vadd.u32.u32.u32.add %r6934, %r6935, %r6936, %r6937;
	// end inline asm
	// begin inline asm
	shf.r.clamp.b32 %r6938, %r7055, %r7055, %r7501;
	// end inline asm
	// begin inline asm
	shf.r.clamp.b32 %r6942, %r7055, %r7055, %r7505;
	// end inline asm
	xor.b32  	%r8386, %r6942, %r6938;
	// begin inline asm
	shf.r.clamp.b32 %r6946, %r7055, %r7055, %r7509;
	// end inline asm
	xor.b32  	%r6956, %r8386, %r6946;
	and.b32  	%r8387, %r7055, %r7015;
	mov.u32 	%r6951, %r7055;
	// begin inline asm
	not.b32  %r6951, %r6951; 
	and.b32  %r6950, %r6951, %r6975; 
	
	// end inline asm
	xor.b32  	%r6957, %r6950, %r8387;
	// begin inline asm
	vadd.u32.u32.u32.add %r6954, %r6934, %r6956, %r6957;
	// end inline asm
	add.s32 	%r7095, %r6954, %r6810;
	// begin inline asm
	shf.r.clamp.b32 %r6958, %r6930, %r6930, %r7521;
	// end inline asm
	// begin inline asm
	shf.r.clamp.b32 %r6962, %r6930, %r6930, %r7525;
	// end inline asm
	xor.b32  	%r8388, %r6962, %r6958;
	// begin inline asm
	shf.r.clamp.b32 %r6966, %r6930, %r6930, %r7529;
	// end inline asm
	xor.b32  	%r6972, %r8388, %r6966;
	xor.b32  	%r8389, %r6890, %r6850;
	and.b32  	%r8390, %r6930, %r8389;
	and.b32  	%r8391, %r6890, %r6850;
	xor.b32  	%r6973, %r8390, %r8391;
	// begin inline asm
	vadd.u32.u32.u32.add %r6970, %r6954, %r6972, %r6973;
	// end inline asm
	// begin inline asm
	vadd.u32.u32.u32.add %r6974, %r6975, %r6976, %r6977;
	// end inline asm
	// begin inline asm
	shf.r.clamp.b32 %r6978, %r7095, %r7095, %r7501;
	// end inline asm
	// begin inline asm
	shf.r.clamp.b32 %r6982, %r7095, %r7095, %r7505;
	// end inline asm
	xor.b32  	%r8392, %r6982, %r6978;
	// begin inline asm
	shf.r.clamp.b32 %r6986, %r7095, %r7095, %r7509;
	// end inline asm
	xor.b32  	%r6996, %r8392, %r6986;
	and.b32  	%r8393, %r7095, %r7055;
	mov.u32 	%r6991, %r7095;
	// begin inline asm
	not.b32  %r6991, %r6991; 
	and.b32  %r6990, %r6991, %r7015; 
	
	// end inline asm
	xor.b32  	%r6997, %r6990, %r8393;
	// begin inline asm
	vadd.u32.u32.u32.add %r6994, %r6974, %r6996, %r6997;
	// end inline asm
	add.s32 	%r7135, %r6994, %r6850;
	// begin inline asm
	shf.r.clamp.b32 %r6998, %r6970, %r6970, %r7521;
	// end inline asm
	// begin inline asm
	shf.r.clamp.b32 %r7002, %r6970, %r6970, %r7525;
	// end inline asm
	xor.b32  	%r8394, %r7002, %r6998;
	// begin inline asm
	shf.r.clamp.b32 %r7006, %r6970, %r6970, %r7529;
	// end inline asm
	xor.b32  	%r7012, %r8394, %r7006;
	xor.b32  	%r8395, %r6930, %r6890;
	and.b32  	%r8396, %r6970, %r8395;
	and.b32  	%r8397, %r6930, %r6890;
	xor.b32  	%r7013, %r8396, %r8397;
	// begin inline asm
	vadd.u32.u32.u32.add %r7010, %r6994, %r7012, %r7013;
	// end inline asm
	// begin inline asm
	vadd.u32.u32.u32.add %r7014, %r7015, %r7016, %r7017;
	// end inline asm
	// begin inline asm
	shf.r.clamp.b32 %r7018, %r7135, %r7135, %r7501;
	// end inline asm
	// begin inline asm
	shf.r.clamp.b32 %r7022, %r7135, %r7135, %r7505;
	// end inline asm
	xor.b32  	%r8398, %r7022, %r7018;
	// begin inline asm
	shf.r.clamp.b32 %r7026, %r7135, %r7135, %r7509;
	// end inline asm
	xor.b32  	%r7036, %r8398, %r7026;
	and.b32  	%r8399, %r7135, %r7095;
	mov.u32 	%r7031, %r7135;
	// begin inline asm
	not.b32  %r7031, %r7031; 
	and.b32  %r7030, %r7031, %r7055; 
	
	// end inline asm
	xor.b32  	%r7037, %r7030, %r8399;
	// begin inline asm
	vadd.u32.u32.u32.add %r7034, %r7014, %r7036, %r7037;
	// end inline asm
	add.s32 	%r7175, %r7034, %r6890;
	// begin inline asm
	shf.r.clamp.b32 %r7038, %r7010, %r7010, %r7521;
	// end inline asm
	// begin inline asm
	shf.r.clamp.b32 %r7042, %r7010, %r7010, %r7525;
	// end inline asm
	xor.b32  	%r8400, %r7042, %r7038;
	// begin inline asm
	shf.r.clamp.b32 %r7046, %r7010, %r7010, %r7529;
	// end inline asm
	xor.b32  	%r7052, %r8400, %r7046;
	xor.b32  	%r8401, %r6970, %r6930;
	and.b32  	%r8402, %r7010, %r8401;
	and.b32  	%r8403, %r6970, %r6930;
	xor.b32  	%r7053, %r8402, %r8403;
	// begin inline asm
	vadd.u32.u32.u32.add %r7050, %r7034, %r7052, %r7053;
	// end inline asm
	// begin inline asm
	vadd.u32.u32.u32.add %r7054, %r7055, %r7056, %r7057;
	// end inline asm
	// begin inline asm
	shf.r.clamp.b32 %r7058, %r7175, %r7175, %r7501;
	// end inline asm
	// begin inline asm
	shf.r.clamp.b32 %r7062, %r7175, %r7175, %r7505;
	// end inline asm
	xor.b32  	%r8404, %r7062, %r7058;
	// begin inline asm
	shf.r.clamp.b32 %r7066, %r7175, %r7175, %r7509;
	// end inline asm
	xor.b32  	%r7076, %r8404, %r7066;
	and.b32  	%r8405, %r7175, %r7135;
	mov.u32 	%r7071, %r7175;
	// begin inline asm
	not.b32  %r7071, %r7071; 
	and.b32  %r7070, %r7071, %r7095; 
	
	// end inline asm
	xor.b32  	%r7077, %r7070, %r8405;
	// begin inline asm
	vadd.u32.u32.u32.add %r7074, %r7054, %r7076, %r7077;
	// end inline asm
	add.s32 	%r7215, %r7074, %r6930;
	// begin inline asm
	shf.r.clamp.b32 %r7078, %r7050, %r7050, %r7521;
	// end inline asm
	// begin inline asm
	shf.r.clamp.b32 %r7082, %r7050, %r7050, %r7525;
	// end inline asm
	xor.b32  	%r8406, %r7082, %r7078;
	// begin inline asm
	shf.r.clamp.b32 %r7086, %r7050, %r7050, %r7529;
	// end inline asm
	xor.b32  	%r7092, %r8406, %r7086;
	xor.b32  	%r8407, %r7010, %r6970;
	and.b32  	%r8408, %r7050, %r8407;
	and.b32  	%r8409, %r7010, %r6970;
	xor.b32  	%r7093, %r8408, %r8409;
	// begin inline asm
	vadd.u32.u32.u32.add %r7090, %r7074, %r7092, %r7093;
	// end inline asm
	// begin inline asm
	vadd.u32.u32.u32.add %r7094, %r7095, %r7096, %r7097;
	// end inline asm
	// begin inline asm
	shf.r.clamp.b32 %r7098, %r7215, %r7215, %r7501;
	// end inline asm
	// begin inline asm
	shf.r.clamp.b32 %r7102, %r7215, %r7215, %r7505;
	// end inline asm
	xor.b32  	%r8410, %r7102, %r7098;
	// begin inline asm
	shf.r.clamp.b32 %r7106, %r7215, %r7215, %r7509;
	// end inline asm
	xor.b32  	%r7116, %r8410, %r7106;
	and.b32  	%r8411, %r7215, %r7175;
	mov.u32 	%r7111, %r7215;
	// begin inline asm
	not.b32  %r7111, %r7111; 
	and.b32  %r7110, %r7111, %r7135; 
	
	// end inline asm
	xor.b32  	%r7117, %r7110, %r8411;
	// begin inline asm
	vadd.u32.u32.u32.add %r7114, %r7094, %r7116, %r7117;
	// end inline asm
	add.s32 	%r7255, %r7114, %r6970;
	// begin inline asm
	shf.r.clamp.b32 %r7118, %r7090, %r7090, %r7521;
	// end inline asm
	// begin inline asm
	shf.r.clamp.b32 %r7122, %r7090, %r7090, %r7525;
	// end inline asm
	xor.b32  	%r8412, %r7122, %r7118;
	// begin inline asm
	shf.r.clamp.b32 %r7126, %r7090, %r7090, %r7529;
	// end inline asm
	xor.b32  	%r7132, %r8412, %r7126;
	xor.b32  	%r8413, %r7050, %r7010;
	and.b32  	%r8414, %r7090, %r8413;
	and.b32  	%r8415, %r7050, %r7010;
	xor.b32  	%r7133, %r8414, %r8415;
	// begin inline asm
	vadd.u32.u32.u32.add %r7130, %r7114, %r7132, %r7133;
	// end inline asm
	// begin inline asm
	vadd.u32.u32.u32.add %r7134, %r7135, %r7136, %r7137;
	// end inline asm
	// begin inline asm
	shf.r.clamp.b32 %r7138, %r7255, %r7255, %r7501;
	// end inline asm
	// begin inline asm
	shf.r.clamp.b32 %r7142, %r7255, %r7255, %r7505;
	// end inline asm
	xor.b32  	%r8416, %r7142, %r7138;
	// begin inline asm
	shf.r.clamp.b32 %r7146, %r7255, %r7255, %r7509;
	// end inline asm
	xor.b32  	%r7156, %r8416, %r7146;
	and.b32  	%r8417, %r7255, %r7215;
	mov.u32 	%r7151, %r7255;
	// begin inline asm
	not.b32  %r7151, %r7151; 
	and.b32  %r7150, %r7151, %r7175; 
	
	// end inline asm
	xor.b32  	%r7157, %r7150, %r8417;
	// begin inline asm
	vadd.u32.u32.u32.add %r7154, %r7134, %r7156, %r7157;
	// end inline asm
	add.s32 	%r7295, %r7154, %r7010;
	// begin inline asm
	shf.r.clamp.b32 %r7158, %r7130, %r7130, %r7521;
	// end inline asm
	// begin inline asm
	shf.r.clamp.b32 %r7162, %r7130, %r7130, %r7525;
	// end inline asm
	xor.b32  	%r8418, %r7162, %r7158;
	// begin inline asm
	shf.r.clamp.b32 %r7166, %r7130, %r7130, %r7529;
	// end inline asm
	xor.b32  	%r7172, %r8418, %r7166;
	xor.b32  	%r8419, %r7090, %r7050;
	and.b32  	%r8420, %r7130, %r8419;
	and.b32  	%r8421, %r7090, %r7050;
	xor.b32  	%r7173, %r8420, %r8421;
	// begin inline asm
	vadd.u32.u32.u32.add %r7170, %r7154, %r7172, %r7173;
	// end inline asm
	// begin inline asm
	vadd.u32.u32.u32.add %r7174, %r7175, %r7176, %r7177;
	// end inline asm
	// begin inline asm
	shf.r.clamp.b32 %r7178, %r7295, %r7295, %r7501;
	// end inline asm
	// begin inline asm
	shf.r.clamp.b32 %r7182, %r7295, %r7295, %r7505;
	// end inline asm
	xor.b32  	%r8422, %r7182, %r7178;
	// begin inline asm
	shf.r.clamp.b32 %r7186, %r7295, %r7295, %r7509;
	// end inline asm
	xor.b32  	%r7196, %r8422, %r7186;
	and.b32  	%r8423, %r7295, %r7255;
	mov.u32 	%r7191, %r7295;
	// begin inline asm
	not.b32  %r7191, %r7191; 
	and.b32  %r7190, %r7191, %r7215; 
	
	// end inline asm
	xor.b32  	%r7197, %r7190, %r8423;
	// begin inline asm
	vadd.u32.u32.u32.add %r7194, %r7174, %r7196, %r7197;
	// end inline asm
	add.s32 	%r7335, %r7194, %r7050;
	// begin inline asm
	shf.r.clamp.b32 %r7198, %r7170, %r7170, %r7521;
	// end inline asm
	// begin inline asm
	shf.r.clamp.b32 %r7202, %r7170, %r7170, %r7525;
	// end inline asm
	xor.b32  	%r8424, %r7202, %r7198;
	// begin inline asm
	shf.r.clamp.b32 %r7206, %r7170, %r7170, %r7529;
	// end inline asm
	xor.b32  	%r7212, %r8424, %r7206;
	xor.b32  	%r8425, %r7130, %r7090;
	and.b32  	%r8426, %r7170, %r8425;
	and.b32  	%r8427, %r7130, %r7090;
	xor.b32  	%r7213, %r8426, %r8427;
	// begin inline asm
	vadd.u32.u32.u32.add %r7210, %r7194, %r7212, %r7213;
	// end inline asm
	// begin inline asm
	vadd.u32.u32.u32.add %r7214, %r7215, %r7216, %r7217;
	// end inline asm
	// begin inline asm
	shf.r.clamp.b32 %r7218, %r7335, %r7335, %r7501;
	// end inline asm
	// begin inline asm
	shf.r.clamp.b32 %r7222, %r7335, %r7335, %r7505;
	// end inline asm
	xor.b32  	%r8428, %r7222, %r7218;
	// begin inline asm
	shf.r.clamp.b32 %r7226, %r7335, %r7335, %r7509;
	// end inline asm
	xor.b32  	%r7236, %r8428, %r7226;
	and.b32  	%r8429, %r7335, %r7295;
	mov.u32 	%r7231, %r7335;
	// begin inline asm
	not.b32  %r7231, %r7231; 
	and.b32  %r7230, %r7231, %r7255; 
	
	// end inline asm
	xor.b32  	%r7237, %r7230, %r8429;
	// begin inline asm
	vadd.u32.u32.u32.add %r7234, %r7214, %r7236, %r7237;
	// end inline asm
	add.s32 	%r7375, %r7234, %r7090;
	// begin inline asm
	shf.r.clamp.b32 %r7238, %r7210, %r7210, %r7521;
	// end inline asm
	// begin inline asm
	shf.r.clamp.b32 %r7242, %r7210, %r7210, %r7525;
	// end inline asm
	xor.b32  	%r8430, %r7242, %r7238;
	// begin inline asm
	shf.r.clamp.b32 %r7246, %r7210, %r7210, %r7529;
	// end inline asm
	xor.b32  	%r7252, %r8430, %r7246;
	xor.b32  	%r8431, %r7170, %r7130;
	and.b32  	%r8432, %r7210, %r8431;
	and.b32  	%r8433, %r7170, %r7130;
	xor.b32  	%r7253, %r8432, %r8433;
	// begin inline asm
	vadd.u32.u32.u32.add %r7250, %r7234, %r7252, %r7253;
	// end inline asm
	// begin inline asm
	vadd.u32.u32.u32.add %r7254, %r7255, %r7256, %r7257;
	// end inline asm
	// begin inline asm
	shf.r.clamp.b32 %r7258, %r7375, %r7375, %r7501;
	// end inline asm
	// begin inline asm
	shf.r.clamp.b32 %r7262, %r7375, %r7375, %r7505;
	// end inline asm
	xor.b32  	%r8434, %r7262, %r7258;
	// begin inline asm
	shf.r.clamp.b32 %r7266, %r7375, %r7375, %r7509;
	// end inline asm
	xor.b32  	%r7276, %r8434, %r7266;
	and.b32  	%r8435, %r7375, %r7335;
	mov.u32 	%r7271, %r7375;
	// begin inline asm
	not.b32  %r7271, %r7271; 
	and.b32  %r7270, %r7271, %r7295; 
	
	// end inline asm
	xor.b32  	%r7277, %r7270, %r8435;
	// begin inline asm
	vadd.u32.u32.u32.add %r7274, %r7254, %r7276, %r7277;
	// end inline asm
	add.s32 	%r7415, %r7274, %r7130;
	// begin inline asm
	shf.r.clamp.b32 %r7278, %r7250, %r7250, %r7521;
	// end inline asm
	// begin inline asm
	shf.r.clamp.b32 %r7282, %r7250, %r7250, %r7525;
	// end inline asm
	xor.b32  	%r8436, %r7282, %r7278;
	// begin inline asm
	shf.r.clamp.b32 %r7286, %r7250, %r7250, %r7529;
	// end inline asm
	xor.b32  	%r7292, %r8436, %r7286;
	xor.b32  	%r8437, %r7210, %r7170;
	and.b32  	%r8438, %r7250, %r8437;
	and.b32  	%r8439, %r7210, %r7170;
	xor.b32  	%r7293, %r8438, %r8439;
	// begin inline asm
	vadd.u32.u32.u32.add %r7290, %r7274, %r7292, %r7293;
	// end inline asm
	// begin inline asm
	vadd.u32.u32.u32.add %r7294, %r7295, %r7296, %r7297;
	// end inline asm
	// begin inline asm
	shf.r.clamp.b32 %r7298, %r7415, %r7415, %r7501;
	// end inline asm
	// begin inline asm
	shf.r.clamp.b32 %r7302, %r7415, %r7415, %r7505;
	// end inline asm
	xor.b32  	%r8440, %r7302, %r7298;
	// begin inline asm
	shf.r.clamp.b32 %r7306, %r7415, %r7415, %r7509;
	// end inline asm
	xor.b32  	%r7316, %r8440, %r7306;
	and.b32  	%r8441, %r7415, %r7375;
	mov.u32 	%r7311, %r7415;
	// begin inline asm
	not.b32  %r7311, %r7311; 
	and.b32  %r7310, %r7311, %r7335; 
	
	// end inline asm
	xor.b32  	%r7317, %r7310, %r8441;
	// begin inline asm
	vadd.u32.u32.u32.add %r7314, %r7294, %r7316, %r7317;
	// end inline asm
	add.s32 	%r7455, %r7314, %r7170;
	// begin inline asm
	shf.r.clamp.b32 %r7318, %r7290, %r7290, %r7521;
	// end inline asm
	// begin inline asm
	shf.r.clamp.b32 %r7322, %r7290, %r7290, %r7525;
	// end inline asm
	xor.b32  	%r8442, %r7322, %r7318;
	// begin inline asm
	shf.r.clamp.b32 %r7326, %r7290, %r7290, %r7529;
	// end inline asm
	xor.b32  	%r7332, %r8442, %r7326;
	xor.b32  	%r8443, %r7250, %r7210;
	and.b32  	%r8444, %r7290, %r8443;
	and.b32  	%r8445, %r7250, %r7210;
	xor.b32  	%r7333, %r8444, %r8445;
	// begin inline asm
	vadd.u32.u32.u32.add %r7330, %r7314, %r7332, %r7333;
	// end inline asm
	// begin inline asm
	vadd.u32.u32.u32.add %r7334, %r7335, %r7336, %r7337;
	// end inline asm
	// begin inline asm
	shf.r.clamp.b32 %r7338, %r7455, %r7455, %r7501;
	// end inline asm
	// begin inline asm
	shf.r.clamp.b32 %r7342, %r7455, %r7455, %r7505;
	// end inline asm
	xor.b32  	%r8446, %r7342, %r7338;
	// begin inline asm
	shf.r.clamp.b32 %r7346, %r7455, %r7455, %r7509;
	// end inline asm
	xor.b32  	%r7356, %r8446, %r7346;
	and.b32  	%r8447, %r7455, %r7415;
	mov.u32 	%r7351, %r7455;
	// begin inline asm
	not.b32  %r7351, %r7351; 
	and.b32  %r7350, %r7351, %r7375; 
	
	// end inline asm
	xor.b32  	%r7357, %r7350, %r8447;
	// begin inline asm
	vadd.u32.u32.u32.add %r7354, %r7334, %r7356, %r7357;
	// end inline asm
	add.s32 	%r7495, %r7354, %r7210;
	// begin inline asm
	shf.r.clamp.b32 %r7358, %r7330, %r7330, %r7521;
	// end inline asm
	// begin inline asm
	shf.r.clamp.b32 %r7362, %r7330, %r7330, %r7525;
	// end inline asm
	xor.b32  	%r8448, %r7362, %r7358;
	// begin inline asm
	shf.r.clamp.b32 %r7366, %r7330, %r7330, %r7529;
	// end inline asm
	xor.b32  	%r7372, %r8448, %r7366;
	xor.b32  	%r8449, %r7290, %r7250;
	and.b32  	%r8450, %r7330, %r8449;
	and.b32  	%r8451, %r7290, %r7250;
	xor.b32  	%r7373, %r8450, %r8451;
	// begin inline asm
	vadd.u32.u32.u32.add %r7370, %r7354, %r7372, %r7373;
	// end inline asm
	// begin inline asm
	vadd.u32.u32.u32.add %r7374, %r7375, %r7376, %r7377;
	// end inline asm
	// begin inline asm
	shf.r.clamp.b32 %r7378, %r7495, %r7495, %r7501;
	// end inline asm
	// begin inline asm
	shf.r.clamp.b32 %r7382, %r7495, %r7495, %r7505;
	// end inline asm
	xor.b32  	%r8452, %r7382, %r7378;
	// begin inline asm
	shf.r.clamp.b32 %r7386, %r7495, %r7495, %r7509;
	// end inline asm
	xor.b32  	%r7396, %r8452, %r7386;
	and.b32  	%r8453, %r7495, %r7455;
	mov.u32 	%r7391, %r7495;
	// begin inline asm
	not.b32  %r7391, %r7391; 
	and.b32  %r7390, %r7391, %r7415; 
	
	// end inline asm
	xor.b32  	%r7397, %r7390, %r8453;
	// begin inline asm
	vadd.u32.u32.u32.add %r7394, %r7374, %r7396, %r7397;
	// end inline asm
	add.s32 	%r7512, %r7394, %r7250;
	// begin inline asm
	shf.r.clamp.b32 %r7398, %r7370, %r7370, %r7521;
	// end inline asm
	// begin inline asm
	shf.r.clamp.b32 %r7402, %r7370, %r7370, %r7525;
	// end inline asm
	xor.b32  	%r8454, %r7402, %r7398;
	// begin inline asm
	shf.r.clamp.b32 %r7406, %r7370, %r7370, %r7529;
	// end inline asm
	xor.b32  	%r7412, %r8454, %r7406;
	xor.b32  	%r8455, %r7330, %r7290;
	and.b32  	%r8456, %r7370, %r8455;
	and.b32  	%r8457, %r7330, %r7290;
	xor.b32  	%r7413, %r8456, %r8457;
	// begin inline asm
	vadd.u32.u32.u32.add %r7410, %r7394, %r7412, %r7413;
	// end inline asm
	// begin inline asm
	vadd.u32.u32.u32.add %r7414, %r7415, %r7416, %r7417;
	// end inline asm
	// begin inline asm
	shf.r.clamp.b32 %r7418, %r7512, %r7512, %r7501;
	// end inline asm
	// begin inline asm
	shf.r.clamp.b32 %r7422, %r7512, %r7512, %r7505;
	// end inline asm
	xor.b32  	%r8458, %r7422, %r7418;
	// begin inline asm
	shf.r.clamp.b32 %r7426, %r7512, %r7512, %r7509;
	// end inline asm
	xor.b32  	%r7436, %r8458, %r7426;
	and.b32  	%r8459, %r7512, %r7495;
	mov.u32 	%r7431, %r7512;
	// begin inline asm
	not.b32  %r7431, %r7431; 
	and.b32  %r7430, %r7431, %r7455; 
	
	// end inline asm
	xor.b32  	%r7437, %r7430, %r8459;
	// begin inline asm
	vadd.u32.u32.u32.add %r7434, %r7414, %r7436, %r7437;
	// end inline asm
	add.s32 	%r7473, %r7434, %r7290;
	// begin inline asm
	shf.r.clamp.b32 %r7438, %r7410, %r7410, %r7521;
	// end inline asm
	// begin inline asm
	shf.r.clamp.b32 %r7442, %r7410, %r7410, %r7525;
	// end inline asm
	xor.b32  	%r8460, %r7442, %r7438;
	// begin inline asm
	shf.r.clamp.b32 %r7446, %r7410, %r7410, %r7529;
	// end inline asm
	xor.b32  	%r7452, %r8460, %r7446;
	xor.b32  	%r8461, %r7370, %r7330;
	and.b32  	%r8462, %r7410, %r8461;
	and.b32  	%r8463, %r7370, %r7330;
	xor.b32  	%r7453, %r8462, %r8463;
	// begin inline asm
	vadd.u32.u32.u32.add %r7450, %r7434, %r7452, %r7453;
	// end inline asm
	// begin inline asm
	vadd.u32.u32.u32.add %r7454, %r7455, %r7456, %r7457;
	// end inline asm
	// begin inline asm
	shf.r.clamp.b32 %r7458, %r7473, %r7473, %r7501;
	// end inline asm
	// begin inline asm
	shf.r.clamp.b32 %r7462, %r7473, %r7473, %r7505;
	// end inline asm
	xor.b32  	%r8464, %r7462, %r7458;
	// begin inline asm
	shf.r.clamp.b32 %r7466, %r7473, %r7473, %r7509;
	// end inline asm
	xor.b32  	%r7476, %r8464, %r7466;
	and.b32  	%r8465, %r7473, %r7512;
	mov.u32 	%r7471, %r7473;
	// begin inline asm
	not.b32  %r7471, %r7471; 
	and.b32  %r7470, %r7471, %r7495; 
	
	// end inline asm
	xor.b32  	%r7477, %r7470, %r8465;
	// begin inline asm
	vadd.u32.u32.u32.add %r7474, %r7454, %r7476, %r7477;
	// end inline asm
	add.s32 	%r7513, %r7474, %r7330;
	// begin inline asm
	shf.r.clamp.b32 %r7478, %r7450, %r7450, %r7521;
	// end inline asm
	// begin inline asm
	shf.r.clamp.b32 %r7482, %r7450, %r7450, %r7525;
	// end inline asm
	xor.b32  	%r8466, %r7482, %r7478;
	// begin inline asm
	shf.r.clamp.b32 %r7486, %r7450, %r7450, %r7529;
	// end inline asm
	xor.b32  	%r7492, %r8466, %r7486;
	xor.b32  	%r8467, %r7410, %r7370;
	and.b32  	%r8468, %r7450, %r8467;
	and.b32  	%r8469, %r7410, %r7370;
	xor.b32  	%r7493, %r8468, %r8469;
	// begin inline asm
	vadd.u32.u32.u32.add %r7490, %r7474, %r7492, %r7493;
	// end inline asm
	// begin inline asm
	vadd.u32.u32.u32.add %r7494, %r7495, %r7496, %r7497;
	// end inline asm
	// begin inline asm
	shf.r.clamp.b32 %r7498, %r7513, %r7513, %r7501;
	// end inline asm
	// begin inline asm
	shf.r.clamp.b32 %r7502, %r7513, %r7513, %r7505;
	// end inline asm
	xor.b32  	%r8470, %r7502, %r7498;
	// begin inline asm
	shf.r.clamp.b32 %r7506, %r7513, %r7513, %r7509;
	// end inline asm
	xor.b32  	%r7516, %r8470, %r7506;
	and.b32  	%r8471, %r7513, %r7473;
	mov.u32 	%r7511, %r7513;
	// begin inline asm
	not.b32  %r7511, %r7511; 
	and.b32  %r7510, %r7511, %r7512; 
	
	// end inline asm
	xor.b32  	%r7517, %r7510, %r8471;
	// begin inline asm
	vadd.u32.u32.u32.add %r7514, %r7494, %r7516, %r7517;
	// end inline asm
	// begin inline asm
	shf.r.clamp.b32 %r7518, %r7490, %r7490, %r7521;
	// end inline asm
	// begin inline asm
	shf.r.clamp.b32 %r7522, %r7490, %r7490, %r7525;
	// end inline asm
	xor.b32  	%r8472, %r7522, %r7518;
	// begin inline asm
	shf.r.clamp.b32 %r7526, %r7490, %r7490, %r7529;
	// end inline asm
	xor.b32  	%r7532, %r8472, %r7526;
	xor.b32  	%r8473, %r7450, %r7410;
	and.b32  	%r8474, %r7490, %r8473;
	and.b32  	%r8475, %r7450, %r7410;
	xor.b32  	%r7533, %r8474, %r8475;
	// begin inline asm
	vadd.u32.u32.u32.add %r7530, %r7514, %r7532, %r7533;
	// end inline asm
	add.s32 	%r8476, %r7530, 1779033703;
	add.s32 	%r8477, %r7490, -1150833019;
	add.s32 	%r8478, %r7450, 1013904242;
	add.s32 	%r8479, %r7410, -1521486534;
	add.s32 	%r8480, %r7370, %r7514;
	add.s32 	%r8481, %r8480, 1359893119;
	add.s32 	%r8482, %r7513, -1694144372;
	add.s32 	%r8483, %r7473, 528734635;
	add.s32 	%r8484, %r7512, 1541459225;
	st.global.u32 	[%rd2], %r8476;
	st.global.u32 	[%rd2+4], %r8477;
	st.global.u32 	[%rd2+8], %r8478;
	st.global.u32 	[%rd2+12], %r8479;
	st.global.u32 	[%rd2+16], %r8481;
	st.global.u32 	[%rd2+20], %r8482;
	st.global.u32 	[%rd2+24], %r8483;
	st.global.u32 	[%rd2+28], %r8484;
	ret;

}


// ===== COMPILED SASS (sm_100) =====

	.target	sm_100

	.elftype	@"ET_EXEC"


//--------------------- .note.nv.tkinfo           --------------------------
	.section	.note.nv.tkinfo,"",@"SHT_NOTE"
	.sectionflags	@"SHF_NOTE_NV_TKINFO"
	.tkinfo
        /*0018*/ 	.word	0x00000002
        /*0030*/ 	.string	""
        /*0030*/ 	.string	"ptxas"
        /*0030*/ 	.string	"Cuda compilation tools, release 13.0, V13.0.88"
        /*0030*/ 	.string	"Build cuda_13.0.r13.0/compiler.36424714_0"
        /*0030*/ 	.string	"-arch sm_100 -m 64 "



//--------------------- .note.nv.cuinfo           --------------------------
	.section	.note.nv.cuinfo,"",@"SHT_NOTE"
	.sectionflags	@"SHF_NOTE_NV_CUINFO"
        /*0018*/ 	.short	0x0002
        /*001a*/ 	.short	0x0064
        /*001c*/ 	.short	0x0082
	.zero		2


//--------------------- .nv.info                  --------------------------
	.section	.nv.info,"",@"SHT_CUDA_INFO"
	.align	4


	//----- nvinfo : EIATTR_REGCOUNT
	.align		4
        /*0000*/ 	.byte	0x04, 0x2f
        /*0002*/ 	.short	(.L_1 - .L_0)
	.align		4
.L_0:
        /*0004*/ 	.word	index@(sha256d_kernel)
        /*0008*/ 	.word	0x00000048


	//----- nvinfo : EIATTR_FRAME_SIZE
	.align		4
.L_1:
        /*000c*/ 	.byte	0x04, 0x11
        /*000e*/ 	.short	(.L_3 - .L_2)
	.align		4
.L_2:
        /*0010*/ 	.word	index@(sha256d_kernel)
        /*0014*/ 	.word	0x00000000


	//----- nvinfo : EIATTR_MIN_STACK_SIZE
	.align		4
.L_3:
        /*0018*/ 	.byte	0x04, 0x12
        /*001a*/ 	.short	(.L_5 - .L_4)
	.align		4
.L_4:
        /*001c*/ 	.word	index@(sha256d_kernel)
        /*0020*/ 	.word	0x00000000
.L_5:


//--------------------- .nv.compat                --------------------------
	.section	.nv.compat,"",@"SHT_CUDA_COMPAT_INFO"
	.align	4
        /*0000*/ 	.byte	0x02, 0x09, 0x00, 0x00, 0x02, 0x02, 0x01, 0x00, 0x02, 0x05, 0x05, 0x00, 0x03, 0x07, 0x01, 0x01
        /*0010*/ 	.byte	0x02, 0x03, 0x00, 0x00, 0x02, 0x06, 0x01, 0x00, 0x04, 0x0b, 0x08, 0x00, 0x09, 0x00, 0x00, 0x00
        /*0020*/ 	.byte	0x00, 0x00, 0x00, 0x00


//--------------------- .nv.info.sha256d_kernel   --------------------------
	.section	.nv.info.sha256d_kernel,"",@"SHT_CUDA_INFO"
	.sectionflags	@""
	.align	4


	//----- nvinfo : EIATTR_CUDA_API_VERSION
	.align		4
        /*0000*/ 	.byte	0x04, 0x37
        /*0002*/ 	.short	(.L_7 - .L_6)
.L_6:
        /*0004*/ 	.word	0x00000082


	//----- nvinfo : EIATTR_KPARAM_INFO
	.align		4
.L_7:
        /*0008*/ 	.byte	0x04, 0x17
        /*000a*/ 	.short	(.L_9 - .L_8)
.L_8:
        /*000c*/ 	.word	0x00000000
        /*0010*/ 	.short	0x0010
        /*0012*/ 	.short	0x0044
        /*0014*/ 	.byte	0x00, 0xf0, 0x11, 0x00


	//----- nvinfo : EIATTR_KPARAM_INFO
	.align		4
.L_9:
        /*0018*/ 	.byte	0x04, 0x17
        /*001a*/ 	.short	(.L_11 - .L_10)
.L_10:
        /*001c*/ 	.word	0x00000000
        /*0020*/ 	.short	0x000f
        /*0022*/ 	.short	0x0040
        /*0024*/ 	.byte	0x00, 0xf0, 0x11, 0x00


	//----- nvinfo : EIATTR_KPARAM_INFO
	.align		4
.L_11:
        /*0028*/ 	.byte	0x04, 0x17
        /*002a*/ 	.short	(.L_13 - .L_12)
.L_12:
        /*002c*/ 	.word	0x00000000
        /*0030*/ 	.short	0x000e
        /*0032*/ 	.short	0x003c
        /*0034*/ 	.byte	0x00, 0xf0, 0x11, 0x00


	//----- nvinfo : EIATTR_KPARAM_INFO
	.align		4
.L_13:
        /*0038*/ 	.byte	0x04, 0x17
        /*003a*/ 	.short	(.L_15 - .L_14)
.L_14:
        /*003c*/ 	.word	0x00000000
        /*0040*/ 	.short	0x000d
        /*0042*/ 	.short	0x0038
        /*0044*/ 	.byte	0x00, 0xf0, 0x11, 0x00


	//----- nvinfo : EIATTR_KPARAM_INFO
	.align		4
.L_15:
        /*0048*/ 	.byte	0x04, 0x17
        /*004a*/ 	.short	(.L_17 - .L_16)
.L_16:
        /*004c*/ 	.word	0x00000000
        /*0050*/ 	.short	0x000c
        /*0052*/ 	.short	0x0034
        /*0054*/ 	.byte	0x00, 0xf0, 0x11, 0x00


	//----- nvinfo : EIATTR_KPARAM_INFO
	.align		4
.L_17:
        /*0058*/ 	.byte	0x04, 0x17
        /*005a*/ 	.short	(.L_19 - .L_18)
.L_18:
        /*005c*/ 	.word	0x00000000
        /*0060*/ 	.short	0x000b
        /*0062*/ 	.short	0x0030
        /*0064*/ 	.byte	0x00, 0xf0, 0x11, 0x00


	//----- nvinfo : EIATTR_KPARAM_INFO
	.align		4
.L_19:
        /*0068*/ 	.byte	0x04, 0x17
        /*006a*/ 	.short	(.L_21 - .L_20)
.L_20:
        /*006c*/ 	.word	0x00000000
        /*0070*/ 	.short	0x000a
        /*0072*/ 	.short	0x002c
        /*0074*/ 	.byte	0x00, 0xf0, 0x11, 0x00


	//----- nvinfo : EIATTR_KPARAM_INFO
	.align		4
.L_21:
        /*0078*/ 	.byte	0x04, 0x17
        /*007a*/ 	.short	(.L_23 - .L_22)
.L_22:
        /*007c*/ 	.word	0x00000000
        /*0080*/ 	.short	0x0009
        /*0082*/ 	.short	0x0028
        /*0084*/ 	.byte	0x00, 0xf0, 0x11, 0x00


	//----- nvinfo : EIATTR_KPARAM_INFO
	.align		4
.L_23:
        /*0088*/ 	.byte	0x04, 0x17
        /*008a*/ 	.short	(.L_25 - .L_24)
.L_24:
        /*008c*/ 	.word	0x00000000
        /*0090*/ 	.short	0x0008
        /*0092*/ 	.short	0x0024
        /*0094*/ 	.byte	0x00, 0xf0, 0x11, 0x00


	//----- nvinfo : EIATTR_KPARAM_INFO
	.align		4
.L_25:
        /*0098*/ 	.byte	0x04, 0x17
        /*009a*/ 	.short	(.L_27 - .L_26)
.L_26:
        /*009c*/ 	.word	0x00000000
        /*00a0*/ 	.short	0x0007
        /*00a2*/ 	.short	0x0020
        /*00a4*/ 	.byte	0x00, 0xf0, 0x11, 0x00


	//----- nvinfo : EIATTR_KPARAM_INFO
	.align		4
.L_27:
        /*00a8*/ 	.byte	0x04, 0x17
        /*00aa*/ 	.short	(.L_29 - .L_28)
.L_28:
        /*00ac*/ 	.word	0x00000000
        /*00b0*/ 	.short	0x0006
        /*00b2*/ 	.short	0x001c
        /*00b4*/ 	.byte	0x00, 0xf0, 0x11, 0x00


	//----- nvinfo : EIATTR_KPARAM_INFO
	.align		4
.L_29:
        /*00b8*/ 	.byte	0x04, 0x17
        /*00ba*/ 	.short	(.L_31 - .L_30)
.L_30:
        /*00bc*/ 	.word	0x00000000
        /*00c0*/ 	.short	0x0005
        /*00c2*/ 	.short	0x0018
        /*00c4*/ 	.byte	0x00, 0xf0, 0x11, 0x00


	//----- nvinfo : EIATTR_KPARAM_INFO
	.align		4
.L_31:
        /*00c8*/ 	.byte	0x04, 0x17
        /*00ca*/ 	.short	(.L_33 - .L_32)
.L_32:
        /*00cc*/ 	.word	0x00000000
        /*00d0*/ 	.short	0x0004
        /*00d2*/ 	.short	0x0014
        /*00d4*/ 	.byte	0x00, 0xf0, 0x11, 0x00


	//----- nvinfo : EIATTR_KPARAM_INFO
	.align		4
.L_33:
        /*00d8*/ 	.byte	0x04, 0x17
        /*00da*/ 	.short	(.L_35 - .L_34)
.L_34:
        /*00dc*/ 	.word	0x00000000
        /*00e0*/ 	.short	0x0003
        /*00e2*/ 	.short	0x0010
        /*00e4*/ 	.byte	0x00, 0xf0, 0x11, 0x00


	//----- nvinfo : EIATTR_KPARAM_INFO
	.align		4
.L_35:
        /*00e8*/ 	.byte	0x04, 0x17
        /*00ea*/ 	.short	(.L_37 - .L_36)
.L_36:
        /*00ec*/ 	.word	0x00000000
        /*00f0*/ 	.short	0x0002
        /*00f2*/ 	.short	0x000c
        /*00f4*/ 	.byte	0x00, 0xf0, 0x11, 0x00


	//----- nvinfo : EIATTR_KPARAM_INFO
	.align		4
.L_37:
        /*00f8*/ 	.byte	0x04, 0x17
        /*00fa*/ 	.short	(.L_39 - .L_38)
.L_38:
        /*00fc*/ 	.word	0x00000000
        /*0100*/ 	.short	0x0001
        /*0102*/ 	.short	0x0008
        /*0104*/ 	.byte	0x00, 0xf0, 0x11, 0x00


	//----- nvinfo : EIATTR_KPARAM_INFO
	.align		4
.L_39:
        /*0108*/ 	.byte	0x04, 0x17
        /*010a*/ 	.short	(.L_41 - .L_40)
.L_40:
        /*010c*/ 	.word	0x00000000
        /*0110*/ 	.short	0x0000
        /*0112*/ 	.short	0x0000
        /*0114*/ 	.byte	0x00, 0xf5, 0x21, 0x00


	//----- nvinfo : EIATTR_SPARSE_MMA_MASK
	.align		4
.L_41:
        /*0118*/ 	.byte	0x03, 0x50
        /*011a*/ 	.short	0x0000


	//----- nvinfo : EIATTR_MAXREG_COUNT
	.align		4
        /*011c*/ 	.byte	0x03, 0x1b
        /*011e*/ 	.short	0x00ff


	//----- nvinfo : EIATTR_MERCURY_ISA_VERSION
	.align		4
        /*0120*/ 	.byte	0x03, 0x5f
        /*0122*/ 	.short	0x0101


	//----- nvinfo : EIATTR_VRC_CTA_INIT_COUNT
	.align		4
        /*0124*/ 	.byte	0x02, 0x4a
	.zero		1
	.zero		1


	//----- nvinfo : EIATTR_EXIT_INSTR_OFFSETS
	.align		4
        /*0128*/ 	.byte	0x04, 0x1c
        /*012a*/ 	.short	(.L_43 - .L_42)


	//   ....[0]....
.L_42:
        /*012c*/ 	.word	0x0000e110


	//----- nvinfo : EIATTR_CBANK_PARAM_SIZE
	.align		4
.L_43:
        /*0130*/ 	.byte	0x03, 0x19
        /*0132*/ 	.short	0x0048


	//----- nvinfo : EIATTR_PARAM_CBANK
	.align		4
        /*0134*/ 	.byte	0x04, 0x0a
        /*0136*/ 	.short	(.L_45 - .L_44)
	.align		4
.L_44:
        /*0138*/ 	.word	index@(.nv.constant0.sha256d_kernel)
        /*013c*/ 	.short	0x0380
        /*013e*/ 	.short	0x0048


	//----- nvinfo : EIATTR_SW_WAR
	.align		4
.L_45:
        /*0140*/ 	.byte	0x04, 0x36
        /*0142*/ 	.short	(.L_47 - .L_46)
.L_46:
        /*0144*/ 	.word	0x00000008
.L_47:


//--------------------- .nv.callgraph             --------------------------
	.section	.nv.callgraph,"",@"SHT_CUDA_CALLGRAPH"
	.align	4
	.sectionentsize	8
	.align		4
        /*0000*/ 	.word	0x00000000
	.align		4
        /*0004*/ 	.word	0xffffffff
	.align		4
        /*0008*/ 	.word	0x00000000
	.align		4
        /*000c*/ 	.word	0xfffffffe
	.align		4
        /*0010*/ 	.word	0x00000000
	.align		4
        /*0014*/ 	.word	0xfffffffd
	.align		4
        /*0018*/ 	.word	0x00000000
	.align		4
        /*001c*/ 	.word	0xfffffffc


//--------------------- .text.sha256d_kernel      --------------------------
	.section	.text.sha256d_kernel,"ax",@progbits
	.align	128
        .global         sha256d_kernel
        .type           sha256d_kernel,@function
        .size           sha256d_kernel,(.L_x_1 - sha256d_kernel)
        .other          sha256d_kernel,@"STO_CUDA_ENTRY STV_DEFAULT"
sha256d_kernel:
.text.sha256d_kernel:
[----:B------:R-:W-:Y:S08]  /*0000*/  LDC R1, c[0x0][0x37c] ;  /* 0x0000df00ff017b82 */ /* 0x000ff00000000800 */
[----:B------:R-:W0:Y:S01]  /*0010*/  LDC.64 R2, c[0x0][0x388] ;  /* 0x0000e200ff027b82 */ /* 0x000e220000000a00 */
[----:B------:R-:W-:Y:S01]  /*0020*/  IMAD.MOV.U32 R0, RZ, RZ, 0x5be0cd19 ;  /* 0x5be0cd19ff007424 */ /* 0x000fe200078e00ff */
[----:B------:R-:W1:Y:S01]  /*0030*/  LDCU.64 UR4, c[0x0][0x358] ;  /* 0x00006b00ff0477ac */ /* 0x000e620008000a00 */
[----:B------:R-:W-:-:S02]  /*0040*/  IMAD.MOV.U32 R4, RZ, RZ, 0x3587272b ;  /* 0x3587272bff047424 */ /* 0x000fc400078e00ff */
[----:B------:R-:W-:Y:S01]  /*0050*/  IMAD.MOV.U32 R12, RZ, RZ, 0x1f83d9ab ;  /* 0x1f83d9abff0c7424 */ /* 0x000fe200078e00ff */
[----:B------:R-:W-:Y:S01]  /*0060*/  PRMT R0, R0, 0x3210, RZ ;  /* 0x0000321000007816 */ /* 0x000fe200000000ff */
[----:B------:R-:W-:Y:S01]  /*0070*/  IMAD.MOV.U32 R18, RZ, RZ, -0x31df4b82 ;  /* 0xce20b47eff127424 */ /* 0x000fe200078e00ff */
[----:B------:R-:W2:Y:S01]  /*0080*/  LDC.64 R24, c[0x0][0x390] ;  /* 0x0000e400ff187b82 */ /* 0x000ea20000000a00 */
[----:B------:R-:W-:Y:S01]  /*0090*/  IMAD.MOV.U32 R14, RZ, RZ, 0x3 ;  /* 0x00000003ff0e7424 */ /* 0x000fe200078e00ff */
[----:B------:R-:W-:Y:S01]  /*00a0*/  PRMT R12, R12, 0x3210, RZ ;  /* 0x000032100c0c7816 */ /* 0x000fe200000000ff */
[----:B------:R-:W-:Y:S01]  /*00b0*/  IMAD.MOV.U32 R16, RZ, RZ, 0xa ;  /* 0x0000000aff107424 */ /* 0x000fe200078e00ff */
[----:B------:R-:W-:Y:S02]  /*00c0*/  PRMT R18, R18, 0x3210, RZ ;  /* 0x0000321012127816 */ /* 0x000fe400000000ff */
[----:B------:R-:W-:Y:S02]  /*00d0*/  PRMT R14, R14, 0x3210, RZ ;  /* 0x000032100e0e7816 */ /* 0x000fe400000000ff */
[----:B------:R-:W-:-:S02]  /*00e0*/  PRMT R16, R16, 0x3210, RZ ;  /* 0x0000321010107816 */ /* 0x000fc400000000ff */
[----:B------:R-:W-:-:S04]  /*00f0*/  ISETP.LT.U32.AND P0, PT, R14, 0x20, PT ;  /* 0x000000200e00780c */ /* 0x000fc80003f01070 */
[----:B------:R-:W-:Y:S02]  /*0100*/  ISETP.LT.AND.EX P0, PT, RZ, RZ, PT, P0 ;  /* 0x000000ffff00720c */ /* 0x000fe40003f01300 */
[----:B0-----:R-:W-:Y:S02]  /*0110*/  PRMT R5, R2, 0x3210, RZ ;  /* 0x0000321002057816 */ /* 0x001fe400000000ff */
[----:B------:R-:W-:Y:S02]  /*0120*/  PRMT R9, R3, 0x3210, RZ ;  /* 0x0000321003097816 */ /* 0x000fe400000000ff */
[----:B------:R-:W-:Y:S02]  /*0130*/  IADD3 R0, PT, PT, R0, 0x428a2f98, R5 ;  /* 0x428a2f9800007810 */ /* 0x000fe40007ffe005 */
[----:B------:R-:W-:Y:S02]  /*0140*/  PRMT R5, R4, 0x3210, RZ ;  /* 0x0000321004057816 */ /* 0x000fe400000000ff */
[----:B------:R-:W-:-:S02]  /*0150*/  PRMT R0, R0, 0x3210, RZ ;  /* 0x0000321000007816 */ /* 0x000fc400000000ff */
[----:B------:R-:W-:Y:S02]  /*0160*/  IADD3 R10, PT, PT, R9, 0x71374491, R12 ;  /* 0x71374491090a7810 */ /* 0x000fe40007ffe00c */
[----:B------:R-:W-:Y:S02]  /*0170*/  IADD3 R7, PT, PT, R0, 0x1f85c98c, R5 ;  /* 0x1f85c98c00077810 */ /* 0x000fe40007ffe005 */
[----:B------:R-:W-:Y:S02]  /*0180*/  SEL R14, R14, 0x20, P0 ;  /* 0x000000200e0e7807 */ /* 0x000fe40000000000 */
[----:B------:R-:W-:Y:S01]  /*0190*/  ISETP.LT.U32.AND P0, PT, R16, 0x20, PT ;  /* 0x000000201000780c */ /* 0x000fe20003f01070 */
[C---:B------:R-:W-:Y:S01]  /*01a0*/  VIADD R21, R7.reuse, 0xa54ff53a ;  /* 0xa54ff53a07157836 */ /* 0x040fe20000000000 */
[----:B------:R-:W-:Y:S02]  /*01b0*/  PRMT R7, R7, 0x3210, RZ ;  /* 0x0000321007077816 */ /* 0x000fe400000000ff */
[----:B------:R-:W-:-:S02]  /*01c0*/  SHF.R.S64 R9, R9, R14, RZ ;  /* 0x0000000e09097219 */ /* 0x000fc400000010ff */
[C-C-:B------:R-:W-:Y:S02]  /*01d0*/  SHF.R.U32 R0, R21.reuse, 0x6, R21.reuse ;  /* 0x0000000615007819 */ /* 0x140fe40000001615 */
[C-C-:B------:R-:W-:Y:S02]  /*01e0*/  SHF.R.U32 R5, R21.reuse, 0xb, R21.reuse ;  /* 0x0000000b15057819 */ /* 0x140fe40000001615 */
[C---:B------:R-:W-:Y:S02]  /*01f0*/  SHF.R.U32 R4, R21.reuse, 0x19, R21 ;  /* 0x0000001915047819 */ /* 0x040fe40000001615 */
[----:B------:R-:W-:Y:S02]  /*0200*/  LOP3.LUT R8, R21, 0x9b05688c, RZ, 0xc, !PT ;  /* 0x9b05688c15087812 */ /* 0x000fe400078e0cff */
[----:B------:R-:W-:Y:S02]  /*0210*/  LOP3.LUT R6, R4, R5, R0, 0x96, !PT ;  /* 0x0000000504067212 */ /* 0x000fe400078e9600 */
[----:B------:R-:W-:Y:S01]  /*0220*/  IADD3 R0, PT, PT, R7, 0x3a6fe667, R18 ;  /* 0x3a6fe66707007810 */ /* 0x000fe20007ffe012 */
[----:B------:R-:W0:Y:S01]  /*0230*/  LDC.64 R4, c[0x0][0x3c0] ;  /* 0x0000f000ff047b82 */ /* 0x000e220000000a00 */
[----:B------:R-:W-:-:S02]  /*0240*/  PRMT R7, R10, 0x3210, RZ ;  /* 0x000032100a077816 */ /* 0x000fc400000000ff */
[C-C-:B------:R-:W-:Y:S02]  /*0250*/  SHF.R.U32 R10, R0.reuse, 0x2, R0.reuse ;  /* 0x00000002000a7819 */ /* 0x140fe40000001600 */
[C-C-:B------:R-:W-:Y:S02]  /*0260*/  SHF.R.U32 R11, R0.reuse, 0xd, R0.reuse ;  /* 0x0000000d000b7819 */ /* 0x140fe40000001600 */
[----:B------:R-:W-:Y:S02]  /*0270*/  SHF.R.U32 R13, R0, 0x16, R0 ;  /* 0x00000016000d7819 */ /* 0x000fe40000001600 */
[----:B------:R-:W-:Y:S02]  /*0280*/  LOP3.LUT R8, R8, 0x510e527f, R21, 0x78, !PT ;  /* 0x510e527f08087812 */ /* 0x000fe400078e7815 */
[----:B------:R-:W-:Y:S02]  /*0290*/  PRMT R6, R6, 0x3210, RZ ;  /* 0x0000321006067816 */ /* 0x000fe400000000ff */
[----:B------:R-:W-:-:S02]  /*02a0*/  LOP3.LUT R10, R13, R11, R10, 0x96, !PT ;  /* 0x0000000b0d0a7212 */ /* 0x000fc400078e960a */
[----:B------:R-:W-:Y:S02]  /*02b0*/  IADD3 R13, PT, PT, R8, R7, R6 ;  /* 0x00000007080d7210 */ /* 0x000fe40007ffe006 */
[----:B------:R-:W-:Y:S02]  /*02c0*/  LOP3.LUT R8, R0, 0xd16e48e2, RZ, 0xc0, !PT ;  /* 0xd16e48e200087812 */ /* 0x000fe400078ec0ff */
[----:B------:R-:W-:Y:S02]  /*02d0*/  PRMT R10, R10, 0x3210, RZ ;  /* 0x000032100a0a7816 */ /* 0x000fe400000000ff */
[----:B------:R-:W-:Y:S02]  /*02e0*/  LOP3.LUT R8, R8, 0x2a01a605, RZ, 0xfc, !PT ;  /* 0x2a01a60508087812 */ /* 0x000fe400078efcff */
[----:B------:R-:W-:Y:S02]  /*02f0*/  PRMT R11, R13, 0x3210, RZ ;  /* 0x000032100d0b7816 */ /* 0x000fe400000000ff */
[----:B------:R-:W-:-:S02]  /*0300*/  SHF.R.U32 R6, R3, 0x7, R3 ;  /* 0x0000000703067819 */ /* 0x000fc40000001603 */
[----:B------:R-:W-:Y:S02]  /*0310*/  SHF.R.U32 R7, R3, 0x12, R3 ;  /* 0x0000001203077819 */ /* 0x000fe40000001603 */
[----:B------:R-:W-:Y:S01]  /*0320*/  IADD3 R11, PT, PT, R8, R11, R10 ;  /* 0x0000000b080b7210 */ /* 0x000fe20007ffe00a */
[----:B------:R-:W-:Y:S01]  /*0330*/  VIADD R10, R13, 0x3c6ef372 ;  /* 0x3c6ef3720d0a7836 */ /* 0x000fe20000000000 */
[----:B------:R-:W-:Y:S02]  /*0340*/  LOP3.LUT R6, R9, R7, R6, 0x96, !PT ;  /* 0x0000000709067212 */ /* 0x000fe400078e9606 */
[----:B------:R-:W3:Y:S01]  /*0350*/  LDC.64 R8, c[0x0][0x3a8] ;  /* 0x0000ea00ff087b82 */ /* 0x000ee20000000a00 */
[----:B------:R-:W-:Y:S02]  /*0360*/  ISETP.LT.AND.EX P0, PT, RZ, RZ, PT, P0 ;  /* 0x000000ffff00720c */ /* 0x000fe40003f01300 */
[C-C-:B------:R-:W-:Y:S02]  /*0370*/  SHF.R.U32 R17, R10.reuse, 0x6, R10.reuse ;  /* 0x000000060a117819 */ /* 0x140fe4000000160a */
[----:B------:R-:W-:-:S02]  /*0380*/  SHF.R.U32 R22, R10, 0xb, R10 ;  /* 0x0000000b0a167819 */ /* 0x000fc4000000160a */
[----:B------:R-:W-:Y:S02]  /*0390*/  SHF.R.U32 R19, R10, 0x19, R10 ;  /* 0x000000190a137819 */ /* 0x000fe4000000160a */
[----:B0-----:R-:W-:Y:S02]  /*03a0*/  PRMT R27, R4, 0x3210, RZ ;  /* 0x00003210041b7816 */ /* 0x001fe400000000ff */
[----:B------:R-:W-:Y:S02]  /*03b0*/  PRMT R15, R5, 0x3210, RZ ;  /* 0x00003210050f7816 */ /* 0x000fe400000000ff */
[----:B------:R-:W-:Y:S02]  /*03c0*/  SEL R16, R16, 0x20, P0 ;  /* 0x0000002010107807 */ /* 0x000fe40000000000 */
[C-C-:B------:R-:W-:Y:S02]  /*03d0*/  SHF.R.U32 R23, R11.reuse, 0x2, R11.reuse ;  /* 0x000000020b177819 */ /* 0x140fe4000000160b */
[----:B------:R-:W-:-:S02]  /*03e0*/  SHF.R.U32 R26, R11, 0xd, R11 ;  /* 0x0000000d0b1a7819 */ /* 0x000fc4000000160b */
[----:B------:R-:W-:Y:S02]  /*03f0*/  SHF.R.U32 R29, R11, 0x16, R11 ;  /* 0x000000160b1d7819 */ /* 0x000fe4000000160b */
[----:B------:R-:W-:Y:S01]  /*0400*/  LOP3.LUT R19, R19, R22, R17, 0x96, !PT ;  /* 0x0000001613137212 */ /* 0x000fe200078e9611 */
[----:B------:R-:W-:Y:S01]  /*0410*/  IMAD.MOV.U32 R17, RZ, RZ, -0x64fa9774 ;  /* 0x9b05688cff117424 */ /* 0x000fe200078e00ff */
[C-C-:B------:R-:W-:Y:S02]  /*0420*/  SHF.R.U32 R7, R4.reuse, 0x11, R4.reuse ;  /* 0x0000001104077819 */ /* 0x140fe40000001604 */
[----:B------:R-:W-:Y:S02]  /*0430*/  SHF.R.U32 R20, R4, 0x13, R4 ;  /* 0x0000001304147819 */ /* 0x000fe40000001604 */
[C-C-:B------:R-:W-:Y:S02]  /*0440*/  SHF.R.U32 R28, R5.reuse, 0x11, R5.reuse ;  /* 0x00000011051c7819 */ /* 0x140fe40000001605 */
[----:B------:R-:W-:-:S02]  /*0450*/  SHF.R.U32 R13, R5, 0x13, R5 ;  /* 0x00000013050d7819 */ /* 0x000fc40000001605 */
[-C--:B------:R-:W-:Y:S02]  /*0460*/  SHF.R.S64 R31, R27, R16.reuse, RZ ;  /* 0x000000101b1f7219 */ /* 0x080fe400000010ff */
[----:B------:R-:W-:Y:S02]  /*0470*/  SHF.R.S64 R30, R15, R16, RZ ;  /* 0x000000100f1e7219 */ /* 0x000fe400000010ff */
[----:B------:R-:W-:Y:S02]  /*0480*/  LOP3.LUT R23, R29, R26, R23, 0x96, !PT ;  /* 0x0000001a1d177212 */ /* 0x000fe400078e9617 */
[C-C-:B------:R-:W-:Y:S02]  /*0490*/  SHF.R.U32 R55, R4.reuse, 0x7, R4.reuse ;  /* 0x0000000704377819 */ /* 0x140fe40000001604 */
[----:B------:R-:W-:Y:S02]  /*04a0*/  SHF.R.U32 R26, R4, 0x12, R4 ;  /* 0x00000012041a7819 */ /* 0x000fe40000001604 */
[----:B------:R-:W-:-:S02]  /*04b0*/  SHF.R.S64 R29, R27, R14, RZ ;  /* 0x0000000e1b1d7219 */ /* 0x000fc400000010ff */
[----:B------:R-:W-:Y:S02]  /*04c0*/  PRMT R17, R17, 0x3210, RZ ;  /* 0x0000321011117816 */ /* 0x000fe400000000ff */
[----:B--2---:R-:W-:Y:S02]  /*04d0*/  PRMT R22, R24, 0x3210, RZ ;  /* 0x0000321018167816 */ /* 0x004fe400000000ff */
[----:B------:R-:W-:Y:S02]  /*04e0*/  LOP3.LUT R20, R31, R20, R7, 0x96, !PT ;  /* 0x000000141f147212 */ /* 0x000fe400078e9607 */
[----:B------:R-:W-:Y:S01]  /*04f0*/  LOP3.LUT R28, R30, R13, R28, 0x96, !PT ;  /* 0x0000000d1e1c7212 */ /* 0x000fe200078e961c */
[----:B------:R-:W-:Y:S01]  /*0500*/  IMAD.MOV.U32 R30, RZ, RZ, 0x510e527f ;  /* 0x510e527fff1e7424 */ /* 0x000fe200078e00ff */
[C-C-:B------:R-:W-:Y:S02]  /*0510*/  SHF.R.U32 R54, R5.reuse, 0x7, R5.reuse ;  /* 0x0000000705367819 */ /* 0x140fe40000001605 */
[----:B------:R-:W-:-:S02]  /*0520*/  SHF.R.U32 R7, R5, 0x12, R5 ;  /* 0x0000001205077819 */ /* 0x000fc40000001605 */
[----:B------:R-:W-:Y:S02]  /*0530*/  SHF.R.S64 R13, R15, R14, RZ ;  /* 0x0000000e0f0d7219 */ /* 0x000fe400000010ff */
[----:B------:R-:W-:Y:S02]  /*0540*/  LOP3.LUT R55, R29, R26, R55, 0x96, !PT ;  /* 0x0000001a1d377212 */ /* 0x000fe400078e9637 */
[----:B------:R-:W-:Y:S02]  /*0550*/  IADD3 R26, PT, PT, R22, -0x4a3f0431, R17 ;  /* 0xb5c0fbcf161a7810 */ /* 0x000fe40007ffe011 */
[----:B------:R-:W-:Y:S02]  /*0560*/  LOP3.LUT R54, R13, R7, R54, 0x96, !PT ;  /* 0x000000070d367212 */ /* 0x000fe400078e9636 */
[----:B------:R-:W-:Y:S02]  /*0570*/  PRMT R26, R26, 0x3210, RZ ;  /* 0x000032101a1a7816 */ /* 0x000fe400000000ff */
[----:B------:R-:W-:-:S02]  /*0580*/  LOP3.LUT R13, R10, 0x510e527f, R21, 0xac, !PT ;  /* 0x510e527f0a0d7812 */ /* 0x000fc400078eac15 */
[----:B------:R-:W-:Y:S02]  /*0590*/  PRMT R19, R19, 0x3210, RZ ;  /* 0x0000321013137816 */ /* 0x000fe400000000ff */
[C---:B---3--:R-:W-:Y:S02]  /*05a0*/  PRMT R37, R8.reuse, 0x3210, RZ ;  /* 0x0000321008257816 */ /* 0x048fe400000000ff */
[----:B------:R-:W-:Y:S02]  /*05b0*/  IADD3 R19, PT, PT, R13, R26, R19 ;  /* 0x0000001a0d137210 */ /* 0x000fe40007ffe013 */
[----:B------:R-:W-:Y:S02]  /*05c0*/  PRMT R45, R9, 0x3210, RZ ;  /* 0x00003210092d7816 */ /* 0x000fe400000000ff */
[C-C-:B------:R-:W-:Y:S01]  /*05d0*/  SHF.R.U32 R36, R8.reuse, 0x7, R8.reuse ;  /* 0x0000000708247819 */ /* 0x140fe20000001608 */
[----:B------:R-:W-:Y:S01]  /*05e0*/  VIADD R13, R19, 0xbb67ae85 ;  /* 0xbb67ae85130d7836 */ /* 0x000fe20000000000 */
[----:B------:R-:W-:-:S02]  /*05f0*/  SHF.R.U32 R7, R8, 0x12, R8 ;  /* 0x0000001208077819 */ /* 0x000fc40000001608 */
[----:B------:R-:W-:Y:S02]  /*0600*/  SHF.R.S64 R29, R37, R14, RZ ;  /* 0x0000000e251d7219 */ /* 0x000fe400000010ff */
[----:B------:R-:W-:Y:S02]  /*0610*/  PRMT R6, R6, 0x3210, RZ ;  /* 0x0000321006067816 */ /* 0x000fe400000000ff */
[----:B------:R-:W-:Y:S02]  /*0620*/  LOP3.LUT R36, R29, R7, R36, 0x96, !PT ;  /* 0x000000071d247212 */ /* 0x000fe400078e9624 */
[----:B------:R-:W-:Y:S02]  /*0630*/  IADD3 R33, PT, PT, R20, R45, R6 ;  /* 0x0000002d14217210 */ /* 0x000fe40007ffe006 */
[----:B------:R-:W-:Y:S02]  /*0640*/  PRMT R7, R19, 0x3210, RZ ;  /* 0x0000321013077816 */ /* 0x000fe400000000ff */
[----:B------:R-:W-:Y:S01]  /*0650*/  SHF.R.U32 R6, R13, 0x6, R13 ;  /* 0x000000060d067819 */ /* 0x000fe2000000160d */
[----:B------:R-:W-:Y:S01]  /*0660*/  IMAD.IADD R38, R33, 0x1, R2 ;  /* 0x0000000121267824 */ /* 0x000fe200078e0202 */
[----:B------:R-:W-:-:S02]  /*0670*/  LOP3.LUT R26, R0, 0x6a09e667, R11, 0xe8, !PT ;  /* 0x6a09e667001a7812 */ /* 0x000fc400078ee80b */
[----:B------:R-:W-:Y:S02]  /*0680*/  PRMT R23, R23, 0x3210, RZ ;  /* 0x0000321017177816 */ /* 0x000fe400000000ff */
[C-C-:B------:R-:W-:Y:S02]  /*0690*/  SHF.R.U32 R19, R13.reuse, 0xb, R13.reuse ;  /* 0x0000000b0d137819 */ /* 0x140fe4000000160d */
[----:B------:R-:W-:Y:S02]  /*06a0*/  SHF.R.U32 R29, R13, 0x19, R13 ;  /* 0x000000190d1d7819 */ /* 0x000fe4000000160d */
[----:B------:R-:W-:Y:S02]  /*06b0*/  IADD3 R26, PT, PT, R26, R7, R23 ;  /* 0x000000071a1a7210 */ /* 0x000fe40007ffe017 */
[----:B------:R-:W-:Y:S02]  /*06c0*/  LOP3.LUT R29, R29, R19, R6, 0x96, !PT ;  /* 0x000000131d1d7212 */ /* 0x000fe400078e9606 */
[----:B------:R-:W-:Y:S01]  /*06d0*/  PRMT R20, R30, 0x3210, RZ ;  /* 0x000032101e147816 */ /* 0x000fe200000000ff */
[----:B------:R-:W0:Y:S01]  /*06e0*/  LDC.64 R6, c[0x0][0x3b0] ;  /* 0x0000ec00ff067b82 */ /* 0x000e220000000a00 */
[----:B------:R-:W-:-:S02]  /*06f0*/  PRMT R31, R25, 0x3210, RZ ;  /* 0x00003210191f7816 */ /* 0x000fc400000000ff */
[C-C-:B------:R-:W-:Y:S02]  /*0700*/  SHF.R.U32 R34, R26.reuse, 0x2, R26.reuse ;  /* 0x000000021a227819 */ /* 0x140fe4000000161a */
[C---:B------:R-:W-:Y:S02]  /*0710*/  SHF.R.U32 R35, R26.reuse, 0xd, R26 ;  /* 0x0000000d1a237819 */ /* 0x040fe4000000161a */
[----:B------:R-:W-:Y:S02]  /*0720*/  IADD3 R33, PT, PT, R31, -0x164a245b, R20 ;  /* 0xe9b5dba51f217810 */ /* 0x000fe40007ffe014 */
[----:B------:R-:W-:Y:S02]  /*0730*/  SHF.R.U32 R40, R26, 0x16, R26 ;  /* 0x000000161a287819 */ /* 0x000fe4000000161a */
[----:B------:R-:W-:Y:S02]  /*0740*/  PRMT R33, R33, 0x3210, RZ ;  /* 0x0000321021217816 */ /* 0x000fe400000000ff */
[----:B------:R-:W-:-:S02]  /*0750*/  LOP3.LUT R32, R13, R10, R21, 0xca, !PT ;  /* 0x0000000a0d207212 */ /* 0x000fc400078eca15 */
[----:B------:R-:W-:Y:S02]  /*0760*/  PRMT R29, R29, 0x3210, RZ ;  /* 0x000032101d1d7816 */ /* 0x000fe400000000ff */
[----:B------:R-:W-:Y:S02]  /*0770*/  LOP3.LUT R40, R40, R35, R34, 0x96, !PT ;  /* 0x0000002328287212 */ /* 0x000fe400078e9622 */
[----:B------:R-:W2:Y:S01]  /*0780*/  LDC.64 R34, c[0x0][0x398] ;  /* 0x0000e600ff227b82 */ /* 0x000ea20000000a00 */
[----:B------:R-:W-:Y:S02]  /*0790*/  PRMT R19, R38, 0x3210, RZ ;  /* 0x0000321026137816 */ /* 0x000fe400000000ff */
[----:B------:R-:W-:Y:S02]  /*07a0*/  IADD3 R33, PT, PT, R32, R33, R29 ;  /* 0x0000002120217210 */ /* 0x000fe40007ffe01d */
[C-C-:B------:R-:W-:Y:S02]  /*07b0*/  SHF.R.U32 R39, R9.reuse, 0x7, R9.reuse ;  /* 0x0000000709277819 */ /* 0x140fe40000001609 */
[----:B------:R-:W-:-:S02]  /*07c0*/  SHF.R.U32 R30, R9, 0x12, R9 ;  /* 0x00000012091e7819 */ /* 0x000fc40000001609 */
[----:B------:R-:W-:Y:S02]  /*07d0*/  SHF.R.S64 R41, R45, R14, RZ ;  /* 0x0000000e2d297219 */ /* 0x000fe400000010ff */
[C-C-:B------:R-:W-:Y:S02]  /*07e0*/  SHF.R.U32 R2, R38.reuse, 0x11, R38.reuse ;  /* 0x0000001126027819 */ /* 0x140fe40000001626 */
[----:B------:R-:W-:Y:S02]  /*07f0*/  SHF.R.U32 R23, R38, 0x13, R38 ;  /* 0x0000001326177819 */ /* 0x000fe40000001626 */
[----:B------:R-:W-:Y:S02]  /*0800*/  SHF.R.S64 R42, R19, R16, RZ ;  /* 0x00000010132a7219 */ /* 0x000fe400000010ff */
[----:B------:R-:W-:Y:S02]  /*0810*/  SHF.R.S64 R44, R22, R14, RZ ;  /* 0x0000000e162c7219 */ /* 0x000fe400000010ff */
[----:B------:R-:W-:-:S02]  /*0820*/  LOP3.LUT R47, R11, R0, R26, 0xe8, !PT ;  /* 0x000000000b2f7212 */ /* 0x000fc400078ee81a */
[----:B------:R-:W-:Y:S02]  /*0830*/  PRMT R40, R40, 0x3210, RZ ;  /* 0x0000321028287816 */ /* 0x000fe400000000ff */
[----:B------:R-:W-:Y:S02]  /*0840*/  PRMT R22, R33, 0x3210, RZ ;  /* 0x0000321021167816 */ /* 0x000fe400000000ff */
[----:B------:R-:W-:Y:S02]  /*0850*/  LOP3.LUT R39, R41, R30, R39, 0x96, !PT ;  /* 0x0000001e29277212 */ /* 0x000fe400078e9627 */
[----:B------:R-:W-:Y:S02]  /*0860*/  LOP3.LUT R2, R42, R23, R2, 0x96, !PT ;  /* 0x000000172a027212 */ /* 0x000fe400078e9602 */
[C-C-:B------:R-:W-:Y:S02]  /*0870*/  SHF.R.U32 R23, R24.reuse, 0x7, R24.reuse ;  /* 0x0000000718177819 */ /* 0x140fe40000001618 */
[----:B------:R-:W-:-:S02]  /*0880*/  SHF.R.U32 R30, R24, 0x12, R24 ;  /* 0x00000012181e7819 */ /* 0x000fc40000001618 */
[----:B------:R-:W-:Y:S02]  /*0890*/  SHF.R.S64 R43, R31, R14, RZ ;  /* 0x0000000e1f2b7219 */ /* 0x000fe400000010ff */
[----:B------:R-:W-:Y:S01]  /*08a0*/  IADD3 R47, PT, PT, R47, R22, R40 ;  /* 0x000000162f2f7210 */ /* 0x000fe20007ffe028 */
[----:B------:R-:W-:Y:S01]  /*08b0*/  VIADD R22, R33, 0x6a09e667 ;  /* 0x6a09e66721167836 */ /* 0x000fe20000000000 */
[C-C-:B------:R-:W-:Y:S02]  /*08c0*/  SHF.R.U32 R42, R38.reuse, 0x7, R38.reuse ;  /* 0x00000007262a7819 */ /* 0x140fe40000001626 */
[----:B------:R-:W-:Y:S02]  /*08d0*/  SHF.R.U32 R31, R38, 0x12, R38 ;  /* 0x00000012261f7819 */ /* 0x000fe40000001626 */
[----:B------:R-:W-:Y:S02]  /*08e0*/  SHF.R.S64 R41, R19, R14, RZ ;  /* 0x0000000e13297219 */ /* 0x000fe400000010ff */
[----:B------:R-:W-:-:S02]  /*08f0*/  SHF.R.U32 R29, R25, 0x7, R25 ;  /* 0x00000007191d7819 */ /* 0x000fc40000001619 */
[----:B------:R-:W-:Y:S02]  /*0900*/  SHF.R.U32 R32, R25, 0x12, R25 ;  /* 0x0000001219207819 */ /* 0x000fe40000001619 */
[----:B------:R-:W-:Y:S02]  /*0910*/  LOP3.LUT R23, R44, R30, R23, 0x96, !PT ;  /* 0x0000001e2c177212 */ /* 0x000fe400078e9617 */
[----:B0-----:R-:W-:Y:S02]  /*0920*/  PRMT R49, R6, 0x3210, RZ ;  /* 0x0000321006317816 */ /* 0x001fe400000000ff */
[----:B------:R-:W-:Y:S02]  /*0930*/  LOP3.LUT R42, R41, R31, R42, 0x96, !PT ;  /* 0x0000001f292a7212 */ /* 0x000fe400078e962a */
[----:B------:R-:W-:Y:S02]  /*0940*/  LOP3.LUT R32, R43, R32, R29, 0x96, !PT ;  /* 0x000000202b207212 */ /* 0x000fe400078e961d */
[----:B------:R-:W-:-:S02]  /*0950*/  SHF.R.U32 R30, R22, 0x6, R22 ;  /* 0x00000006161e7819 */ /* 0x000fc40000001616 */
[C-C-:B------:R-:W-:Y:S02]  /*0960*/  SHF.R.U32 R31, R22.reuse, 0xb, R22.reuse ;  /* 0x0000000b161f7819 */ /* 0x140fe40000001616 */
[----:B------:R-:W-:Y:S02]  /*0970*/  SHF.R.U32 R33, R22, 0x19, R22 ;  /* 0x0000001916217819 */ /* 0x000fe40000001616 */
[C-C-:B------:R-:W-:Y:S02]  /*0980*/  SHF.R.U32 R40, R47.reuse, 0x2, R47.reuse ;  /* 0x000000022f287819 */ /* 0x140fe4000000162f */
[C-C-:B------:R-:W-:Y:S02]  /*0990*/  SHF.R.U32 R41, R47.reuse, 0xd, R47.reuse ;  /* 0x0000000d2f297819 */ /* 0x140fe4000000162f */
[----:B------:R-:W-:Y:S02]  /*09a0*/  SHF.R.U32 R43, R47, 0x16, R47 ;  /* 0x000000162f2b7819 */ /* 0x000fe4000000162f */
[----:B------:R-:W-:-:S02]  /*09b0*/  SHF.R.U32 R46, R6, 0x7, R6 ;  /* 0x00000007062e7819 */ /* 0x000fc40000001606 */
[----:B------:R-:W-:Y:S02]  /*09c0*/  SHF.R.U32 R29, R6, 0x12, R6 ;  /* 0x00000012061d7819 */ /* 0x000fe40000001606 */
[----:B------:R-:W-:Y:S02]  /*09d0*/  PRMT R23, R23, 0x3210, RZ ;  /* 0x0000321017177816 */ /* 0x000fe400000000ff */
[----:B------:R-:W-:Y:S02]  /*09e0*/  SHF.R.S64 R44, R49, R14, RZ ;  /* 0x0000000e312c7219 */ /* 0x000fe400000010ff */
[----:B------:R-:W-:Y:S02]  /*09f0*/  LOP3.LUT R31, R33, R31, R30, 0x96, !PT ;  /* 0x0000001f211f7212 */ /* 0x000fe400078e961e */
[----:B------:R-:W-:Y:S02]  /*0a00*/  LOP3.LUT R30, R43, R41, R40, 0x96, !PT ;  /* 0x000000292b1e7212 */ /* 0x000fe400078e9628 */
[----:B------:R-:W-:-:S02]  /*0a10*/  IADD3 R40, PT, PT, R28, R49, R23 ;  /* 0x000000311c287210 */ /* 0x000fc40007ffe017 */
[----:B------:R-:W-:Y:S02]  /*0a20*/  LOP3.LUT R46, R44, R29, R46, 0x96, !PT ;  /* 0x0000001d2c2e7212 */ /* 0x000fe400078e962e */
[----:B--2---:R-:W-:Y:S02]  /*0a30*/  PRMT R29, R34, 0x3210, RZ ;  /* 0x00003210221d7816 */ /* 0x004fe400000000ff */
[----:B------:R-:W-:Y:S01]  /*0a40*/  PRMT R28, R21, 0x3210, RZ ;  /* 0x00003210151c7816 */ /* 0x000fe200000000ff */
[----:B------:R-:W-:Y:S01]  /*0a50*/  IMAD.IADD R21, R40, 0x1, R3 ;  /* 0x0000000128157824 */ /* 0x000fe200078e0203 */
[----:B------:R-:W-:Y:S02]  /*0a60*/  LOP3.LUT R33, R22, R13, R10, 0xca, !PT ;  /* 0x0000000d16217212 */ /* 0x000fe400078eca0a */
[----:B------:R-:W-:Y:S02]  /*0a70*/  IADD3 R28, PT, PT, R29, 0x3956c25b, R28 ;  /* 0x3956c25b1d1c7810 */ /* 0x000fe40007ffe01c */
[----:B------:R-:W-:-:S02]  /*0a80*/  PRMT R31, R31, 0x3210, RZ ;  /* 0x000032101f1f7816 */ /* 0x000fc400000000ff */
[----:B------:R-:W-:Y:S02]  /*0a90*/  PRMT R44, R28, 0x3210, RZ ;  /* 0x000032101c2c7816 */ /* 0x000fe400000000ff */
[----:B------:R-:W-:Y:S02]  /*0aa0*/  PRMT R23, R21, 0x3210, RZ ;  /* 0x0000321015177816 */ /* 0x000fe400000000ff */
[----:B------:R-:W-:Y:S02]  /*0ab0*/  IADD3 R31, PT, PT, R33, R44, R31 ;  /* 0x0000002c211f7210 */ /* 0x000fe40007ffe01f */
[----:B------:R-:W-:Y:S02]  /*0ac0*/  PRMT R57, R7, 0x3210, RZ ;  /* 0x0000321007397816 */ /* 0x000fe400000000ff */
[----:B------:R-:W-:Y:S01]  /*0ad0*/  PRMT R32, R32, 0x3210, RZ ;  /* 0x0000321020207816 */ /* 0x000fe200000000ff */
[----:B------:R-:W-:Y:S01]  /*0ae0*/  IMAD.IADD R63, R31, 0x1, R0 ;  /* 0x000000011f3f7824 */ /* 0x000fe200078e0200 */
[----:B------:R-:W-:-:S02]  /*0af0*/  SHF.R.U32 R28, R21, 0x11, R21 ;  /* 0x00000011151c7819 */ /* 0x000fc40000001615 */
[----:B------:R-:W-:Y:S02]  /*0b00*/  SHF.R.U32 R3, R21, 0x13, R21 ;  /* 0x0000001315037819 */ /* 0x000fe40000001615 */
[----:B------:R-:W-:Y:S02]  /*0b10*/  SHF.R.S64 R48, R23, R16, RZ ;  /* 0x0000001017307219 */ /* 0x000fe400000010ff */
[----:B------:R-:W-:Y:S02]  /*0b20*/  IADD3 R51, PT, PT, R2, R57, R32 ;  /* 0x0000003902337210 */ /* 0x000fe40007ffe020 */
[----:B------:R-:W-:Y:S02]  /*0b30*/  LOP3.LUT R28, R48, R3, R28, 0x96, !PT ;  /* 0x00000003301c7212 */ /* 0x000fe400078e961c */
[----:B------:R-:W-:Y:S01]  /*0b40*/  LOP3.LUT R58, R26, R11, R47, 0xe8, !PT ;  /* 0x0000000b1a3a7212 */ /* 0x000fe200078ee82f */
[----:B------:R-:W-:Y:S01]  /*0b50*/  IMAD.IADD R24, R51, 0x1, R24 ;  /* 0x0000000133187824 */ /* 0x000fe200078e0218 */
[----:B------:R-:W-:-:S02]  /*0b60*/  PRMT R30, R30, 0x3210, RZ ;  /* 0x000032101e1e7816 */ /* 0x000fc400000000ff */
[----:B------:R-:W-:Y:S02]  /*0b70*/  PRMT R3, R31, 0x3210, RZ ;  /* 0x000032101f037816 */ /* 0x000fe400000000ff */
[C-C-:B------:R-:W-:Y:S02]  /*0b80*/  SHF.R.U32 R2, R63.reuse, 0x19, R63.reuse ;  /* 0x000000193f027819 */ /* 0x140fe4000000163f */
[C-C-:B------:R-:W-:Y:S02]  /*0b90*/  SHF.R.U32 R0, R63.reuse, 0x6, R63.reuse ;  /* 0x000000063f007819 */ /* 0x140fe4000000163f */
[----:B------:R-:W-:Y:S02]  /*0ba0*/  SHF.R.U32 R33, R63, 0xb, R63 ;  /* 0x0000000b3f217819 */ /* 0x000fe4000000163f */
[----:B------:R-:W-:Y:S02]  /*0bb0*/  IADD3 R58, PT, PT, R58, R3, R30 ;  /* 0x000000033a3a7210 */ /* 0x000fe40007ffe01e */
[----:B------:R-:W-:-:S02]  /*0bc0*/  LOP3.LUT R30, R2, R33, R0, 0x96, !PT ;  /* 0x00000021021e7212 */ /* 0x000fc400078e9600 */
[----:B------:R-:W-:Y:S01]  /*0bd0*/  PRMT R31, R35, 0x3210, RZ ;  /* 0x00003210231f7816 */ /* 0x000fe200000000ff */
[----:B------:R-:W0:Y:S01]  /*0be0*/  LDC.64 R2, c[0x0][0x3b8] ;  /* 0x0000ee00ff027b82 */ /* 0x000e220000000a00 */
[----:B------:R-:W-:Y:S02]  /*0bf0*/  PRMT R10, R10, 0x3210, RZ ;  /* 0x000032100a0a7816 */ /* 0x000fe400000000ff */
[C-C-:B------:R-:W-:Y:S02]  /*0c00*/  SHF.R.U32 R41, R7.reuse, 0x7, R7.reuse ;  /* 0x0000000707297819 */ /* 0x140fe40000001607 */
[----:B------:R-:W-:Y:S02]  /*0c10*/  SHF.R.U32 R40, R7, 0x12, R7 ;  /* 0x0000001207287819 */ /* 0x000fe40000001607 */
[----:B------:R-:W-:Y:S02]  /*0c20*/  SHF.R.S64 R43, R57, R14, RZ ;  /* 0x0000000e392b7219 */ /* 0x000fe400000010ff */
[----:B------:R-:W-:-:S02]  /*0c30*/  IADD3 R10, PT, PT, R31, 0x59f111f1, R10 ;  /* 0x59f111f11f0a7810 */ /* 0x000fc40007ffe00a */
[----:B------:R-:W-:Y:S02]  /*0c40*/  PRMT R33, R24, 0x3210, RZ ;  /* 0x0000321018217816 */ /* 0x000fe400000000ff */
[----:B------:R-:W-:Y:S02]  /*0c50*/  LOP3.LUT R41, R43, R40, R41, 0x96, !PT ;  /* 0x000000282b297212 */ /* 0x000fe400078e9629 */
[C-C-:B------:R-:W-:Y:S02]  /*0c60*/  SHF.R.U32 R40, R21.reuse, 0x7, R21.reuse ;  /* 0x0000000715287819 */ /* 0x140fe40000001615 */
[----:B------:R-:W-:Y:S02]  /*0c70*/  SHF.R.U32 R51, R21, 0x12, R21 ;  /* 0x0000001215337819 */ /* 0x000fe40000001615 */
[----:B------:R-:W-:Y:S02]  /*0c80*/  SHF.R.S64 R48, R23, R14, RZ ;  /* 0x0000000e17307219 */ /* 0x000fe400000010ff */
[----:B------:R-:W-:-:S02]  /*0c90*/  PRMT R53, R10, 0x3210, RZ ;  /* 0x000032100a357816 */ /* 0x000fc400000000ff */
[C-C-:B------:R-:W-:Y:S02]  /*0ca0*/  SHF.R.U32 R0, R24.reuse, 0x11, R24.reuse ;  /* 0x0000001118007819 */ /* 0x140fe40000001618 */
[----:B------:R-:W-:Y:S02]  /*0cb0*/  SHF.R.U32 R43, R24, 0x13, R24 ;  /* 0x00000013182b7819 */ /* 0x000fe40000001618 */
[----:B------:R-:W-:Y:S02]  /*0cc0*/  SHF.R.S64 R50, R33, R16, RZ ;  /* 0x0000001021327219 */ /* 0x000fe400000010ff */
[----:B------:R-:W-:Y:S02]  /*0cd0*/  LOP3.LUT R10, R63, R22, R13, 0xca, !PT ;  /* 0x000000163f0a7212 */ /* 0x000fe400078eca0d */
[C-C-:B------:R-:W-:Y:S02]  /*0ce0*/  SHF.R.U32 R32, R58.reuse, 0x2, R58.reuse ;  /* 0x000000023a207819 */ /* 0x140fe4000000163a */
[----:B------:R-:W-:-:S02]  /*0cf0*/  SHF.R.U32 R59, R58, 0xd, R58 ;  /* 0x0000000d3a3b7819 */ /* 0x000fc4000000163a */
[----:B------:R-:W-:Y:S02]  /*0d00*/  SHF.R.U32 R44, R58, 0x16, R58 ;  /* 0x000000163a2c7819 */ /* 0x000fe4000000163a */
[----:B------:R-:W-:Y:S02]  /*0d10*/  PRMT R30, R30, 0x3210, RZ ;  /* 0x000032101e1e7816 */ /* 0x000fe400000000ff */
[----:B------:R-:W-:Y:S02]  /*0d20*/  LOP3.LUT R40, R48, R51, R40, 0x96, !PT ;  /* 0x0000003330287212 */ /* 0x000fe400078e9628 */
[----:B------:R-:W-:Y:S02]  /*0d30*/  LOP3.LUT R0, R50, R43, R0, 0x96, !PT ;  /* 0x0000002b32007212 */ /* 0x000fe400078e9600 */
[----:B------:R-:W-:Y:S02]  /*0d40*/  LOP3.LUT R44, R44, R59, R32, 0x96, !PT ;  /* 0x0000003b2c2c7212 */ /* 0x000fe400078e9620 */
[----:B------:R-:W-:-:S02]  /*0d50*/  IADD3 R48, PT, PT, R10, R53, R30 ;  /* 0x000000350a307210 */ /* 0x000fc40007ffe01e */
[-C--:B------:R-:W-:Y:S02]  /*0d60*/  SHF.R.S64 R51, R29, R14.reuse, RZ ;  /* 0x0000000e1d337219 */ /* 0x080fe400000010ff */
[----:B------:R-:W-:Y:S02]  /*0d70*/  SHF.R.U32 R10, R34, 0x7, R34 ;  /* 0x00000007220a7819 */ /* 0x000fe40000001622 */
[C-C-:B------:R-:W-:Y:S02]  /*0d80*/  SHF.R.U32 R32, R24.reuse, 0x7, R24.reuse ;  /* 0x0000000718207819 */ /* 0x140fe40000001618 */
[----:B------:R-:W-:Y:S02]  /*0d90*/  SHF.R.U32 R29, R24, 0x12, R24 ;  /* 0x00000012181d7819 */ /* 0x000fe40000001618 */
[----:B------:R-:W-:Y:S02]  /*0da0*/  SHF.R.S64 R50, R33, R14, RZ ;  /* 0x0000000e21327219 */ /* 0x000fe400000010ff */
[----:B------:R-:W-:-:S02]  /*0db0*/  SHF.R.U32 R43, R34, 0x12, R34 ;  /* 0x00000012222b7819 */ /* 0x000fc40000001622 */
[C---:B------:R-:W-:Y:S01]  /*0dc0*/  PRMT R30, R48.reuse, 0x3210, RZ ;  /* 0x00003210301e7816 */ /* 0x040fe200000000ff */
[----:B------:R-:W-:Y:S01]  /*0dd0*/  IMAD.IADD R48, R48, 0x1, R11 ;  /* 0x0000000130307824 */ /* 0x000fe200078e020b */
[----:B------:R-:W-:Y:S02]  /*0de0*/  LOP3.LUT R32, R50, R29, R32, 0x96, !PT ;  /* 0x0000001d32207212 */ /* 0x000fe400078e9620 */
[----:B------:R-:W-:Y:S02]  /*0df0*/  LOP3.LUT R29, R51, R43, R10, 0x96, !PT ;  /* 0x0000002b331d7212 */ /* 0x000fe400078e960a */
[----:B------:R-:W2:Y:S01]  /*0e00*/  LDC.64 R10, c[0x0][0x3a0] ;  /* 0x0000e800ff0a7b82 */ /* 0x000ea20000000a00 */
[----:B------:R-:W-:Y:S02]  /*0e10*/  LOP3.LUT R53, R47, R26, R58, 0xe8, !PT ;  /* 0x0000001a2f357212 */ /* 0x000fe400078ee83a */
[----:B------:R-:W-:Y:S02]  /*0e20*/  PRMT R44, R44, 0x3210, RZ ;  /* 0x000032102c2c7816 */ /* 0x000fe400000000ff */
[----:B0-----:R-:W-:-:S02]  /*0e30*/  PRMT R43, R2, 0x3210, RZ ;  /* 0x00003210022b7816 */ /* 0x001fc400000000ff */
[----:B------:R-:W-:Y:S02]  /*0e40*/  PRMT R29, R29, 0x3210, RZ ;  /* 0x000032101d1d7816 */ /* 0x000fe400000000ff */
[----:B------:R-:W-:Y:S02]  /*0e50*/  IADD3 R53, PT, PT, R53, R30, R44 ;  /* 0x0000001e35357210 */ /* 0x000fe40007ffe02c */
[C-C-:B------:R-:W-:Y:S02]  /*0e60*/  SHF.R.U32 R30, R35.reuse, 0x7, R35.reuse ;  /* 0x00000007231e7819 */ /* 0x140fe40000001623 */
[----:B------:R-:W-:Y:S02]  /*0e70*/  SHF.R.U32 R51, R35, 0x12, R35 ;  /* 0x0000001223337819 */ /* 0x000fe40000001623 */
[----:B------:R-:W-:Y:S02]  /*0e80*/  SHF.R.S64 R60, R31, R14, RZ ;  /* 0x0000000e1f3c7219 */ /* 0x000fe400000010ff */
[----:B------:R-:W-:-:S02]  /*0e90*/  SHF.R.U32 R31, R48, 0x6, R48 ;  /* 0x00000006301f7819 */ /* 0x000fc40000001630 */
[C-C-:B------:R-:W-:Y:S02]  /*0ea0*/  SHF.R.U32 R44, R48.reuse, 0xb, R48.reuse ;  /* 0x0000000b302c7819 */ /* 0x140fe40000001630 */
[----:B------:R-:W-:Y:S02]  /*0eb0*/  SHF.R.U32 R50, R48, 0x19, R48 ;  /* 0x0000001930327819 */ /* 0x000fe40000001630 */
[----:B------:R-:W-:Y:S02]  /*0ec0*/  IADD3 R28, PT, PT, R28, R43, R29 ;  /* 0x0000002b1c1c7210 */ /* 0x000fe40007ffe01d */
[----:B------:R-:W-:Y:S02]  /*0ed0*/  LOP3.LUT R51, R60, R51, R30, 0x96, !PT ;  /* 0x000000333c337212 */ /* 0x000fe400078e961e */
[C---:B------:R-:W-:Y:S01]  /*0ee0*/  SHF.R.U32 R52, R53.reuse, 0x2, R53 ;  /* 0x0000000235347819 */ /* 0x040fe20000001635 */
[----:B------:R-:W-:Y:S01]  /*0ef0*/  IMAD.IADD R28, R28, 0x1, R25 ;  /* 0x000000011c1c7824 */ /* 0x000fe200078e0219 */
[----:B------:R-:W-:-:S02]  /*0f00*/  SHF.R.U32 R59, R53, 0xd, R53 ;  /* 0x0000000d353b7819 */ /* 0x000fc40000001635 */
[----:B------:R-:W-:Y:S02]  /*0f10*/  SHF.R.U32 R56, R53, 0x16, R53 ;  /* 0x0000001635387819 */ /* 0x000fe40000001635 */
[----:B------:R-:W-:Y:S02]  /*0f20*/  LOP3.LUT R30, R50, R44, R31, 0x96, !PT ;  /* 0x0000002c321e7212 */ /* 0x000fe400078e961f */
[----:B------:R-:W-:Y:S02]  /*0f30*/  PRMT R29, R3, 0x3210, RZ ;  /* 0x00003210031d7816 */ /* 0x000fe400000000ff */
[C-C-:B------:R-:W-:Y:S02]  /*0f40*/  SHF.R.U32 R31, R2.reuse, 0x7, R2.reuse ;  /* 0x00000007021f7819 */ /* 0x140fe40000001602 */
[----:B------:R-:W-:Y:S02]  /*0f50*/  SHF.R.U32 R44, R2, 0x12, R2 ;  /* 0x00000012022c7819 */ /* 0x000fe40000001602 */
[----:B------:R-:W-:-:S02]  /*0f60*/  SHF.R.S64 R60, R43, R14, RZ ;  /* 0x0000000e2b3c7219 */ /* 0x000fc400000010ff */
[----:B------:R-:W-:Y:S02]  /*0f70*/  LOP3.LUT R52, R56, R59, R52, 0x96, !PT ;  /* 0x0000003b38347212 */ /* 0x000fe400078e9634 */
[----:B------:R-:W-:Y:S02]  /*0f80*/  PRMT R25, R51, 0x3210, RZ ;  /* 0x0000321033197816 */ /* 0x000fe400000000ff */
[C-C-:B------:R-:W-:Y:S02]  /*0f90*/  SHF.R.U32 R50, R3.reuse, 0x7, R3.reuse ;  /* 0x0000000703327819 */ /* 0x140fe40000001603 */
[----:B------:R-:W-:Y:S02]  /*0fa0*/  SHF.R.U32 R59, R3, 0x12, R3 ;  /* 0x00000012033b7819 */ /* 0x000fe40000001603 */
[----:B------:R-:W-:Y:S02]  /*0fb0*/  SHF.R.S64 R56, R29, R14, RZ ;  /* 0x0000000e1d387219 */ /* 0x000fe400000010ff */
[----:B------:R-:W-:-:S02]  /*0fc0*/  LOP3.LUT R51, R60, R44, R31, 0x96, !PT ;  /* 0x0000002c3c337212 */ /* 0x000fc400078e961f */
[----:B------:R-:W-:Y:S02]  /*0fd0*/  PRMT R31, R28, 0x3210, RZ ;  /* 0x000032101c1f7816 */ /* 0x000fe400000000ff */
[----:B------:R-:W-:Y:S02]  /*0fe0*/  LOP3.LUT R50, R56, R59, R50, 0x96, !PT ;  /* 0x0000003b38327212 */ /* 0x000fe400078e9632 */
[----:B------:R-:W-:Y:S02]  /*0ff0*/  IADD3 R61, PT, PT, R0, R29, R25 ;  /* 0x0000001d003d7210 */ /* 0x000fe40007ffe019 */
[C-C-:B------:R-:W-:Y:S02]  /*1000*/  SHF.R.U32 R44, R28.reuse, 0x11, R28.reuse ;  /* 0x000000111c2c7819 */ /* 0x140fe4000000161c */
[----:B------:R-:W-:Y:S02]  /*1010*/  SHF.R.U32 R59, R28, 0x13, R28 ;  /* 0x000000131c3b7819 */ /* 0x000fe4000000161c */
[----:B------:R-:W-:-:S02]  /*1020*/  SHF.R.S64 R0, R31, R16, RZ ;  /* 0x000000101f007219 */ /* 0x000fc400000010ff */
[----:B--2---:R-:W-:Y:S02]  /*1030*/  PRMT R25, R10, 0x3210, RZ ;  /* 0x000032100a197816 */ /* 0x004fe400000000ff */
[----:B------:R-:W-:Y:S02]  /*1040*/  PRMT R56, R13, 0x3210, RZ ;  /* 0x000032100d387816 */ /* 0x000fe400000000ff */
[----:B------:R-:W-:Y:S01]  /*1050*/  LOP3.LUT R44, R0, R59, R44, 0x96, !PT ;  /* 0x0000003b002c7212 */ /* 0x000fe200078e962c */
[----:B------:R-:W-:Y:S01]  /*1060*/  IMAD.IADD R0, R61, 0x1, R34 ;  /* 0x000000013d007824 */ /* 0x000fe200078e0222 */
[----:B------:R-:W-:Y:S02]  /*1070*/  IADD3 R56, PT, PT, R25, -0x6dc07d5c, R56 ;  /* 0x923f82a419387810 */ /* 0x000fe40007ffe038 */
[C-C-:B------:R-:W-:Y:S02]  /*1080*/  SHF.R.U32 R13, R28.reuse, 0x7, R28.reuse ;  /* 0x000000071c0d7819 */ /* 0x140fe4000000161c */
[----:B------:R-:W-:-:S02]  /*1090*/  SHF.R.U32 R34, R28, 0x12, R28 ;  /* 0x000000121c227819 */ /* 0x000fc4000000161c */
[----:B------:R-:W-:Y:S02]  /*10a0*/  SHF.R.S64 R61, R31, R14, RZ ;  /* 0x0000000e1f3d7219 */ /* 0x000fe400000010ff */
[----:B------:R-:W-:Y:S02]  /*10b0*/  PRMT R60, R30, 0x3210, RZ ;  /* 0x000032101e3c7816 */ /* 0x000fe400000000ff */
[----:B------:R-:W-:Y:S02]  /*10c0*/  PRMT R56, R56, 0x3210, RZ ;  /* 0x0000321038387816 */ /* 0x000fe400000000ff */
[----:B------:R-:W-:Y:S02]  /*10d0*/  LOP3.LUT R59, R48, R63, R22, 0xca, !PT ;  /* 0x0000003f303b7212 */ /* 0x000fe400078eca16 */
[----:B------:R-:W-:Y:S02]  /*10e0*/  LOP3.LUT R30, R61, R34, R13, 0x96, !PT ;  /* 0x000000223d1e7212 */ /* 0x000fe400078e960d */
[----:B------:R-:W-:-:S02]  /*10f0*/  PRMT R13, R0, 0x3210, RZ ;  /* 0x00003210000d7816 */ /* 0x000fc400000000ff */
[----:B------:R-:W-:Y:S02]  /*1100*/  IADD3 R59, PT, PT, R59, R56, R60 ;  /* 0x000000383b3b7210 */ /* 0x000fe40007ffe03c */
[C-C-:B------:R-:W-:Y:S02]  /*1110*/  SHF.R.U32 R34, R0.reuse, 0x11, R0.reuse ;  /* 0x0000001100227819 */ /* 0x140fe40000001600 */
[----:B------:R-:W-:Y:S02]  /*1120*/  SHF.R.U32 R61, R0, 0x13, R0 ;  /* 0x00000013003d7819 */ /* 0x000fe40000001600 */
[----:B------:R-:W-:Y:S02]  /*1130*/  SHF.R.S64 R56, R13, R16, RZ ;  /* 0x000000100d387219 */ /* 0x000fe400000010ff */
[----:B------:R-:W-:Y:S02]  /*1140*/  SHF.R.S64 R60, R25, R14, RZ ;  /* 0x0000000e193c7219 */ /* 0x000fe400000010ff */
[----:B------:R-:W-:-:S02]  /*1150*/  LOP3.LUT R34, R56, R61, R34, 0x96, !PT ;  /* 0x0000003d38227212 */ /* 0x000fc400078e9622 */
[C-C-:B------:R-:W-:Y:S02]  /*1160*/  SHF.R.U32 R56, R10.reuse, 0x7, R10.reuse ;  /* 0x000000070a387819 */ /* 0x140fe4000000160a */
[----:B------:R-:W-:Y:S02]  /*1170*/  SHF.R.U32 R25, R10, 0x12, R10 ;  /* 0x000000120a197819 */ /* 0x000fe4000000160a */
[----:B------:R-:W-:Y:S02]  /*1180*/  PRMT R52, R52, 0x3210, RZ ;  /* 0x0000321034347816 */ /* 0x000fe400000000ff */
[----:B------:R-:W-:Y:S02]  /*1190*/  LOP3.LUT R25, R60, R25, R56, 0x96, !PT ;  /* 0x000000193c197212 */ /* 0x000fe400078e9638 */
[----:B------:R-:W-:Y:S02]  /*11a0*/  LOP3.LUT R56, R58, R47, R53, 0xe8, !PT ;  /* 0x0000002f3a387212 */ /* 0x000fe400078ee835 */
[C---:B------:R-:W-:Y:S01]  /*11b0*/  PRMT R61, R59.reuse, 0x3210, RZ ;  /* 0x000032103b3d7816 */ /* 0x040fe200000000ff */
[----:B------:R-:W-:Y:S01]  /*11c0*/  IMAD.IADD R59, R59, 0x1, R26 ;  /* 0x000000013b3b7824 */ /* 0x000fe200078e021a */
[----:B------:R-:W-:-:S02]  /*11d0*/  SHF.R.U32 R65, R11, 0x12, R11 ;  /* 0x000000120b417819 */ /* 0x000fc4000000160b */
[----:B------:R-:W-:Y:S02]  /*11e0*/  IADD3 R52, PT, PT, R56, R61, R52 ;  /* 0x0000003d38347210 */ /* 0x000fe40007ffe034 */
[C---:B------:R-:W-:Y:S02]  /*11f0*/  PRMT R61, R11.reuse, 0x3210, RZ ;  /* 0x000032100b3d7816 */ /* 0x040fe400000000ff */
[----:B------:R-:W-:Y:S02]  /*1200*/  SHF.R.U32 R56, R11, 0x7, R11 ;  /* 0x000000070b387819 */ /* 0x000fe4000000160b */
[----:B------:R-:W-:Y:S02]  /*1210*/  SHF.R.S64 R26, R61, R14, RZ ;  /* 0x0000000e3d1a7219 */ /* 0x000fe400000010ff */
[----:B------:R-:W-:Y:S02]  /*1220*/  SHF.R.U32 R60, R59, 0x6, R59 ;  /* 0x000000063b3c7819 */ /* 0x000fe4000000163b */
[----:B------:R-:W-:-:S02]  /*1230*/  LOP3.LUT R56, R26, R65, R56, 0x96, !PT ;  /* 0x000000411a387212 */ /* 0x000fc400078e9638 */
[C-C-:B------:R-:W-:Y:S02]  /*1240*/  SHF.R.U32 R65, R59.reuse, 0xb, R59.reuse ;  /* 0x0000000b3b417819 */ /* 0x140fe4000000163b */
[----:B------:R-:W-:Y:S02]  /*1250*/  SHF.R.U32 R26, R59, 0x19, R59 ;  /* 0x000000193b1a7819 */ /* 0x000fe4000000163b */
[----:B------:R-:W-:Y:S02]  /*1260*/  PRMT R22, R22, 0x3210, RZ ;  /* 0x0000321016167816 */ /* 0x000fe400000000ff */
[----:B------:R-:W-:Y:S02]  /*1270*/  LOP3.LUT R60, R26, R65, R60, 0x96, !PT ;  /* 0x000000411a3c7212 */ /* 0x000fe400078e963c */
[C-C-:B------:R-:W-:Y:S02]  /*1280*/  SHF.R.U32 R26, R0.reuse, 0x7, R0.reuse ;  /* 0x00000007001a7819 */ /* 0x140fe40000001600 */
[----:B------:R-:W-:-:S02]  /*1290*/  SHF.R.U32 R65, R0, 0x12, R0 ;  /* 0x0000001200417819 */ /* 0x000fc40000001600 */
[----:B------:R-:W-:Y:S02]  /*12a0*/  SHF.R.S64 R62, R13, R14, RZ ;  /* 0x0000000e0d3e7219 */ /* 0x000fe400000010ff */
[----:B------:R-:W-:Y:S02]  /*12b0*/  PRMT R25, R25, 0x3210, RZ ;  /* 0x0000321019197816 */ /* 0x000fe400000000ff */
[----:B------:R-:W-:Y:S02]  /*12c0*/  IADD3 R22, PT, PT, R61, -0x54e3a12b, R22 ;  /* 0xab1c5ed53d167810 */ /* 0x000fe40007ffe016 */
[----:B------:R-:W-:Y:S02]  /*12d0*/  LOP3.LUT R26, R62, R65, R26, 0x96, !PT ;  /* 0x000000413e1a7212 */ /* 0x000fe400078e961a */
[----:B------:R-:W-:Y:S02]  /*12e0*/  IADD3 R62, PT, PT, R44, R27, R25 ;  /* 0x0000001b2c3e7210 */ /* 0x000fe40007ffe019 */
[----:B------:R-:W-:-:S02]  /*12f0*/  PRMT R44, R60, 0x3210, RZ ;  /* 0x000032103c2c7816 */ /* 0x000fc400000000ff */
[----:B------:R-:W-:Y:S01]  /*1300*/  PRMT R25, R22, 0x3210, RZ ;  /* 0x0000321016197816 */ /* 0x000fe200000000ff */
[----:B------:R-:W-:Y:S01]  /*1310*/  IMAD.IADD R22, R62, 0x1, R35 ;  /* 0x000000013e167824 */ /* 0x000fe200078e0223 */
[----:B------:R-:W-:Y:S02]  /*1320*/  LOP3.LUT R60, R59, R48, R63, 0xca, !PT ;  /* 0x000000303b3c7212 */ /* 0x000fe400078eca3f */
[----:B------:R-:W-:Y:S02]  /*1330*/  SHF.R.U32 R35, R52, 0x16, R52 ;  /* 0x0000001634237819 */ /* 0x000fe40000001634 */
[----:B------:R-:W-:Y:S02]  /*1340*/  IADD3 R60, PT, PT, R60, R25, R44 ;  /* 0x000000193c3c7210 */ /* 0x000fe40007ffe02c */
[C-C-:B------:R-:W-:Y:S02]  /*1350*/  SHF.R.U32 R25, R52.reuse, 0x2, R52.reuse ;  /* 0x0000000234197819 */ /* 0x140fe40000001634 */
[----:B------:R-:W-:-:S02]  /*1360*/  SHF.R.U32 R44, R52, 0xd, R52 ;  /* 0x0000000d342c7819 */ /* 0x000fc40000001634 */
[----:B------:R-:W-:Y:S02]  /*1370*/  PRMT R56, R56, 0x3210, RZ ;  /* 0x0000321038387816 */ /* 0x000fe400000000ff */
[----:B------:R-:W-:Y:S02]  /*1380*/  LOP3.LUT R61, R35, R44, R25, 0x96, !PT ;  /* 0x0000002c233d7212 */ /* 0x000fe400078e9619 */
[----:B------:R-:W-:Y:S02]  /*1390*/  PRMT R25, R22, 0x3210, RZ ;  /* 0x0000321016197816 */ /* 0x000fe400000000ff */
[----:B------:R-:W-:Y:S01]  /*13a0*/  IADD3 R65, PT, PT, R34, R15, R56 ;  /* 0x0000000f22417210 */ /* 0x000fe20007ffe038 */
[----:B------:R-:W-:Y:S01]  /*13b0*/  IMAD.IADD R56, R60, 0x1, R47 ;  /* 0x000000013c387824 */ /* 0x000fe200078e022f */
[C-C-:B------:R-:W-:Y:S02]  /*13c0*/  SHF.R.U32 R44, R22.reuse, 0x11, R22.reuse ;  /* 0x00000011162c7819 */ /* 0x140fe40000001616 */
[----:B------:R-:W-:Y:S01]  /*13d0*/  SHF.R.U32 R35, R22, 0x13, R22 ;  /* 0x0000001316237819 */ /* 0x000fe20000001616 */
[----:B------:R-:W-:Y:S01]  /*13e0*/  IMAD.IADD R10, R65, 0x1, R10 ;  /* 0x00000001410a7824 */ /* 0x000fe200078e020a */
[----:B------:R-:W-:-:S02]  /*13f0*/  SHF.R.S64 R34, R25, R16, RZ ;  /* 0x0000001019227219 */ /* 0x000fc400000010ff */
[----:B------:R-:W-:Y:S02]  /*1400*/  SHF.R.U32 R62, R56, 0x19, R56 ;  /* 0x00000019383e7819 */ /* 0x000fe40000001638 */
[----:B------:R-:W-:Y:S02]  /*1410*/  LOP3.LUT R44, R34, R35, R44, 0x96, !PT ;  /* 0x00000023222c7212 */ /* 0x000fe400078e962c */
[----:B------:R-:W-:Y:S02]  /*1420*/  PRMT R35, R61, 0x3210, RZ ;  /* 0x000032103d237816 */ /* 0x000fe400000000ff */
[----:B------:R-:W-:Y:S02]  /*1430*/  LOP3.LUT R34, R53, R58, R52, 0xe8, !PT ;  /* 0x0000003a35227212 */ /* 0x000fe400078ee834 */
[----:B------:R-:W-:Y:S02]  /*1440*/  PRMT R61, R60, 0x3210, RZ ;  /* 0x000032103c3d7816 */ /* 0x000fe400000000ff */
        /* <DEDUP_REMOVED lines=11> */
[----:B------:R-:W-:Y:S02]  /*1500*/  SHF.R.U32 R34, R22, 0x7, R22 ;  /* 0x0000000716227819 */ /* 0x000fe40000001616 */
[----:B------:R-:W-:-:S02]  /*1510*/  SHF.R.S64 R62, R25, R14, RZ ;  /* 0x0000000e193e7219 */ /* 0x000fc400000010ff */
[----:B------:R-:W-:Y:S02]  /*1520*/  IADD3 R44, PT, PT, R44, R19, R36 ;  /* 0x000000132c2c7210 */ /* 0x000fe40007ffe024 */
[----:B------:R-:W-:Y:S02]  /*1530*/  LOP3.LUT R34, R62, R65, R34, 0x96, !PT ;  /* 0x000000413e227212 */ /* 0x000fe400078e9622 */
[----:B------:R-:W-:Y:S01]  /*1540*/  PRMT R62, R63, 0x3210, RZ ;  /* 0x000032103f3e7816 */ /* 0x000fe200000000ff */
[----:B------:R-:W-:Y:S01]  /*1550*/  IMAD.IADD R11, R44, 0x1, R11 ;  /* 0x000000012c0b7824 */ /* 0x000fe200078e020b */
[----:B------:R-:W-:Y:S02]  /*1560*/  PRMT R47, R47, 0x3210, RZ ;  /* 0x000032102f2f7816 */ /* 0x000fe400000000ff */
[----:B------:R-:W-:Y:S02]  /*1570*/  IADD3 R62, PT, PT, R37, -0x27f85568, R62 ;  /* 0xd807aa98253e7810 */ /* 0x000fe40007ffe03e */
[----:B------:R-:W-:-:S02]  /*1580*/  LOP3.LUT R63, R56, R59, R48, 0xca, !PT ;  /* 0x0000003b383f7212 */ /* 0x000fc400078eca30 */
[----:B------:R-:W-:Y:S02]  /*1590*/  PRMT R36, R62, 0x3210, RZ ;  /* 0x000032103e247816 */ /* 0x000fe400000000ff */
[----:B------:R-:W-:Y:S02]  /*15a0*/  SHF.R.U32 R37, R61, 0xd, R61 ;  /* 0x0000000d3d257819 */ /* 0x000fe4000000163d */
[----:B------:R-:W-:Y:S02]  /*15b0*/  IADD3 R63, PT, PT, R63, R36, R47 ;  /* 0x000000243f3f7210 */ /* 0x000fe40007ffe02f */
[C-C-:B------:R-:W-:Y:S02]  /*15c0*/  SHF.R.U32 R36, R61.reuse, 0x2, R61.reuse ;  /* 0x000000023d247819 */ /* 0x140fe4000000163d */
[----:B------:R-:W-:Y:S02]  /*15d0*/  SHF.R.U32 R44, R61, 0x16, R61 ;  /* 0x000000163d2c7819 */ /* 0x000fe4000000163d */
[----:B------:R-:W-:-:S02]  /*15e0*/  PRMT R39, R39, 0x3210, RZ ;  /* 0x0000321027277816 */ /* 0x000fc400000000ff */
[----:B------:R-:W-:Y:S02]  /*15f0*/  LOP3.LUT R44, R44, R37, R36, 0x96, !PT ;  /* 0x000000252c2c7212 */ /* 0x000fe400078e9624 */
[C---:B------:R-:W-:Y:S02]  /*1600*/  PRMT R37, R11.reuse, 0x3210, RZ ;  /* 0x000032100b257816 */ /* 0x040fe400000000ff */
[----:B------:R-:W-:Y:S02]  /*1610*/  IADD3 R47, PT, PT, R60, R23, R39 ;  /* 0x000000173c2f7210 */ /* 0x000fe40007ffe027 */
[C-C-:B------:R-:W-:Y:S02]  /*1620*/  SHF.R.U32 R60, R11.reuse, 0x11, R11.reuse ;  /* 0x000000110b3c7819 */ /* 0x140fe4000000160b */
[----:B------:R-:W-:Y:S02]  /*1630*/  SHF.R.U32 R39, R11, 0x13, R11 ;  /* 0x000000130b277819 */ /* 0x000fe4000000160b */
[----:B------:R-:W-:-:S02]  /*1640*/  SHF.R.S64 R36, R37, R16, RZ ;  /* 0x0000001025247219 */ /* 0x000fc400000010ff */
[----:B------:R-:W-:Y:S02]  /*1650*/  PRMT R44, R44, 0x3210, RZ ;  /* 0x000032102c2c7816 */ /* 0x000fe400000000ff */
[----:B------:R-:W-:Y:S01]  /*1660*/  LOP3.LUT R60, R36, R39, R60, 0x96, !PT ;  /* 0x00000027243c7212 */ /* 0x000fe200078e963c */
[----:B------:R-:W-:Y:S01]  /*1670*/  IMAD.IADD R36, R47, 0x1, R8 ;  /* 0x000000012f247824 */ /* 0x000fe200078e0208 */
[----:B------:R-:W-:Y:S02]  /*1680*/  LOP3.LUT R8, R52, R53, R61, 0xe8, !PT ;  /* 0x0000003534087212 */ /* 0x000fe400078ee83d */
[C---:B------:R-:W-:Y:S01]  /*1690*/  PRMT R39, R63.reuse, 0x3210, RZ ;  /* 0x000032103f277816 */ /* 0x040fe200000000ff */
[----:B------:R-:W-:Y:S01]  /*16a0*/  IMAD.IADD R63, R63, 0x1, R58 ;  /* 0x000000013f3f7824 */ /* 0x000fe200078e023a */
[----:B------:R-:W-:Y:S02]  /*16b0*/  SHF.R.U32 R58, R36, 0x11, R36 ;  /* 0x00000011243a7819 */ /* 0x000fe40000001624 */
[----:B------:R-:W-:-:S02]  /*16c0*/  IADD3 R44, PT, PT, R8, R39, R44 ;  /* 0x00000027082c7210 */ /* 0x000fc40007ffe02c */
[C---:B------:R-:W-:Y:S02]  /*16d0*/  PRMT R39, R36.reuse, 0x3210, RZ ;  /* 0x0000321024277816 */ /* 0x040fe400000000ff */
[----:B------:R-:W-:Y:S02]  /*16e0*/  SHF.R.U32 R47, R36, 0x13, R36 ;  /* 0x00000013242f7819 */ /* 0x000fe40000001624 */
[----:B------:R-:W-:Y:S02]  /*16f0*/  SHF.R.S64 R8, R39, R16, RZ ;  /* 0x0000001027087219 */ /* 0x000fe400000010ff */
[C-C-:B------:R-:W-:Y:S02]  /*1700*/  SHF.R.U32 R62, R63.reuse, 0x19, R63.reuse ;  /* 0x000000193f3e7819 */ /* 0x140fe4000000163f */
[----:B------:R-:W-:Y:S02]  /*1710*/  LOP3.LUT R58, R8, R47, R58, 0x96, !PT ;  /* 0x0000002f083a7212 */ /* 0x000fe400078e963a */
[----:B------:R-:W-:-:S02]  /*1720*/  SHF.R.U32 R47, R63, 0x6, R63 ;  /* 0x000000063f2f7819 */ /* 0x000fc4000000163f */
[----:B------:R-:W-:Y:S02]  /*1730*/  SHF.R.U32 R8, R63, 0xb, R63 ;  /* 0x0000000b3f087819 */ /* 0x000fe4000000163f */
[----:B------:R-:W-:Y:S02]  /*1740*/  PRMT R48, R48, 0x3210, RZ ;  /* 0x0000321030307816 */ /* 0x000fe400000000ff */
[----:B------:R-:W-:Y:S02]  /*1750*/  PRMT R46, R46, 0x3210, RZ ;  /* 0x000032102e2e7816 */ /* 0x000fe400000000ff */
[----:B------:R-:W-:Y:S02]  /*1760*/  LOP3.LUT R47, R62, R8, R47, 0x96, !PT ;  /* 0x000000083e2f7212 */ /* 0x000fe400078e962f */
[----:B------:R-:W-:Y:S02]  /*1770*/  IADD3 R45, PT, PT, R45, 0x12835b01, R48 ;  /* 0x12835b012d2d7810 */ /* 0x000fe40007ffe030 */
[----:B------:R-:W-:-:S02]  /*1780*/  IADD3 R60, PT, PT, R60, R33, R46 ;  /* 0x000000213c3c7210 */ /* 0x000fc40007ffe02e */
[----:B------:R-:W-:Y:S02]  /*1790*/  PRMT R45, R45, 0x3210, RZ ;  /* 0x000032102d2d7816 */ /* 0x000fe400000000ff */
[----:B------:R-:W-:Y:S01]  /*17a0*/  PRMT R47, R47, 0x3210, RZ ;  /* 0x000032102f2f7816 */ /* 0x000fe200000000ff */
[----:B------:R-:W-:Y:S01]  /*17b0*/  IMAD.IADD R9, R60, 0x1, R9 ;  /* 0x000000013c097824 */ /* 0x000fe200078e0209 */
[----:B------:R-:W-:Y:S02]  /*17c0*/  LOP3.LUT R46, R63, R56, R59, 0xca, !PT ;  /* 0x000000383f2e7212 */ /* 0x000fe400078eca3b */
[C-C-:B------:R-:W-:Y:S02]  /*17d0*/  SHF.R.U32 R8, R10.reuse, 0x7, R10.reuse ;  /* 0x000000070a087819 */ /* 0x140fe4000000160a */
[----:B------:R-:W-:Y:S02]  /*17e0*/  SHF.R.U32 R65, R10, 0x12, R10 ;  /* 0x000000120a417819 */ /* 0x000fe4000000160a */
[----:B------:R-:W-:-:S02]  /*17f0*/  SHF.R.S64 R62, R35, R14, RZ ;  /* 0x0000000e233e7219 */ /* 0x000fc400000010ff */
[----:B------:R-:W-:Y:S02]  /*1800*/  IADD3 R46, PT, PT, R46, R45, R47 ;  /* 0x0000002d2e2e7210 */ /* 0x000fe40007ffe02f */
[C-C-:B------:R-:W-:Y:S02]  /*1810*/  SHF.R.U32 R47, R44.reuse, 0x2, R44.reuse ;  /* 0x000000022c2f7819 */ /* 0x140fe4000000162c */
[C-C-:B------:R-:W-:Y:S02]  /*1820*/  SHF.R.U32 R48, R44.reuse, 0xd, R44.reuse ;  /* 0x0000000d2c307819 */ /* 0x140fe4000000162c */
[----:B------:R-:W-:Y:S02]  /*1830*/  SHF.R.U32 R60, R44, 0x16, R44 ;  /* 0x000000162c3c7819 */ /* 0x000fe4000000162c */
[----:B------:R-:W-:Y:S02]  /*1840*/  PRMT R45, R41, 0x3210, RZ ;  /* 0x00003210292d7816 */ /* 0x000fe400000000ff */
[----:B------:R-:W-:-:S02]  /*1850*/  PRMT R41, R9, 0x3210, RZ ;  /* 0x0000321009297816 */ /* 0x000fc400000000ff */
[----:B------:R-:W-:Y:S02]  /*1860*/  LOP3.LUT R8, R62, R65, R8, 0x96, !PT ;  /* 0x000000413e087212 */ /* 0x000fe400078e9608 */
[----:B------:R-:W-:Y:S02]  /*1870*/  LOP3.LUT R47, R60, R48, R47, 0x96, !PT ;  /* 0x000000303c2f7212 */ /* 0x000fe400078e962f */
[----:B------:R-:W-:Y:S02]  /*1880*/  IADD3 R65, PT, PT, R58, R31, R45 ;  /* 0x0000001f3a417210 */ /* 0x000fe40007ffe02d */
[C-C-:B------:R-:W-:Y:S02]  /*1890*/  SHF.R.U32 R58, R9.reuse, 0x11, R9.reuse ;  /* 0x00000011093a7819 */ /* 0x140fe40000001609 */
[----:B------:R-:W-:Y:S01]  /*18a0*/  SHF.R.U32 R45, R9, 0x13, R9 ;  /* 0x00000013092d7819 */ /* 0x000fe20000001609 */
[----:B------:R-:W-:Y:S01]  /*18b0*/  IMAD.IADD R6, R65, 0x1, R6 ;  /* 0x0000000141067824 */ /* 0x000fe200078e0206 */
[----:B------:R-:W-:-:S02]  /*18c0*/  SHF.R.S64 R48, R41, R16, RZ ;  /* 0x0000001029307219 */ /* 0x000fc400000010ff */
[----:B------:R-:W-:Y:S02]  /*18d0*/  PRMT R47, R47, 0x3210, RZ ;  /* 0x000032102f2f7816 */ /* 0x000fe400000000ff */
[----:B------:R-:W-:Y:S02]  /*18e0*/  LOP3.LUT R58, R48, R45, R58, 0x96, !PT ;  /* 0x0000002d303a7212 */ /* 0x000fe400078e963a */
        /* <DEDUP_REMOVED lines=8> */
[----:B------:R-:W-:Y:S02]  /*1970*/  SHF.R.U32 R62, R46, 0x19, R46 ;  /* 0x000000192e3e7819 */ /* 0x000fe4000000162e */
[----:B------:R-:W-:Y:S02]  /*1980*/  LOP3.LUT R60, R48, R53, R60, 0x96, !PT ;  /* 0x00000035303c7212 */ /* 0x000fe400078e963c */
[----:B------:R-:W-:-:S02]  /*1990*/  SHF.R.U32 R53, R46, 0x6, R46 ;  /* 0x000000062e357819 */ /* 0x000fc4000000162e */
[----:B------:R-:W-:Y:S02]  /*19a0*/  SHF.R.U32 R48, R46, 0xb, R46 ;  /* 0x0000000b2e307819 */ /* 0x000fe4000000162e */
[C---:B------:R-:W-:Y:S02]  /*19b0*/  SHF.R.U32 R65, R11.reuse, 0x12, R11 ;  /* 0x000000120b417819 */ /* 0x040fe4000000160b */
[----:B------:R-:W-:Y:S02]  /*19c0*/  LOP3.LUT R53, R62, R48, R53, 0x96, !PT ;  /* 0x000000303e357212 */ /* 0x000fe400078e9635 */
[----:B------:R-:W-:Y:S02]  /*19d0*/  SHF.R.U32 R48, R11, 0x7, R11 ;  /* 0x000000070b307819 */ /* 0x000fe4000000160b */
[----:B------:R-:W-:Y:S02]  /*19e0*/  SHF.R.S64 R62, R37, R14, RZ ;  /* 0x0000000e253e7219 */ /* 0x000fe400000010ff */
[----:B------:R-:W-:-:S02]  /*19f0*/  PRMT R51, R51, 0x3210, RZ ;  /* 0x0000321033337816 */ /* 0x000fc400000000ff */
[----:B------:R-:W-:Y:S02]  /*1a00*/  LOP3.LUT R48, R62, R65, R48, 0x96, !PT ;  /* 0x000000413e307212 */ /* 0x000fe400078e9630 */
[----:B------:R-:W-:Y:S02]  /*1a10*/  PRMT R62, R59, 0x3210, RZ ;  /* 0x000032103b3e7816 */ /* 0x000fe400000000ff */
[----:B------:R-:W-:Y:S02]  /*1a20*/  IADD3 R64, PT, PT, R58, R13, R51 ;  /* 0x0000000d3a407210 */ /* 0x000fe40007ffe033 */
[----:B------:R-:W-:Y:S02]  /*1a30*/  IADD3 R62, PT, PT, R49, 0x243185be, R62 ;  /* 0x243185be313e7810 */ /* 0x000fe40007ffe03e */
[----:B------:R-:W-:Y:S01]  /*1a40*/  PRMT R49, R53, 0x3210, RZ ;  /* 0x0000321035317816 */ /* 0x000fe200000000ff */
[----:B------:R-:W-:Y:S01]  /*1a50*/  IMAD.IADD R7, R64, 0x1, R7 ;  /* 0x0000000140077824 */ /* 0x000fe200078e0207 */
[----:B------:R-:W-:-:S02]  /*1a60*/  PRMT R58, R62, 0x3210, RZ ;  /* 0x000032103e3a7816 */ /* 0x000fc400000000ff */
[----:B------:R-:W-:Y:S02]  /*1a70*/  LOP3.LUT R53, R46, R63, R56, 0xca, !PT ;  /* 0x0000003f2e357212 */ /* 0x000fe400078eca38 */
        /* <DEDUP_REMOVED lines=22> */
[----:B------:R-:W-:Y:S02]  /*1be0*/  PRMT R56, R56, 0x3210, RZ ;  /* 0x0000321038387816 */ /* 0x000fe400000000ff */
[----:B------:R-:W-:Y:S02]  /*1bf0*/  LOP3.LUT R60, R52, R59, R60, 0x96, !PT ;  /* 0x0000003b343c7212 */ /* 0x000fe400078e963c */
[----:B------:R-:W-:-:S02]  /*1c00*/  SHF.R.U32 R59, R53, 0x6, R53 ;  /* 0x00000006353b7819 */ /* 0x000fc40000001635 */
[C-C-:B------:R-:W-:Y:S02]  /*1c10*/  SHF.R.U32 R52, R53.reuse, 0xb, R53.reuse ;  /* 0x0000000b35347819 */ /* 0x140fe40000001635 */
[----:B------:R-:W-:Y:S02]  /*1c20*/  SHF.R.U32 R62, R53, 0x19, R53 ;  /* 0x00000019353e7819 */ /* 0x000fe40000001635 */
[----:B------:R-:W-:Y:S02]  /*1c30*/  PRMT R55, R55, 0x3210, RZ ;  /* 0x0000321037377816 */ /* 0x000fe400000000ff */
[----:B------:R-:W-:Y:S02]  /*1c40*/  IADD3 R56, PT, PT, R57, 0x550c7dc3, R56 ;  /* 0x550c7dc339387810 */ /* 0x000fe40007ffe038 */
[----:B------:R-:W-:Y:S02]  /*1c50*/  LOP3.LUT R59, R62, R52, R59, 0x96, !PT ;  /* 0x000000343e3b7212 */ /* 0x000fe400078e963b */
[----:B------:R-:W-:-:S02]  /*1c60*/  IADD3 R58, PT, PT, R58, R35, R55 ;  /* 0x000000233a3a7210 */ /* 0x000fc40007ffe037 */
[----:B------:R-:W-:Y:S02]  /*1c70*/  PRMT R55, R56, 0x3210, RZ ;  /* 0x0000321038377816 */ /* 0x000fe400000000ff */
[----:B------:R-:W-:Y:S01]  /*1c80*/  PRMT R59, R59, 0x3210, RZ ;  /* 0x000032103b3b7816 */ /* 0x000fe200000000ff */
[----:B------:R-:W-:Y:S01]  /*1c90*/  IMAD.IADD R3, R58, 0x1, R3 ;  /* 0x000000013a037824 */ /* 0x000fe200078e0203 */
[----:B------:R-:W-:Y:S02]  /*1ca0*/  LOP3.LUT R56, R53, R46, R63, 0xca, !PT ;  /* 0x0000002e35387212 */ /* 0x000fe400078eca3f */
[--C-:B------:R-:W-:Y:S02]  /*1cb0*/  SHF.R.U32 R58, R50, 0xd, R50.reuse ;  /* 0x0000000d323a7819 */ /* 0x100fe40000001632 */
[----:B------:R-:W-:Y:S02]  /*1cc0*/  IADD3 R56, PT, PT, R56, R55, R59 ;  /* 0x0000003738387210 */ /* 0x000fe40007ffe03b */
[----:B------:R-:W-:-:S02]  /*1cd0*/  SHF.R.U32 R55, R50, 0x2, R50 ;  /* 0x0000000232377819 */ /* 0x000fc40000001632 */
[----:B------:R-:W-:Y:S02]  /*1ce0*/  SHF.R.U32 R57, R50, 0x16, R50 ;  /* 0x0000001632397819 */ /* 0x000fe40000001632 */
[C-C-:B------:R-:W-:Y:S02]  /*1cf0*/  SHF.R.U32 R52, R36.reuse, 0x7, R36.reuse ;  /* 0x0000000724347819 */ /* 0x140fe40000001624 */
[----:B------:R-:W-:Y:S02]  /*1d00*/  SHF.R.U32 R65, R36, 0x12, R36 ;  /* 0x0000001224417819 */ /* 0x000fe40000001624 */
[----:B------:R-:W-:Y:S02]  /*1d10*/  SHF.R.S64 R62, R39, R14, RZ ;  /* 0x0000000e273e7219 */ /* 0x000fe400000010ff */
[----:B------:R-:W-:Y:S02]  /*1d20*/  PRMT R54, R54, 0x3210, RZ ;  /* 0x0000321036367816 */ /* 0x000fe400000000ff */
[----:B------:R-:W-:-:S02]  /*1d30*/  LOP3.LUT R59, R57, R58, R55, 0x96, !PT ;  /* 0x0000003a393b7212 */ /* 0x000fc400078e9637 */
[C---:B------:R-:W-:Y:S02]  /*1d40*/  PRMT R55, R3.reuse, 0x3210, RZ ;  /* 0x0000321003377816 */ /* 0x040fe400000000ff */
        /* <DEDUP_REMOVED lines=62> */
[----:B------:R-:W-:Y:S02]  /*2130*/  IADD3 R29, PT, PT, R29, -0x7f214e02, R46 ;  /* 0x80deb1fe1d1d7810 */ /* 0x000fe40007ffe02e */
[----:B------:R-:W-:-:S02]  /*2140*/  IADD3 R58, PT, PT, R58, R47, R32 ;  /* 0x0000002f3a3a7210 */ /* 0x000fc40007ffe020 */
[----:B------:R-:W-:Y:S02]  /*2150*/  PRMT R29, R29, 0x3210, RZ ;  /* 0x000032101d1d7816 */ /* 0x000fe400000000ff */
[----:B------:R-:W-:Y:S01]  /*2160*/  PRMT R60, R60, 0x3210, RZ ;  /* 0x000032103c3c7816 */ /* 0x000fe200000000ff */
[----:B------:R-:W-:Y:S01]  /*2170*/  IMAD.IADD R21, R21, 0x1, R58 ;  /* 0x0000000115157824 */ /* 0x000fe200078e023a */
[----:B------:R-:W-:Y:S02]  /*2180*/  LOP3.LUT R32, R63, R56, R53, 0xca, !PT ;  /* 0x000000383f207212 */ /* 0x000fe400078eca35 */
[----:B------:R-:W-:Y:S02]  /*2190*/  SHF.R.U32 R46, R38, 0xd, R38 ;  /* 0x0000000d262e7819 */ /* 0x000fe40000001626 */
[----:B------:R-:W-:Y:S02]  /*21a0*/  IADD3 R32, PT, PT, R32, R29, R60 ;  /* 0x0000001d20207210 */ /* 0x000fe40007ffe03c */
[----:B------:R-:W-:-:S02]  /*21b0*/  SHF.R.U32 R29, R38, 0x2, R38 ;  /* 0x00000002261d7819 */ /* 0x000fc40000001626 */
[----:B------:R-:W-:Y:S02]  /*21c0*/  SHF.R.U32 R58, R38, 0x16, R38 ;  /* 0x00000016263a7819 */ /* 0x000fe40000001626 */
[----:B------:R-:W-:Y:S02]  /*21d0*/  PRMT R30, R30, 0x3210, RZ ;  /* 0x000032101e1e7816 */ /* 0x000fe400000000ff */
[C-C-:B------:R-:W-:Y:S02]  /*21e0*/  SHF.R.U32 R42, R6.reuse, 0x7, R6.reuse ;  /* 0x00000007062a7819 */ /* 0x140fe40000001606 */
[----:B------:R-:W-:Y:S02]  /*21f0*/  SHF.R.U32 R65, R6, 0x12, R6 ;  /* 0x0000001206417819 */ /* 0x000fe40000001606 */
[----:B------:R-:W-:Y:S02]  /*2200*/  SHF.R.S64 R62, R47, R14, RZ ;  /* 0x0000000e2f3e7219 */ /* 0x000fe400000010ff */
[----:B------:R-:W-:-:S02]  /*2210*/  LOP3.LUT R46, R58, R46, R29, 0x96, !PT ;  /* 0x0000002e3a2e7212 */ /* 0x000fc400078e961d */
[C---:B------:R-:W-:Y:S02]  /*2220*/  PRMT R29, R21.reuse, 0x3210, RZ ;  /* 0x00003210151d7816 */ /* 0x040fe400000000ff */
[----:B------:R-:W-:Y:S02]  /*2230*/  IADD3 R67, PT, PT, R44, R49, R30 ;  /* 0x000000312c437210 */ /* 0x000fe40007ffe01e */
[----:B------:R-:W-:Y:S02]  /*2240*/  LOP3.LUT R42, R62, R65, R42, 0x96, !PT ;  /* 0x000000413e2a7212 */ /* 0x000fe400078e962a */
[C---:B------:R-:W-:Y:S01]  /*2250*/  SHF.R.U32 R44, R21.reuse, 0x11, R21 ;  /* 0x00000011152c7819 */ /* 0x040fe20000001615 */
[----:B------:R-:W-:Y:S01]  /*2260*/  IMAD.IADD R24, R24, 0x1, R67 ;  /* 0x0000000118187824 */ /* 0x000fe200078e0243 */
[----:B------:R-:W-:Y:S02]  /*2270*/  SHF.R.U32 R65, R21, 0x13, R21 ;  /* 0x0000001315417819 */ /* 0x000fe40000001615 */
[----:B------:R-:W-:-:S02]  /*2280*/  SHF.R.S64 R30, R29, R16, RZ ;  /* 0x000000101d1e7219 */ /* 0x000fc400000010ff */
[----:B------:R-:W-:Y:S02]  /*2290*/  PRMT R46, R46, 0x3210, RZ ;  /* 0x000032102e2e7816 */ /* 0x000fe400000000ff */
[----:B------:R-:W-:Y:S02]  /*22a0*/  LOP3.LUT R44, R30, R65, R44, 0x96, !PT ;  /* 0x000000411e2c7212 */ /* 0x000fe400078e962c */
[----:B------:R-:W-:Y:S02]  /*22b0*/  LOP3.LUT R65, R57, R50, R38, 0xe8, !PT ;  /* 0x0000003239417212 */ /* 0x000fe400078ee826 */
[----:B------:R-:W-:Y:S02]  /*22c0*/  PRMT R30, R32, 0x3210, RZ ;  /* 0x00003210201e7816 */ /* 0x000fe400000000ff */
[----:B------:R-:W-:Y:S02]  /*22d0*/  PRMT R67, R24, 0x3210, RZ ;  /* 0x0000321018437816 */ /* 0x000fe400000000ff */
[----:B------:R-:W-:Y:S01]  /*22e0*/  IADD3 R65, PT, PT, R65, R30, R46 ;  /* 0x0000001e41417210 */ /* 0x000fe20007ffe02e */
[----:B------:R-:W-:Y:S01]  /*22f0*/  IMAD.IADD R30, R32, 0x1, R45 ;  /* 0x00000001201e7824 */ /* 0x000fe200078e022d */
[----:B------:R-:W-:-:S02]  /*2300*/  SHF.R.U32 R46, R24, 0x11, R24 ;  /* 0x00000011182e7819 */ /* 0x000fc40000001618 */
[----:B------:R-:W-:Y:S02]  /*2310*/  SHF.R.U32 R45, R24, 0x13, R24 ;  /* 0x00000013182d7819 */ /* 0x000fe40000001618 */
[----:B------:R-:W-:Y:S02]  /*2320*/  SHF.R.S64 R32, R67, R16, RZ ;  /* 0x0000001043207219 */ /* 0x000fe400000010ff */
[----:B------:R-:W-:Y:S02]  /*2330*/  SHF.R.U32 R58, R30, 0x19, R30 ;  /* 0x000000191e3a7819 */ /* 0x000fe4000000161e */
[----:B------:R-:W-:Y:S02]  /*2340*/  LOP3.LUT R46, R32, R45, R46, 0x96, !PT ;  /* 0x0000002d202e7212 */ /* 0x000fe400078e962e */
[C-C-:B------:R-:W-:Y:S02]  /*2350*/  SHF.R.U32 R45, R30.reuse, 0x6, R30.reuse ;  /* 0x000000061e2d7819 */ /* 0x140fe4000000161e */
[----:B------:R-:W-:-:S02]  /*2360*/  SHF.R.U32 R32, R30, 0xb, R30 ;  /* 0x0000000b1e207819 */ /* 0x000fc4000000161e */
[C---:B------:R-:W-:Y:S02]  /*2370*/  SHF.R.U32 R69, R7.reuse, 0x12, R7 ;  /* 0x0000001207457819 */ /* 0x040fe40000001607 */
[----:B------:R-:W-:Y:S02]  /*2380*/  LOP3.LUT R45, R58, R32, R45, 0x96, !PT ;  /* 0x000000203a2d7212 */ /* 0x000fe400078e962d */
[----:B------:R-:W-:Y:S02]  /*2390*/  SHF.R.U32 R32, R7, 0x7, R7 ;  /* 0x0000000707207819 */ /* 0x000fe40000001607 */
[----:B------:R-:W-:Y:S02]  /*23a0*/  SHF.R.S64 R58, R49, R14, RZ ;  /* 0x0000000e313a7219 */ /* 0x000fe400000010ff */
[----:B------:R-:W-:Y:S02]  /*23b0*/  PRMT R26, R26, 0x3210, RZ ;  /* 0x000032101a1a7816 */ /* 0x000fe400000000ff */
[----:B------:R-:W-:-:S02]  /*23c0*/  LOP3.LUT R32, R58, R69, R32, 0x96, !PT ;  /* 0x000000453a207212 */ /* 0x000fc400078e9620 */
[----:B------:R-:W-:Y:S02]  /*23d0*/  PRMT R58, R53, 0x3210, RZ ;  /* 0x00003210353a7816 */ /* 0x000fe400000000ff */
[----:B------:R-:W-:Y:S02]  /*23e0*/  PRMT R45, R45, 0x3210, RZ ;  /* 0x000032102d2d7816 */ /* 0x000fe400000000ff */
[----:B------:R-:W-:Y:S02]  /*23f0*/  IADD3 R58, PT, PT, R27, -0x6423f959, R58 ;  /* 0x9bdc06a71b3a7810 */ /* 0x000fe40007ffe03a */
[----:B------:R-:W-:Y:S02]  /*2400*/  IADD3 R27, PT, PT, R44, R51, R26 ;  /* 0x000000332c1b7210 */ /* 0x000fe40007ffe01a */
[----:B------:R-:W-:Y:S02]  /*2410*/  PRMT R26, R58, 0x3210, RZ ;  /* 0x000032103a1a7816 */ /* 0x000fe400000000ff */
[----:B------:R-:W-:Y:S01]  /*2420*/  LOP3.LUT R53, R30, R63, R56, 0xca, !PT ;  /* 0x0000003f1e357212 */ /* 0x000fe200078eca38 */
[----:B------:R-:W-:Y:S01]  /*2430*/  IMAD.IADD R28, R28, 0x1, R27 ;  /* 0x000000011c1c7824 */ /* 0x000fe200078e021b */
[----:B------:R-:W-:-:S02]  /*2440*/  SHF.R.U32 R27, R65, 0xd, R65 ;  /* 0x0000000d411b7819 */ /* 0x000fc40000001641 */
[----:B------:R-:W-:Y:S02]  /*2450*/  IADD3 R53, PT, PT, R53, R26, R45 ;  /* 0x0000001a35357210 */ /* 0x000fe40007ffe02d */
[C-C-:B------:R-:W-:Y:S02]  /*2460*/  SHF.R.U32 R26, R65.reuse, 0x2, R65.reuse ;  /* 0x00000002411a7819 */ /* 0x140fe40000001641 */
[----:B------:R-:W-:Y:S02]  /*2470*/  SHF.R.U32 R44, R65, 0x16, R65 ;  /* 0x00000016412c7819 */ /* 0x000fe40000001641 */
[----:B------:R-:W-:Y:S02]  /*2480*/  PRMT R34, R34, 0x3210, RZ ;  /* 0x0000321022227816 */ /* 0x000fe400000000ff */
[----:B------:R-:W-:Y:S02]  /*2490*/  LOP3.LUT R58, R44, R27, R26, 0x96, !PT ;  /* 0x0000001b2c3a7212 */ /* 0x000fe400078e961a */
[----:B------:R-:W-:-:S02]  /*24a0*/  PRMT R27, R28, 0x3210, RZ ;  /* 0x000032101c1b7816 */ /* 0x000fc400000000ff */
[----:B------:R-:W-:Y:S02]  /*24b0*/  IADD3 R69, PT, PT, R46, R55, R34 ;  /* 0x000000372e457210 */ /* 0x000fe40007ffe022 */
[C-C-:B------:R-:W-:Y:S02]  /*24c0*/  SHF.R.U32 R44, R28.reuse, 0x11, R28.reuse ;  /* 0x000000111c2c7819 */ /* 0x140fe4000000161c */
[----:B------:R-:W-:Y:S02]  /*24d0*/  SHF.R.U32 R45, R28, 0x13, R28 ;  /* 0x000000131c2d7819 */ /* 0x000fe4000000161c */
[----:B------:R-:W-:Y:S02]  /*24e0*/  SHF.R.S64 R26, R27, R16, RZ ;  /* 0x000000101b1a7219 */ /* 0x000fe400000010ff */
[----:B------:R-:W-:Y:S02]  /*24f0*/  PRMT R58, R58, 0x3210, RZ ;  /* 0x000032103a3a7816 */ /* 0x000fe400000000ff */
[----:B------:R-:W-:Y:S01]  /*2500*/  LOP3.LUT R44, R26, R45, R44, 0x96, !PT ;  /* 0x0000002d1a2c7212 */ /* 0x000fe200078e962c */
[----:B------:R-:W-:Y:S01]  /*2510*/  IMAD.IADD R26, R0, 0x1, R69 ;  /* 0x00000001001a7824 */ /* 0x000fe200078e0245 */
[----:B------:R-:W-:-:S02]  /*2520*/  LOP3.LUT R0, R38, R57, R65, 0xe8, !PT ;  /* 0x0000003926007212 */ /* 0x000fc400078ee841 */
[C---:B------:R-:W-:Y:S01]  /*2530*/  PRMT R45, R53.reuse, 0x3210, RZ ;  /* 0x00003210352d7816 */ /* 0x040fe200000000ff */
[----:B------:R-:W-:Y:S01]  /*2540*/  IMAD.IADD R53, R53, 0x1, R50 ;  /* 0x0000000135357824 */ /* 0x000fe200078e0232 */
[----:B------:R-:W-:Y:S02]  /*2550*/  SHF.R.U32 R46, R26, 0x11, R26 ;  /* 0x000000111a2e7819 */ /* 0x000fe4000000161a */
[----:B------:R-:W-:Y:S02]  /*2560*/  IADD3 R0, PT, PT, R0, R45, R58 ;  /* 0x0000002d00007210 */ /* 0x000fe40007ffe03a */
[C---:B------:R-:W-:Y:S02]  /*2570*/  PRMT R45, R26.reuse, 0x3210, RZ ;  /* 0x000032101a2d7816 */ /* 0x040fe400000000ff */
[----:B------:R-:W-:Y:S02]  /*2580*/  SHF.R.U32 R69, R26, 0x13, R26 ;  /* 0x000000131a457819 */ /* 0x000fe4000000161a */
[----:B------:R-:W-:-:S02]  /*2590*/  SHF.R.S64 R34, R45, R16, RZ ;  /* 0x000000102d227219 */ /* 0x000fc400000010ff */
[C-C-:B------:R-:W-:Y:S02]  /*25a0*/  SHF.R.U32 R50, R53.reuse, 0x6, R53.reuse ;  /* 0x0000000635327819 */ /* 0x140fe40000001635 */
[----:B------:R-:W-:Y:S02]  /*25b0*/  LOP3.LUT R46, R34, R69, R46, 0x96, !PT ;  /* 0x00000045222e7212 */ /* 0x000fe400078e962e */
[C-C-:B------:R-:W-:Y:S02]  /*25c0*/  SHF.R.U32 R69, R53.reuse, 0xb, R53.reuse ;  /* 0x0000000b35457819 */ /* 0x140fe40000001635 */
[----:B------:R-:W-:Y:S02]  /*25d0*/  SHF.R.U32 R34, R53, 0x19, R53 ;  /* 0x0000001935227819 */ /* 0x000fe40000001635 */
[----:B------:R-:W-:Y:S02]  /*25e0*/  PRMT R56, R56, 0x3210, RZ ;  /* 0x0000321038387816 */ /* 0x000fe400000000ff */
[----:B------:R-:W-:-:S02]  /*25f0*/  LOP3.LUT R50, R34, R69, R50, 0x96, !PT ;  /* 0x0000004522327212 */ /* 0x000fc400078e9632 */
[C-C-:B------:R-:W-:Y:S02]  /*2600*/  SHF.R.U32 R34, R2.reuse, 0x7, R2.reuse ;  /* 0x0000000702227819 */ /* 0x140fe40000001602 */
[----:B------:R-:W-:Y:S02]  /*2610*/  SHF.R.U32 R69, R2, 0x12, R2 ;  /* 0x0000001202457819 */ /* 0x000fe40000001602 */
[----:B------:R-:W-:Y:S02]  /*2620*/  SHF.R.S64 R58, R51, R14, RZ ;  /* 0x0000000e333a7219 */ /* 0x000fe400000010ff */
[----:B------:R-:W-:Y:S02]  /*2630*/  PRMT R8, R8, 0x3210, RZ ;  /* 0x0000321008087816 */ /* 0x000fe400000000ff */
[----:B------:R-:W-:Y:S02]  /*2640*/  IADD3 R15, PT, PT, R15, -0x3e640e8c, R56 ;  /* 0xc19bf1740f0f7810 */ /* 0x000fe40007ffe038 */
[----:B------:R-:W-:-:S02]  /*2650*/  LOP3.LUT R34, R58, R69, R34, 0x96, !PT ;  /* 0x000000453a227212 */ /* 0x000fc400078e9622 */
[----:B------:R-:W-:Y:S02]  /*2660*/  IADD3 R69, PT, PT, R44, R59, R8 ;  /* 0x0000003b2c457210 */ /* 0x000fe40007ffe008 */
[----:B------:R-:W-:Y:S02]  /*2670*/  PRMT R15, R15, 0x3210, RZ ;  /* 0x000032100f0f7816 */ /* 0x000fe400000000ff */
[----:B------:R-:W-:Y:S01]  /*2680*/  PRMT R50, R50, 0x3210, RZ ;  /* 0x0000321032327816 */ /* 0x000fe200000000ff */
[----:B------:R-:W-:Y:S01]  /*2690*/  IMAD.IADD R22, R22, 0x1, R69 ;  /* 0x0000000116167824 */ /* 0x000fe200078e0245 */
[----:B------:R-:W-:Y:S02]  /*26a0*/  LOP3.LUT R44, R53, R30, R63, 0xca, !PT ;  /* 0x0000001e352c7212 */ /* 0x000fe400078eca3f */
[----:B------:R-:W-:Y:S02]  /*26b0*/  SHF.R.U32 R8, R0, 0x2, R0 ;  /* 0x0000000200087819 */ /* 0x000fe40000001600 */
[----:B------:R-:W-:-:S02]  /*26c0*/  IADD3 R44, PT, PT, R44, R15, R50 ;  /* 0x0000000f2c2c7210 */ /* 0x000fc40007ffe032 */
[C-C-:B------:R-:W-:Y:S02]  /*26d0*/  SHF.R.U32 R15, R0.reuse, 0xd, R0.reuse ;  /* 0x0000000d000f7819 */ /* 0x140fe40000001600 */
[----:B------:R-:W-:Y:S02]  /*26e0*/  SHF.R.U32 R50, R0, 0x16, R0 ;  /* 0x0000001600327819 */ /* 0x000fe40000001600 */
[----:B------:R-:W-:Y:S02]  /*26f0*/  PRMT R48, R48, 0x3210, RZ ;  /* 0x0000321030307816 */ /* 0x000fe400000000ff */
[----:B------:R-:W-:Y:S02]  /*2700*/  LOP3.LUT R8, R50, R15, R8, 0x96, !PT ;  /* 0x0000000f32087212 */ /* 0x000fe400078e9608 */
[----:B------:R-:W-:Y:S02]  /*2710*/  PRMT R15, R22, 0x3210, RZ ;  /* 0x00003210160f7816 */ /* 0x000fe400000000ff */
[----:B------:R-:W-:-:S02]  /*2720*/  IADD3 R50, PT, PT, R46, R43, R48 ;  /* 0x0000002b2e327210 */ /* 0x000fc40007ffe030 */
[C-C-:B------:R-:W-:Y:S02]  /*2730*/  SHF.R.U32 R48, R22.reuse, 0x11, R22.reuse ;  /* 0x0000001116307819 */ /* 0x140fe40000001616 */
[----:B------:R-:W-:Y:S01]  /*2740*/  SHF.R.U32 R69, R22, 0x13, R22 ;  /* 0x0000001316457819 */ /* 0x000fe20000001616 */
[----:B------:R-:W-:Y:S01]  /*2750*/  IMAD.IADD R10, R10, 0x1, R50 ;  /* 0x000000010a0a7824 */ /* 0x000fe200078e0232 */
[----:B------:R-:W-:Y:S02]  /*2760*/  SHF.R.S64 R46, R15, R16, RZ ;  /* 0x000000100f2e7219 */ /* 0x000fe400000010ff */
[----:B------:R-:W-:Y:S02]  /*2770*/  PRMT R8, R8, 0x3210, RZ ;  /* 0x0000321008087816 */ /* 0x000fe400000000ff */
[----:B------:R-:W-:Y:S02]  /*2780*/  LOP3.LUT R48, R46, R69, R48, 0x96, !PT ;  /* 0x000000452e307212 */ /* 0x000fe400078e9630 */
        /* <DEDUP_REMOVED lines=8> */
[----:B------:R-:W-:Y:S02]  /*2810*/  SHF.R.U32 R56, R44, 0x6, R44 ;  /* 0x000000062c387819 */ /* 0x000fe4000000162c */
[----:B------:R-:W-:Y:S02]  /*2820*/  LOP3.LUT R50, R46, R57, R50, 0x96, !PT ;  /* 0x000000392e327212 */ /* 0x000fe400078e9632 */
[C-C-:B------:R-:W-:Y:S02]  /*2830*/  SHF.R.U32 R57, R44.reuse, 0xb, R44.reuse ;  /* 0x0000000b2c397819 */ /* 0x140fe4000000162c */
[----:B------:R-:W-:Y:S02]  /*2840*/  SHF.R.U32 R46, R44, 0x19, R44 ;  /* 0x000000192c2e7819 */ /* 0x000fe4000000162c */
[----:B------:R-:W-:Y:S02]  /*2850*/  SHF.R.S64 R58, R55, R14, RZ ;  /* 0x0000000e373a7219 */ /* 0x000fe400000010ff */
[----:B------:R-:W-:-:S02]  /*2860*/  LOP3.LUT R56, R46, R57, R56, 0x96, !PT ;  /* 0x000000392e387212 */ /* 0x000fc400078e9638 */
[C-C-:B------:R-:W-:Y:S02]  /*2870*/  SHF.R.U32 R46, R3.reuse, 0x7, R3.reuse ;  /* 0x00000007032e7819 */ /* 0x140fe40000001603 */
[----:B------:R-:W-:Y:S02]  /*2880*/  SHF.R.U32 R57, R3, 0x12, R3 ;  /* 0x0000001203397819 */ /* 0x000fe40000001603 */
[----:B------:R-:W-:Y:S02]  /*2890*/  PRMT R52, R52, 0x3210, RZ ;  /* 0x0000321034347816 */ /* 0x000fe400000000ff */
[----:B------:R-:W-:Y:S02]  /*28a0*/  LOP3.LUT R46, R58, R57, R46, 0x96, !PT ;  /* 0x000000393a2e7212 */ /* 0x000fe400078e962e */
[----:B------:R-:W-:Y:S02]  /*28b0*/  PRMT R58, R63, 0x3210, RZ ;  /* 0x000032103f3a7816 */ /* 0x000fe400000000ff */
[----:B------:R-:W-:-:S02]  /*28c0*/  IADD3 R52, PT, PT, R48, R61, R52 ;  /* 0x0000003d30347210 */ /* 0x000fc40007ffe034 */
[----:B------:R-:W-:Y:S02]  /*28d0*/  IADD3 R19, PT, PT, R19, -0x1b64963f, R58 ;  /* 0xe49b69c113137810 */ /* 0x000fe40007ffe03a */
[----:B------:R-:W-:Y:S01]  /*28e0*/  PRMT R56, R56, 0x3210, RZ ;  /* 0x0000321038387816 */ /* 0x000fe200000000ff */
[----:B------:R-:W-:Y:S01]  /*28f0*/  IMAD.IADD R11, R11, 0x1, R52 ;  /* 0x000000010b0b7824 */ /* 0x000fe200078e0234 */
[----:B------:R-:W-:Y:S02]  /*2900*/  PRMT R19, R19, 0x3210, RZ ;  /* 0x0000321013137816 */ /* 0x000fe400000000ff */
[----:B------:R-:W-:Y:S02]  /*2910*/  LOP3.LUT R48, R44, R53, R30, 0xca, !PT ;  /* 0x000000352c307212 */ /* 0x000fe400078eca1e */
[----:B------:R-:W-:Y:S02]  /*2920*/  SHF.R.U32 R52, R8, 0xd, R8 ;  /* 0x0000000d08347819 */ /* 0x000fe40000001608 */
[----:B------:R-:W-:-:S02]  /*2930*/  IADD3 R48, PT, PT, R48, R19, R56 ;  /* 0x0000001330307210 */ /* 0x000fc40007ffe038 */
[C-C-:B------:R-:W-:Y:S02]  /*2940*/  SHF.R.U32 R19, R8.reuse, 0x2, R8.reuse ;  /* 0x0000000208137819 */ /* 0x140fe40000001608 */
[----:B------:R-:W-:Y:S01]  /*2950*/  SHF.R.U32 R56, R8, 0x16, R8 ;  /* 0x0000001608387819 */ /* 0x000fe20000001608 */
[----:B------:R-:W-:Y:S01]  /*2960*/  IMAD.IADD R38, R48, 0x1, R38 ;  /* 0x0000000130267824 */ /* 0x000fe200078e0226 */
        /* <DEDUP_REMOVED lines=8> */
[----:B------:R-:W-:Y:S02]  /*29f0*/  LOP3.LUT R63, R0, R65, R8, 0xe8, !PT ;  /* 0x00000041003f7212 */ /* 0x000fe400078ee808 */
[----:B------:R-:W-:Y:S02]  /*2a00*/  LOP3.LUT R50, R54, R57, R50, 0x96, !PT ;  /* 0x0000003936327212 */ /* 0x000fe400078e9632 */
[----:B------:R-:W-:-:S02]  /*2a10*/  PRMT R54, R52, 0x3210, RZ ;  /* 0x0000321034367816 */ /* 0x000fc400000000ff */
[----:B------:R-:W-:Y:S02]  /*2a20*/  PRMT R52, R48, 0x3210, RZ ;  /* 0x0000321030347816 */ /* 0x000fe400000000ff */
[C---:B------:R-:W-:Y:S02]  /*2a30*/  PRMT R57, R36.reuse, 0x3210, RZ ;  /* 0x0000321024397816 */ /* 0x040fe400000000ff */
[----:B------:R-:W-:Y:S02]  /*2a40*/  IADD3 R63, PT, PT, R63, R52, R54 ;  /* 0x000000343f3f7210 */ /* 0x000fe40007ffe036 */
[C-C-:B------:R-:W-:Y:S02]  /*2a50*/  SHF.R.U32 R52, R36.reuse, 0x11, R36.reuse ;  /* 0x0000001124347819 */ /* 0x140fe40000001624 */
[----:B------:R-:W-:Y:S02]  /*2a60*/  SHF.R.U32 R48, R36, 0x13, R36 ;  /* 0x0000001324307819 */ /* 0x000fe40000001624 */
[----:B------:R-:W-:-:S02]  /*2a70*/  SHF.R.S64 R54, R57, R16, RZ ;  /* 0x0000001039367219 */ /* 0x000fc400000010ff */
[----:B------:R-:W-:Y:S02]  /*2a80*/  SHF.R.U32 R56, R38, 0x19, R38 ;  /* 0x0000001926387819 */ /* 0x000fe40000001626 */
[----:B------:R-:W-:Y:S02]  /*2a90*/  LOP3.LUT R52, R54, R48, R52, 0x96, !PT ;  /* 0x0000003036347212 */ /* 0x000fe400078e9634 */
[C-C-:B------:R-:W-:Y:S02]  /*2aa0*/  SHF.R.U32 R54, R38.reuse, 0x6, R38.reuse ;  /* 0x0000000626367819 */ /* 0x140fe40000001626 */
[----:B------:R-:W-:Y:S02]  /*2ab0*/  SHF.R.U32 R48, R38, 0xb, R38 ;  /* 0x0000000b26307819 */ /* 0x000fe40000001626 */
[----:B------:R-:W-:Y:S02]  /*2ac0*/  PRMT R30, R30, 0x3210, RZ ;  /* 0x000032101e1e7816 */ /* 0x000fe400000000ff */
[----:B------:R-:W-:-:S02]  /*2ad0*/  PRMT R42, R42, 0x3210, RZ ;  /* 0x000032102a2a7816 */ /* 0x000fc400000000ff */
[----:B------:R-:W-:Y:S02]  /*2ae0*/  LOP3.LUT R54, R56, R48, R54, 0x96, !PT ;  /* 0x0000003038367212 */ /* 0x000fe400078e9636 */
[----:B------:R-:W-:Y:S02]  /*2af0*/  IADD3 R23, PT, PT, R23, -0x1041b87a, R30 ;  /* 0xefbe478617177810 */ /* 0x000fe40007ffe01e */
[----:B------:R-:W-:Y:S02]  /*2b00*/  IADD3 R50, PT, PT, R50, R67, R42 ;  /* 0x0000004332327210 */ /* 0x000fe40007ffe02a */
[----:B------:R-:W-:Y:S02]  /*2b10*/  PRMT R23, R23, 0x3210, RZ ;  /* 0x0000321017177816 */ /* 0x000fe400000000ff */
[----:B------:R-:W-:Y:S01]  /*2b20*/  PRMT R54, R54, 0x3210, RZ ;  /* 0x0000321036367816 */ /* 0x000fe200000000ff */
[----:B------:R-:W-:Y:S01]  /*2b30*/  IMAD.IADD R9, R9, 0x1, R50 ;  /* 0x0000000109097824 */ /* 0x000fe200078e0232 */
[----:B------:R-:W-:-:S02]  /*2b40*/  LOP3.LUT R42, R38, R44, R53, 0xca, !PT ;  /* 0x0000002c262a7212 */ /* 0x000fc400078eca35 */
[C-C-:B------:R-:W-:Y:S02]  /*2b50*/  SHF.R.U32 R30, R63.reuse, 0xd, R63.reuse ;  /* 0x0000000d3f1e7819 */ /* 0x140fe4000000163f */
[----:B------:R-:W-:Y:S02]  /*2b60*/  IADD3 R42, PT, PT, R42, R23, R54 ;  /* 0x000000172a2a7210 */ /* 0x000fe40007ffe036 */
[C-C-:B------:R-:W-:Y:S02]  /*2b70*/  SHF.R.U32 R23, R63.reuse, 0x2, R63.reuse ;  /* 0x000000023f177819 */ /* 0x140fe4000000163f */
[----:B------:R-:W-:Y:S01]  /*2b80*/  SHF.R.U32 R50, R63, 0x16, R63 ;  /* 0x000000163f327819 */ /* 0x000fe2000000163f */
[----:B------:R-:W-:Y:S01]  /*2b90*/  IMAD.IADD R65, R42, 0x1, R65 ;  /* 0x000000012a417824 */ /* 0x000fe200078e0241 */
[----:B------:R-:W-:Y:S02]  /*2ba0*/  PRMT R32, R32, 0x3210, RZ ;  /* 0x0000321020207816 */ /* 0x000fe400000000ff */
[----:B------:R-:W-:-:S02]  /*2bb0*/  LOP3.LUT R54, R50, R30, R23, 0x96, !PT ;  /* 0x0000001e32367212 */ /* 0x000fc400078e9617 */
[C---:B------:R-:W-:Y:S02]  /*2bc0*/  PRMT R23, R9.reuse, 0x3210, RZ ;  /* 0x0000321009177816 */ /* 0x040fe400000000ff */
[----:B------:R-:W-:Y:S02]  /*2bd0*/  IADD3 R52, PT, PT, R52, R27, R32 ;  /* 0x0000001b34347210 */ /* 0x000fe40007ffe020 */
[C-C-:B------:R-:W-:Y:S02]  /*2be0*/  SHF.R.U32 R50, R9.reuse, 0x11, R9.reuse ;  /* 0x0000001109327819 */ /* 0x140fe40000001609 */
[----:B------:R-:W-:Y:S01]  /*2bf0*/  SHF.R.U32 R30, R9, 0x13, R9 ;  /* 0x00000013091e7819 */ /* 0x000fe20000001609 */
[----:B------:R-:W-:Y:S01]  /*2c00*/  IMAD.IADD R6, R6, 0x1, R52 ;  /* 0x0000000106067824 */ /* 0x000fe200078e0234 */
[----:B------:R-:W-:Y:S02]  /*2c10*/  SHF.R.S64 R32, R23, R16, RZ ;  /* 0x0000001017207219 */ /* 0x000fe400000010ff */
[----:B------:R-:W-:-:S02]  /*2c20*/  PRMT R54, R54, 0x3210, RZ ;  /* 0x0000321036367816 */ /* 0x000fc400000000ff */
[----:B------:R-:W-:Y:S02]  /*2c30*/  LOP3.LUT R50, R32, R30, R50, 0x96, !PT ;  /* 0x0000001e20327212 */ /* 0x000fe400078e9632 */
[----:B------:R-:W-:Y:S02]  /*2c40*/  LOP3.LUT R32, R8, R0, R63, 0xe8, !PT ;  /* 0x0000000008207212 */ /* 0x000fe400078ee83f */
[----:B------:R-:W-:Y:S02]  /*2c50*/  PRMT R30, R42, 0x3210, RZ ;  /* 0x000032102a1e7816 */ /* 0x000fe400000000ff */
[----:B------:R-:W-:Y:S02]  /*2c60*/  SHF.R.U32 R48, R4, 0x7, R4 ;  /* 0x0000000704307819 */ /* 0x000fe40000001604 */
[----:B------:R-:W-:Y:S02]  /*2c70*/  IADD3 R32, PT, PT, R32, R30, R54 ;  /* 0x0000001e20207210 */ /* 0x000fe40007ffe036 */
[----:B------:R-:W-:-:S02]  /*2c80*/  PRMT R30, R6, 0x3210, RZ ;  /* 0x00003210061e7816 */ /* 0x000fc400000000ff */
[----:B------:R-:W-:Y:S02]  /*2c90*/  SHF.R.U32 R56, R4, 0x12, R4 ;  /* 0x0000001204387819 */ /* 0x000fe40000001604 */
[----:B------:R-:W-:Y:S02]  /*2ca0*/  SHF.R.S64 R58, R59, R14, RZ ;  /* 0x0000000e3b3a7219 */ /* 0x000fe400000010ff */
[C-C-:B------:R-:W-:Y:S02]  /*2cb0*/  SHF.R.U32 R52, R6.reuse, 0x11, R6.reuse ;  /* 0x0000001106347819 */ /* 0x140fe40000001606 */
[----:B------:R-:W-:Y:S02]  /*2cc0*/  SHF.R.U32 R42, R6, 0x13, R6 ;  /* 0x00000013062a7819 */ /* 0x000fe40000001606 */
[----:B------:R-:W-:Y:S02]  /*2cd0*/  SHF.R.S64 R54, R30, R16, RZ ;  /* 0x000000101e367219 */ /* 0x000fe400000010ff */
[----:B------:R-:W-:-:S02]  /*2ce0*/  LOP3.LUT R48, R58, R56, R48, 0x96, !PT ;  /* 0x000000383a307212 */ /* 0x000fc400078e9630 */
[----:B------:R-:W-:Y:S02]  /*2cf0*/  LOP3.LUT R52, R54, R42, R52, 0x96, !PT ;  /* 0x0000002a36347212 */ /* 0x000fe400078e9634 */
[C-C-:B------:R-:W-:Y:S02]  /*2d00*/  SHF.R.U32 R54, R65.reuse, 0x6, R65.reuse ;  /* 0x0000000641367819 */ /* 0x140fe40000001641 */
        /* <DEDUP_REMOVED lines=10> */
[----:B------:R-:W-:Y:S02]  /*2db0*/  IADD3 R33, PT, PT, R33, 0xfc19dc6, R56 ;  /* 0x0fc19dc621217810 */ /* 0x000fe40007ffe038 */
        /* <DEDUP_REMOVED lines=20> */
[----:B------:R-:W-:Y:S02]  /*2f00*/  PRMT R53, R54, 0x3210, RZ ;  /* 0x0000321036357816 */ /* 0x000fe400000000ff */
        /* <DEDUP_REMOVED lines=12> */
[----:B------:R-:W-:Y:S02]  /*2fd0*/  IADD3 R44, PT, PT, R31, 0x240ca1cc, R44 ;  /* 0x240ca1cc1f2c7810 */ /* 0x000fe40007ffe02c */
[----:B------:R-:W-:Y:S02]  /*2fe0*/  IADD3 R48, PT, PT, R50, R69, R48 ;  /* 0x0000004532307210 */ /* 0x000fe40007ffe030 */
[----:B------:R-:W-:Y:S02]  /*2ff0*/  PRMT R44, R44, 0x3210, RZ ;  /* 0x000032102c2c7816 */ /* 0x000fe400000000ff */
[----:B------:R-:W-:Y:S01]  /*3000*/  PRMT R54, R54, 0x3210, RZ ;  /* 0x0000321036367816 */ /* 0x000fe200000000ff */
[----:B------:R-:W-:Y:S01]  /*3010*/  IMAD.IADD R3, R3, 0x1, R48 ;  /* 0x0000000103037824 */ /* 0x000fe200078e0230 */
[----:B------:R-:W-:-:S02]  /*3020*/  LOP3.LUT R31, R0, R65, R38, 0xca, !PT ;  /* 0x00000041001f7212 */ /* 0x000fc400078eca26 */
[--C-:B------:R-:W-:Y:S02]  /*3030*/  SHF.R.U32 R48, R21, 0x7, R21.reuse ;  /* 0x0000000715307819 */ /* 0x100fe40000001615 */
[----:B------:R-:W-:Y:S02]  /*3040*/  IADD3 R31, PT, PT, R31, R44, R54 ;  /* 0x0000002c1f1f7210 */ /* 0x000fe40007ffe036 */
[----:B------:R-:W-:Y:S02]  /*3050*/  SHF.R.U32 R50, R21, 0x12, R21 ;  /* 0x0000001215327819 */ /* 0x000fe40000001615 */
[----:B------:R-:W-:Y:S02]  /*3060*/  SHF.R.S64 R54, R29, R14, RZ ;  /* 0x0000000e1d367219 */ /* 0x000fe400000010ff */
[----:B------:R-:W-:Y:S02]  /*3070*/  PRMT R44, R42, 0x3210, RZ ;  /* 0x000032102a2c7816 */ /* 0x000fe400000000ff */
[----:B------:R-:W-:-:S02]  /*3080*/  SHF.R.U32 R52, R40, 0x7, R40 ;  /* 0x0000000728347819 */ /* 0x000fc40000001628 */
[----:B------:R-:W-:Y:S02]  /*3090*/  SHF.R.U32 R56, R40, 0x12, R40 ;  /* 0x0000001228387819 */ /* 0x000fe40000001628 */
[----:B------:R-:W-:Y:S02]  /*30a0*/  SHF.R.S64 R58, R61, R14, RZ ;  /* 0x0000000e3d3a7219 */ /* 0x000fe400000010ff */
[----:B------:R-:W-:Y:S02]  /*30b0*/  PRMT R42, R3, 0x3210, RZ ;  /* 0x00003210032a7816 */ /* 0x000fe400000000ff */
[----:B------:R-:W-:Y:S02]  /*30c0*/  LOP3.LUT R48, R54, R50, R48, 0x96, !PT ;  /* 0x0000003236307212 */ /* 0x000fe400078e9630 */
[----:B------:R-:W-:Y:S02]  /*30d0*/  IADD3 R54, PT, PT, R46, R19, R44 ;  /* 0x000000132e367210 */ /* 0x000fe40007ffe02c */
[----:B------:R-:W-:-:S02]  /*30e0*/  LOP3.LUT R52, R58, R56, R52, 0x96, !PT ;  /* 0x000000383a347212 */ /* 0x000fc400078e9634 */
[C-C-:B------:R-:W-:Y:S01]  /*30f0*/  SHF.R.U32 R44, R3.reuse, 0x11, R3.reuse ;  /* 0x00000011032c7819 */ /* 0x140fe20000001603 */
[----:B------:R-:W-:Y:S01]  /*3100*/  IMAD.IADD R4, R4, 0x1, R54 ;  /* 0x0000000104047824 */ /* 0x000fe200078e0236 */
[----:B------:R-:W-:Y:S02]  /*3110*/  SHF.R.U32 R46, R3, 0x13, R3 ;  /* 0x00000013032e7819 */ /* 0x000fe40000001603 */
[----:B------:R-:W-:Y:S02]  /*3120*/  SHF.R.S64 R50, R42, R16, RZ ;  /* 0x000000102a327219 */ /* 0x000fe400000010ff */
[----:B------:R-:W-:Y:S02]  /*3130*/  PRMT R52, R52, 0x3210, RZ ;  /* 0x0000321034347816 */ /* 0x000fe400000000ff */
[----:B------:R-:W-:Y:S02]  /*3140*/  LOP3.LUT R44, R50, R46, R44, 0x96, !PT ;  /* 0x0000002e322c7212 */ /* 0x000fe400078e962c */
[----:B------:R-:W-:-:S02]  /*3150*/  SHF.R.U32 R50, R24, 0x7, R24 ;  /* 0x0000000718327819 */ /* 0x000fc40000001618 */
[----:B------:R-:W-:Y:S02]  /*3160*/  SHF.R.U32 R46, R24, 0x12, R24 ;  /* 0x00000012182e7819 */ /* 0x000fe40000001618 */
[----:B------:R-:W-:Y:S02]  /*3170*/  SHF.R.S64 R54, R67, R14, RZ ;  /* 0x0000000e43367219 */ /* 0x000fe400000010ff */
[----:B------:R-:W-:Y:S02]  /*3180*/  IADD3 R56, PT, PT, R44, R57, R52 ;  /* 0x000000392c387210 */ /* 0x000fe40007ffe034 */
[----:B------:R-:W-:Y:S02]  /*3190*/  PRMT R44, R4, 0x3210, RZ ;  /* 0x00003210042c7816 */ /* 0x000fe400000000ff */
[----:B------:R-:W-:Y:S02]  /*31a0*/  LOP3.LUT R50, R54, R46, R50, 0x96, !PT ;  /* 0x0000002e36327212 */ /* 0x000fe400078e9632 */
[----:B------:R-:W-:-:S02]  /*31b0*/  SHF.R.U32 R54, R4, 0x11, R4 ;  /* 0x0000001104367819 */ /* 0x000fc40000001604 */
[----:B------:R-:W-:Y:S02]  /*31c0*/  SHF.R.U32 R46, R4, 0x13, R4 ;  /* 0x00000013042e7819 */ /* 0x000fe40000001604 */
[----:B------:R-:W-:Y:S02]  /*31d0*/  SHF.R.S64 R52, R44, R16, RZ ;  /* 0x000000102c347219 */ /* 0x000fe400000010ff */
[----:B------:R-:W-:Y:S02]  /*31e0*/  PRMT R48, R48, 0x3210, RZ ;  /* 0x0000321030307816 */ /* 0x000fe400000000ff */
[----:B------:R-:W-:Y:S01]  /*31f0*/  LOP3.LUT R54, R52, R46, R54, 0x96, !PT ;  /* 0x0000002e34367212 */ /* 0x000fe200078e9636 */
[----:B------:R-:W-:Y:S01]  /*3200*/  IMAD.IADD R46, R5, 0x1, R56 ;  /* 0x00000001052e7824 */ /* 0x000fe200078e0238 */
[C-C-:B------:R-:W-:Y:S02]  /*3210*/  SHF.R.U32 R52, R34.reuse, 0x2, R34.reuse ;  /* 0x0000000222347819 */ /* 0x140fe40000001622 */
[----:B------:R-:W-:-:S02]  /*3220*/  SHF.R.U32 R5, R34, 0xd, R34 ;  /* 0x0000000d22057819 */ /* 0x000fc40000001622 */
[----:B------:R-:W-:Y:S02]  /*3230*/  SHF.R.U32 R56, R34, 0x16, R34 ;  /* 0x0000001622387819 */ /* 0x000fe40000001622 */
[----:B------:R-:W-:Y:S02]  /*3240*/  SHF.R.U32 R58, R46, 0x13, R46 ;  /* 0x000000132e3a7819 */ /* 0x000fe4000000162e */
[----:B------:R-:W-:Y:S02]  /*3250*/  LOP3.LUT R52, R56, R5, R52, 0x96, !PT ;  /* 0x0000000538347212 */ /* 0x000fe400078e9634 */
[C---:B------:R-:W-:Y:S02]  /*3260*/  PRMT R5, R46.reuse, 0x3210, RZ ;  /* 0x000032102e057816 */ /* 0x040fe400000000ff */
[----:B------:R-:W-:Y:S02]  /*3270*/  SHF.R.U32 R56, R46, 0x11, R46 ;  /* 0x000000112e387819 */ /* 0x000fe4000000162e */
[----:B------:R-:W-:-:S02]  /*3280*/  SHF.R.S64 R60, R5, R16, RZ ;  /* 0x00000010053c7219 */ /* 0x000fc400000010ff */
[----:B------:R-:W-:Y:S02]  /*3290*/  PRMT R50, R50, 0x3210, RZ ;  /* 0x0000321032327816 */ /* 0x000fe400000000ff */
[----:B------:R-:W-:Y:S02]  /*32a0*/  LOP3.LUT R56, R60, R58, R56, 0x96, !PT ;  /* 0x0000003a3c387212 */ /* 0x000fe400078e9638 */
[----:B------:R-:W-:Y:S02]  /*32b0*/  IADD3 R60, PT, PT, R54, R23, R48 ;  /* 0x00000017363c7210 */ /* 0x000fe40007ffe030 */
[C-C-:B------:R-:W-:Y:S02]  /*32c0*/  SHF.R.U32 R54, R28.reuse, 0x7, R28.reuse ;  /* 0x000000071c367819 */ /* 0x140fe4000000161c */
[----:B------:R-:W-:Y:S01]  /*32d0*/  SHF.R.U32 R48, R28, 0x12, R28 ;  /* 0x000000121c307819 */ /* 0x000fe2000000161c */
[----:B------:R-:W-:Y:S01]  /*32e0*/  IMAD.IADD R40, R40, 0x1, R60 ;  /* 0x0000000128287824 */ /* 0x000fe200078e023c */
[----:B------:R-:W-:-:S02]  /*32f0*/  SHF.R.S64 R58, R27, R14, RZ ;  /* 0x0000000e1b3a7219 */ /* 0x000fc400000010ff */
[----:B------:R-:W-:Y:S02]  /*3300*/  IADD3 R56, PT, PT, R56, R30, R50 ;  /* 0x0000001e38387210 */ /* 0x000fe40007ffe032 */
[----:B------:R-:W-:Y:S02]  /*3310*/  LOP3.LUT R54, R58, R48, R54, 0x96, !PT ;  /* 0x000000303a367212 */ /* 0x000fe400078e9636 */
[----:B------:R-:W-:Y:S02]  /*3320*/  PRMT R52, R52, 0x3210, RZ ;  /* 0x0000321034347816 */ /* 0x000fe400000000ff */
[----:B------:R-:W-:Y:S02]  /*3330*/  LOP3.LUT R48, R32, R63, R34, 0xe8, !PT ;  /* 0x0000003f20307212 */ /* 0x000fe400078ee822 */
[----:B------:R-:W-:Y:S02]  /*3340*/  PRMT R50, R31, 0x3210, RZ ;  /* 0x000032101f327816 */ /* 0x000fe400000000ff */
[----:B------:R-:W-:-:S02]  /*3350*/  PRMT R54, R54, 0x3210, RZ ;  /* 0x0000321036367816 */ /* 0x000fc400000000ff */
[----:B------:R-:W-:Y:S01]  /*3360*/  IADD3 R48, PT, PT, R48, R50, R52 ;  /* 0x0000003230307210 */ /* 0x000fe20007ffe034 */
[----:B------:R-:W-:Y:S01]  /*3370*/  IMAD.IADD R52, R21, 0x1, R56 ;  /* 0x0000000115347824 */ /* 0x000fe200078e0238 */
[C---:B------:R-:W-:Y:S02]  /*3380*/  PRMT R21, R40.reuse, 0x3210, RZ ;  /* 0x0000321028157816 */ /* 0x040fe400000000ff */
[C-C-:B------:R-:W-:Y:S02]  /*3390*/  SHF.R.U32 R50, R40.reuse, 0x11, R40.reuse ;  /* 0x0000001128327819 */ /* 0x140fe40000001628 */
[----:B------:R-:W-:Y:S02]  /*33a0*/  SHF.R.U32 R56, R40, 0x13, R40 ;  /* 0x0000001328387819 */ /* 0x000fe40000001628 */
[----:B------:R-:W-:Y:S02]  /*33b0*/  SHF.R.S64 R58, R21, R16, RZ ;  /* 0x00000010153a7219 */ /* 0x000fe400000010ff */
[----:B------:R-:W-:-:S02]  /*33c0*/  PRMT R38, R38, 0x3210, RZ ;  /* 0x0000321026267816 */ /* 0x000fc400000000ff */
[----:B------:R-:W-:Y:S02]  /*33d0*/  LOP3.LUT R56, R58, R56, R50, 0x96, !PT ;  /* 0x000000383a387212 */ /* 0x000fe400078e9632 */
[C---:B------:R-:W-:Y:S02]  /*33e0*/  PRMT R50, R52.reuse, 0x3210, RZ ;  /* 0x0000321034327816 */ /* 0x040fe400000000ff */
[C-C-:B------:R-:W-:Y:S02]  /*33f0*/  SHF.R.U32 R58, R52.reuse, 0x11, R52.reuse ;  /* 0x00000011343a7819 */ /* 0x140fe40000001634 */
[----:B------:R-:W-:Y:S02]  /*3400*/  SHF.R.U32 R52, R52, 0x13, R52 ;  /* 0x0000001334347819 */ /* 0x000fe40000001634 */
[----:B------:R-:W-:-:S04]  /*3410*/  SHF.R.S64 R60, R50, R16, RZ ;  /* 0x00000010323c7219 */ /* 0x000fc800000010ff */
[----:B------:R-:W-:Y:S02]  /*3420*/  LOP3.LUT R52, R60, R52, R58, 0x96, !PT ;  /* 0x000000343c347212 */ /* 0x000fe400078e963a */
[----:B------:R-:W-:Y:S02]  /*3430*/  IADD3 R60, PT, PT, R56, R33, R54 ;  /* 0x00000021383c7210 */ /* 0x000fe40007ffe036 */
[C-C-:B------:R-:W-:Y:S02]  /*3440*/  SHF.R.U32 R54, R26.reuse, 0x7, R26.reuse ;  /* 0x000000071a367819 */ /* 0x140fe4000000161a */
[----:B------:R-:W-:Y:S02]  /*3450*/  SHF.R.U32 R56, R26, 0x12, R26 ;  /* 0x000000121a387819 */ /* 0x000fe4000000161a */
[----:B------:R-:W-:-:S04]  /*3460*/  SHF.R.S64 R58, R45, R14, RZ ;  /* 0x0000000e2d3a7219 */ /* 0x000fc800000010ff */
[----:B------:R-:W-:Y:S01]  /*3470*/  LOP3.LUT R56, R58, R56, R54, 0x96, !PT ;  /* 0x000000383a387212 */ /* 0x000fe200078e9636 */
[----:B------:R-:W-:-:S03]  /*3480*/  IMAD.IADD R54, R24, 0x1, R60 ;  /* 0x0000000118367824 */ /* 0x000fc600078e023c */
[----:B------:R-:W-:Y:S02]  /*3490*/  PRMT R56, R56, 0x3210, RZ ;  /* 0x0000321038387816 */ /* 0x000fe400000000ff */
[----:B------:R-:W-:Y:S02]  /*34a0*/  PRMT R24, R54, 0x3210, RZ ;  /* 0x0000321036187816 */ /* 0x000fe400000000ff */
[----:B------:R-:W-:Y:S02]  /*34b0*/  IADD3 R58, PT, PT, R52, R53, R56 ;  /* 0x00000035343a7210 */ /* 0x000fe40007ffe038 */
[C-C-:B------:R-:W-:Y:S02]  /*34c0*/  SHF.R.U32 R52, R54.reuse, 0x11, R54.reuse ;  /* 0x0000001136347819 */ /* 0x140fe40000001636 */
[----:B------:R-:W-:Y:S02]  /*34d0*/  SHF.R.U32 R54, R54, 0x13, R54 ;  /* 0x0000001336367819 */ /* 0x000fe40000001636 */
[----:B------:R-:W-:-:S04]  /*34e0*/  SHF.R.S64 R56, R24, R16, RZ ;  /* 0x0000001018387219 */ /* 0x000fc800000010ff */
[----:B------:R-:W-:Y:S01]  /*34f0*/  LOP3.LUT R52, R56, R54, R52, 0x96, !PT ;  /* 0x0000003638347212 */ /* 0x000fe200078e9634 */
[----:B------:R-:W-:Y:S01]  /*3500*/  IMAD.IADD R54, R28, 0x1, R58 ;  /* 0x000000011c367824 */ /* 0x000fe200078e023a */
[C-C-:B------:R-:W-:Y:S02]  /*3510*/  SHF.R.U32 R28, R22.reuse, 0x7, R22.reuse ;  /* 0x00000007161c7819 */ /* 0x140fe40000001616 */
[----:B------:R-:W-:Y:S02]  /*3520*/  SHF.R.U32 R56, R22, 0x12, R22 ;  /* 0x0000001216387819 */ /* 0x000fe40000001616 */
[----:B------:R-:W-:-:S04]  /*3530*/  SHF.R.S64 R58, R15, R14, RZ ;  /* 0x0000000e0f3a7219 */ /* 0x000fc800000010ff */
[----:B------:R-:W-:Y:S02]  /*3540*/  LOP3.LUT R56, R58, R56, R28, 0x96, !PT ;  /* 0x000000383a387212 */ /* 0x000fe400078e961c */
[C---:B------:R-:W-:Y:S02]  /*3550*/  PRMT R28, R54.reuse, 0x3210, RZ ;  /* 0x00003210361c7816 */ /* 0x040fe400000000ff */
[C-C-:B------:R-:W-:Y:S02]  /*3560*/  SHF.R.U32 R58, R54.reuse, 0x11, R54.reuse ;  /* 0x00000011363a7819 */ /* 0x140fe40000001636 */
[----:B------:R-:W-:Y:S02]  /*3570*/  SHF.R.U32 R54, R54, 0x13, R54 ;  /* 0x0000001336367819 */ /* 0x000fe40000001636 */
[----:B------:R-:W-:Y:S02]  /*3580*/  SHF.R.S64 R60, R28, R16, RZ ;  /* 0x000000101c3c7219 */ /* 0x000fe400000010ff */
[----:B------:R-:W-:-:S02]  /*3590*/  PRMT R56, R56, 0x3210, RZ ;  /* 0x0000321038387816 */ /* 0x000fc400000000ff */
        /* <DEDUP_REMOVED lines=53> */
[C-C-:B------:R-:W-:Y:S02]  /*38f0*/  SHF.R.U32 R8, R40.reuse, 0x7, R40.reuse ;  /* 0x0000000728087819 */ /* 0x140fe40000001628 */
[----:B------:R-:W-:Y:S02]  /*3900*/  SHF.R.U32 R40, R40, 0x12, R40 ;  /* 0x0000001228287819 */ /* 0x000fe40000001628 */
[----:B------:R-:W-:Y:S02]  /*3910*/  SHF.R.S64 R60, R21, R14, RZ ;  /* 0x0000000e153c7219 */ /* 0x000fe400000010ff */
[----:B------:R-:W-:Y:S02]  /*3920*/  PRMT R31, R31, 0x3210, RZ ;  /* 0x000032101f1f7816 */ /* 0x000fe400000000ff */
[----:B------:R-:W-:-:S02]  /*3930*/  LOP3.LUT R8, R60, R40, R8, 0x96, !PT ;  /* 0x000000283c087212 */ /* 0x000fc400078e9608 */
[----:B------:R-:W-:Y:S02]  /*3940*/  IADD3 R60, PT, PT, R13, 0x2de92c6f, R38 ;  /* 0x2de92c6f0d3c7810 */ /* 0x000fe40007ffe026 */
[C-C-:B------:R-:W-:Y:S02]  /*3950*/  SHF.R.U32 R13, R58.reuse, 0x6, R58.reuse ;  /* 0x000000063a0d7819 */ /* 0x140fe4000000163a */
[C-C-:B------:R-:W-:Y:S02]  /*3960*/  SHF.R.U32 R38, R58.reuse, 0xb, R58.reuse ;  /* 0x0000000b3a267819 */ /* 0x140fe4000000163a */
[----:B------:R-:W-:Y:S02]  /*3970*/  SHF.R.U32 R40, R58, 0x19, R58 ;  /* 0x000000193a287819 */ /* 0x000fe4000000163a */
[----:B------:R-:W-:Y:S02]  /*3980*/  IADD3 R56, PT, PT, R56, R24, R31 ;  /* 0x0000001838387210 */ /* 0x000fe40007ffe01f */
[----:B------:R-:W-:-:S02]  /*3990*/  LOP3.LUT R13, R40, R38, R13, 0x96, !PT ;  /* 0x00000026280d7212 */ /* 0x000fc400078e960d */
[----:B------:R-:W-:Y:S02]  /*39a0*/  PRMT R38, R60, 0x3210, RZ ;  /* 0x000032103c267816 */ /* 0x000fe400000000ff */
[----:B------:R-:W-:Y:S02]  /*39b0*/  PRMT R40, R13, 0x3210, RZ ;  /* 0x000032100d287816 */ /* 0x000fe400000000ff */
[----:B------:R-:W-:Y:S02]  /*39c0*/  LOP3.LUT R13, R58, R0, R65, 0xca, !PT ;  /* 0x000000003a0d7212 */ /* 0x000fe400078eca41 */
[----:B------:R-:W-:Y:S02]  /*39d0*/  PRMT R8, R8, 0x3210, RZ ;  /* 0x0000321008087816 */ /* 0x000fe400000000ff */
[----:B------:R-:W-:Y:S02]  /*39e0*/  IADD3 R60, PT, PT, R13, R38, R40 ;  /* 0x000000260d3c7210 */ /* 0x000fe40007ffe028 */
[----:B------:R-:W-:-:S02]  /*39f0*/  SHF.R.U32 R13, R48, 0x2, R48 ;  /* 0x00000002300d7819 */ /* 0x000fc40000001630 */
[--C-:B------:R-:W-:Y:S01]  /*3a00*/  SHF.R.U32 R38, R48, 0xd, R48.reuse ;  /* 0x0000000d30267819 */ /* 0x100fe20000001630 */
[----:B------:R-:W-:Y:S01]  /*3a10*/  IMAD.IADD R63, R60, 0x1, R63 ;  /* 0x000000013c3f7824 */ /* 0x000fe200078e023f */
[----:B------:R-:W-:-:S04]  /*3a20*/  SHF.R.U32 R40, R48, 0x16, R48 ;  /* 0x0000001630287819 */ /* 0x000fc80000001630 */
[----:B------:R-:W-:Y:S02]  /*3a30*/  LOP3.LUT R13, R40, R38, R13, 0x96, !PT ;  /* 0x00000026280d7212 */ /* 0x000fe400078e960d */
[----:B------:R-:W-:Y:S02]  /*3a40*/  PRMT R38, R60, 0x3210, RZ ;  /* 0x000032103c267816 */ /* 0x000fe400000000ff */
[----:B------:R-:W-:Y:S02]  /*3a50*/  PRMT R40, R13, 0x3210, RZ ;  /* 0x000032100d287816 */ /* 0x000fe400000000ff */
[----:B------:R-:W-:-:S04]  /*3a60*/  LOP3.LUT R13, R34, R32, R48, 0xe8, !PT ;  /* 0x00000020220d7212 */ /* 0x000fc800078ee830 */
[----:B------:R-:W-:Y:S02]  /*3a70*/  IADD3 R13, PT, PT, R13, R38, R40 ;  /* 0x000000260d0d7210 */ /* 0x000fe40007ffe028 */
[----:B------:R-:W-:Y:S02]  /*3a80*/  PRMT R38, R65, 0x3210, RZ ;  /* 0x0000321041267816 */ /* 0x000fe400000000ff */
[--C-:B------:R-:W-:Y:S02]  /*3a90*/  SHF.R.U32 R40, R63, 0x19, R63.reuse ;  /* 0x000000193f287819 */ /* 0x100fe4000000163f */
[----:B------:R-:W-:Y:S02]  /*3aa0*/  IADD3 R60, PT, PT, R25, 0x4a7484aa, R38 ;  /* 0x4a7484aa193c7810 */ /* 0x000fe40007ffe026 */
[C-C-:B------:R-:W-:Y:S02]  /*3ab0*/  SHF.R.U32 R25, R63.reuse, 0x6, R63.reuse ;  /* 0x000000063f197819 */ /* 0x140fe4000000163f */
[----:B------:R-:W-:-:S02]  /*3ac0*/  SHF.R.U32 R38, R63, 0xb, R63 ;  /* 0x0000000b3f267819 */ /* 0x000fc4000000163f */
[----:B------:R-:W-:Y:S02]  /*3ad0*/  SHF.R.U32 R65, R13, 0xd, R13 ;  /* 0x0000000d0d417819 */ /* 0x000fe4000000160d */
[----:B------:R-:W-:Y:S02]  /*3ae0*/  LOP3.LUT R25, R40, R38, R25, 0x96, !PT ;  /* 0x0000002628197212 */ /* 0x000fe400078e9619 */
[----:B------:R-:W-:Y:S02]  /*3af0*/  PRMT R38, R60, 0x3210, RZ ;  /* 0x000032103c267816 */ /* 0x000fe400000000ff */
[----:B------:R-:W-:Y:S02]  /*3b00*/  PRMT R40, R25, 0x3210, RZ ;  /* 0x0000321019287816 */ /* 0x000fe400000000ff */
[----:B------:R-:W-:Y:S02]  /*3b10*/  LOP3.LUT R25, R63, R58, R0, 0xca, !PT ;  /* 0x0000003a3f197212 */ /* 0x000fe400078eca00 */
[----:B------:R-:W-:-:S02]  /*3b20*/  PRMT R0, R0, 0x3210, RZ ;  /* 0x0000321000007816 */ /* 0x000fc400000000ff */
[----:B------:R-:W-:Y:S02]  /*3b30*/  IADD3 R25, PT, PT, R25, R38, R40 ;  /* 0x0000002619197210 */ /* 0x000fe40007ffe028 */
[C-C-:B------:R-:W-:Y:S02]  /*3b40*/  SHF.R.U32 R38, R13.reuse, 0x2, R13.reuse ;  /* 0x000000020d267819 */ /* 0x140fe4000000160d */
[----:B------:R-:W-:Y:S01]  /*3b50*/  SHF.R.U32 R40, R13, 0x16, R13 ;  /* 0x000000160d287819 */ /* 0x000fe2000000160d */
[----:B------:R-:W-:Y:S01]  /*3b60*/  IMAD.IADD R32, R25, 0x1, R32 ;  /* 0x0000000119207824 */ /* 0x000fe200078e0220 */
[----:B------:R-:W-:Y:S02]  /*3b70*/  IADD3 R35, PT, PT, R35, 0x5cb0a9dc, R0 ;  /* 0x5cb0a9dc23237810 */ /* 0x000fe40007ffe000 */
[----:B------:R-:W-:Y:S02]  /*3b80*/  LOP3.LUT R40, R40, R65, R38, 0x96, !PT ;  /* 0x0000004128287212 */ /* 0x000fe400078e9626 */
[----:B------:R-:W-:-:S02]  /*3b90*/  SHF.R.U32 R38, R32, 0x6, R32 ;  /* 0x0000000620267819 */ /* 0x000fc40000001620 */
[C-C-:B------:R-:W-:Y:S02]  /*3ba0*/  SHF.R.U32 R65, R32.reuse, 0xb, R32.reuse ;  /* 0x0000000b20417819 */ /* 0x140fe40000001620 */
[----:B------:R-:W-:Y:S02]  /*3bb0*/  SHF.R.U32 R60, R32, 0x19, R32 ;  /* 0x00000019203c7819 */ /* 0x000fe40000001620 */
[----:B------:R-:W-:Y:S02]  /*3bc0*/  PRMT R40, R40, 0x3210, RZ ;  /* 0x0000321028287816 */ /* 0x000fe400000000ff */
[----:B------:R-:W-:Y:S02]  /*3bd0*/  PRMT R25, R25, 0x3210, RZ ;  /* 0x0000321019197816 */ /* 0x000fe400000000ff */
[----:B------:R-:W-:Y:S02]  /*3be0*/  LOP3.LUT R0, R48, R34, R13, 0xe8, !PT ;  /* 0x0000002230007212 */ /* 0x000fe400078ee80d */
[----:B------:R-:W-:-:S02]  /*3bf0*/  LOP3.LUT R38, R60, R65, R38, 0x96, !PT ;  /* 0x000000413c267212 */ /* 0x000fc400078e9626 */
[----:B------:R-:W-:Y:S02]  /*3c00*/  IADD3 R0, PT, PT, R0, R25, R40 ;  /* 0x0000001900007210 */ /* 0x000fe40007ffe028 */
[----:B------:R-:W-:Y:S02]  /*3c10*/  PRMT R40, R35, 0x3210, RZ ;  /* 0x0000321023287816 */ /* 0x000fe400000000ff */
[----:B------:R-:W-:Y:S02]  /*3c20*/  PRMT R38, R38, 0x3210, RZ ;  /* 0x0000321026267816 */ /* 0x000fe400000000ff */
[----:B------:R-:W-:Y:S02]  /*3c30*/  LOP3.LUT R35, R32, R63, R58, 0xca, !PT ;  /* 0x0000003f20237212 */ /* 0x000fe400078eca3a */
[----:B------:R-:W-:Y:S02]  /*3c40*/  SHF.R.U32 R25, R0, 0x2, R0 ;  /* 0x0000000200197819 */ /* 0x000fe40000001600 */
[----:B------:R-:W-:-:S02]  /*3c50*/  IADD3 R35, PT, PT, R35, R40, R38 ;  /* 0x0000002823237210 */ /* 0x000fc40007ffe026 */
[C-C-:B------:R-:W-:Y:S02]  /*3c60*/  SHF.R.U32 R38, R0.reuse, 0xd, R0.reuse ;  /* 0x0000000d00267819 */ /* 0x140fe40000001600 */
[----:B------:R-:W-:Y:S02]  /*3c70*/  SHF.R.U32 R40, R0, 0x16, R0 ;  /* 0x0000001600287819 */ /* 0x000fe40000001600 */
[----:B------:R-:W-:Y:S02]  /*3c80*/  PRMT R58, R58, 0x3210, RZ ;  /* 0x000032103a3a7816 */ /* 0x000fe400000000ff */
[----:B------:R-:W-:Y:S01]  /*3c90*/  LOP3.LUT R38, R40, R38, R25, 0x96, !PT ;  /* 0x0000002628267212 */ /* 0x000fe200078e9619 */
[----:B------:R-:W-:Y:S01]  /*3ca0*/  IMAD.IADD R25, R35, 0x1, R34 ;  /* 0x0000000123197824 */ /* 0x000fe200078e0222 */
[----:B------:R-:W-:Y:S02]  /*3cb0*/  IADD3 R58, PT, PT, R37, 0x76f988da, R58 ;  /* 0x76f988da253a7810 */ /* 0x000fe40007ffe03a */
[----:B------:R-:W-:-:S02]  /*3cc0*/  PRMT R38, R38, 0x3210, RZ ;  /* 0x0000321026267816 */ /* 0x000fc400000000ff */
[C-C-:B------:R-:W-:Y:S02]  /*3cd0*/  SHF.R.U32 R34, R25.reuse, 0x6, R25.reuse ;  /* 0x0000000619227819 */ /* 0x140fe40000001619 */
[C-C-:B------:R-:W-:Y:S02]  /*3ce0*/  SHF.R.U32 R65, R25.reuse, 0xb, R25.reuse ;  /* 0x0000000b19417819 */ /* 0x140fe40000001619 */
[C---:B------:R-:W-:Y:S02]  /*3cf0*/  SHF.R.U32 R40, R25.reuse, 0x19, R25 ;  /* 0x0000001919287819 */ /* 0x040fe40000001619 */
[----:B------:R-:W-:Y:S02]  /*3d00*/  LOP3.LUT R37, R25, R32, R63, 0xca, !PT ;  /* 0x0000002019257212 */ /* 0x000fe400078eca3f */
[----:B------:R-:W-:Y:S02]  /*3d10*/  LOP3.LUT R40, R40, R65, R34, 0x96, !PT ;  /* 0x0000004128287212 */ /* 0x000fe400078e9622 */
[----:B------:R-:W-:-:S02]  /*3d20*/  PRMT R34, R35, 0x3210, RZ ;  /* 0x0000321023227816 */ /* 0x000fc400000000ff */
[----:B------:R-:W-:Y:S02]  /*3d30*/  LOP3.LUT R35, R13, R48, R0, 0xe8, !PT ;  /* 0x000000300d237212 */ /* 0x000fe400078ee800 */
[----:B------:R-:W-:Y:S02]  /*3d40*/  PRMT R40, R40, 0x3210, RZ ;  /* 0x0000321028287816 */ /* 0x000fe400000000ff */
[----:B------:R-:W-:Y:S02]  /*3d50*/  IADD3 R35, PT, PT, R35, R34, R38 ;  /* 0x0000002223237210 */ /* 0x000fe40007ffe026 */
[----:B------:R-:W-:Y:S02]  /*3d60*/  PRMT R34, R58, 0x3210, RZ ;  /* 0x000032103a227816 */ /* 0x000fe400000000ff */
[----:B------:R-:W-:Y:S02]  /*3d70*/  SHF.R.U32 R65, R35, 0xd, R35 ;  /* 0x0000000d23417819 */ /* 0x000fe40000001623 */
[----:B------:R-:W-:-:S02]  /*3d80*/  IADD3 R37, PT, PT, R37, R34, R40 ;  /* 0x0000002225257210 */ /* 0x000fc40007ffe028 */
[C-C-:B------:R-:W-:Y:S02]  /*3d90*/  SHF.R.U32 R34, R35.reuse, 0x2, R35.reuse ;  /* 0x0000000223227819 */ /* 0x140fe40000001623 */
[----:B------:R-:W-:Y:S01]  /*3da0*/  SHF.R.U32 R38, R35, 0x16, R35 ;  /* 0x0000001623267819 */ /* 0x000fe20000001623 */
[C---:B------:R-:W-:Y:S01]  /*3db0*/  IMAD.IADD R48, R37.reuse, 0x1, R48 ;  /* 0x0000000125307824 */ /* 0x040fe200078e0230 */
[----:B------:R-:W-:Y:S02]  /*3dc0*/  PRMT R37, R37, 0x3210, RZ ;  /* 0x0000321025257816 */ /* 0x000fe400000000ff */
[----:B------:R-:W-:Y:S02]  /*3dd0*/  LOP3.LUT R34, R38, R65, R34, 0x96, !PT ;  /* 0x0000004126227212 */ /* 0x000fe400078e9622 */
[C-C-:B------:R-:W-:Y:S02]  /*3de0*/  SHF.R.U32 R38, R48.reuse, 0x6, R48.reuse ;  /* 0x0000000630267819 */ /* 0x140fe40000001630 */
[----:B------:R-:W-:-:S02]  /*3df0*/  SHF.R.U32 R65, R48, 0xb, R48 ;  /* 0x0000000b30417819 */ /* 0x000fc40000001630 */
[----:B------:R-:W-:-:S04]  /*3e00*/  SHF.R.U32 R40, R48, 0x19, R48 ;  /* 0x0000001930287819 */ /* 0x000fc80000001630 */
[----:B------:R-:W-:Y:S02]  /*3e10*/  LOP3.LUT R40, R40, R65, R38, 0x96, !PT ;  /* 0x0000004128287212 */ /* 0x000fe400078e9626 */
[----:B------:R-:W-:Y:S02]  /*3e20*/  PRMT R38, R63, 0x3210, RZ ;  /* 0x000032103f267816 */ /* 0x000fe400000000ff */
[----:B------:R-:W-:Y:S02]  /*3e30*/  PRMT R40, R40, 0x3210, RZ ;  /* 0x0000321028287816 */ /* 0x000fe400000000ff */
[----:B------:R-:W-:Y:S02]  /*3e40*/  IADD3 R39, PT, PT, R39, -0x67c1aeae, R38 ;  /* 0x983e515227277810 */ /* 0x000fe40007ffe026 */
[----:B------:R-:W-:Y:S02]  /*3e50*/  PRMT R38, R34, 0x3210, RZ ;  /* 0x0000321022267816 */ /* 0x000fe400000000ff */
[----:B------:R-:W-:-:S04]  /*3e60*/  LOP3.LUT R34, R0, R13, R35, 0xe8, !PT ;  /* 0x0000000d00227212 */ /* 0x000fc800078ee823 */
[----:B------:R-:W-:Y:S02]  /*3e70*/  IADD3 R34, PT, PT, R34, R37, R38 ;  /* 0x0000002522227210 */ /* 0x000fe40007ffe026 */
[----:B------:R-:W-:Y:S02]  /*3e80*/  PRMT R38, R39, 0x3210, RZ ;  /* 0x0000321027267816 */ /* 0x000fe400000000ff */
[----:B------:R-:W-:Y:S02]  /*3e90*/  LOP3.LUT R37, R48, R25, R32, 0xca, !PT ;  /* 0x0000001930257212 */ /* 0x000fe400078eca20 */
[C---:B------:R-:W-:Y:S02]  /*3ea0*/  SHF.R.U32 R39, R34.reuse, 0x16, R34 ;  /* 0x0000001622277819 */ /* 0x040fe40000001622 */
[----:B------:R-:W-:Y:S02]  /*3eb0*/  IADD3 R40, PT, PT, R37, R38, R40 ;  /* 0x0000002625287210 */ /* 0x000fe40007ffe028 */
[----:B------:R-:W-:-:S02]  /*3ec0*/  SHF.R.U32 R37, R34, 0x2, R34 ;  /* 0x0000000222257819 */ /* 0x000fc40000001622 */
[----:B------:R-:W-:Y:S01]  /*3ed0*/  SHF.R.U32 R38, R34, 0xd, R34 ;  /* 0x0000000d22267819 */ /* 0x000fe20000001622 */
[----:B------:R-:W-:Y:S01]  /*3ee0*/  IMAD.IADD R13, R40, 0x1, R13 ;  /* 0x00000001280d7824 */ /* 0x000fe200078e020d */
[----:B------:R-:W-:Y:S02]  /*3ef0*/  PRMT R32, R32, 0x3210, RZ ;  /* 0x0000321020207816 */ /* 0x000fe400000000ff */
[----:B------:R-:W-:Y:S02]  /*3f00*/  LOP3.LUT R37, R39, R38, R37, 0x96, !PT ;  /* 0x0000002627257212 */ /* 0x000fe400078e9625 */
[----:B------:R-:W-:Y:S02]  /*3f10*/  IADD3 R58, PT, PT, R41, -0x57ce3993, R32 ;  /* 0xa831c66d293a7810 */ /* 0x000fe40007ffe020 */
[----:B------:R-:W-:Y:S02]  /*3f20*/  PRMT R32, R40, 0x3210, RZ ;  /* 0x0000321028207816 */ /* 0x000fe400000000ff */
[----:B------:R-:W-:-:S02]  /*3f30*/  SHF.R.U32 R39, R13, 0x6, R13 ;  /* 0x000000060d277819 */ /* 0x000fc4000000160d */
[C-C-:B------:R-:W-:Y:S02]  /*3f40*/  SHF.R.U32 R40, R13.reuse, 0xb, R13.reuse ;  /* 0x0000000b0d287819 */ /* 0x140fe4000000160d */
[----:B------:R-:W-:Y:S02]  /*3f50*/  SHF.R.U32 R41, R13, 0x19, R13 ;  /* 0x000000190d297819 */ /* 0x000fe4000000160d */
[----:B------:R-:W-:Y:S02]  /*3f60*/  PRMT R38, R37, 0x3210, RZ ;  /* 0x0000321025267816 */ /* 0x000fe400000000ff */
[----:B------:R-:W-:Y:S02]  /*3f70*/  LOP3.LUT R37, R35, R0, R34, 0xe8, !PT ;  /* 0x0000000023257212 */ /* 0x000fe400078ee822 */
[----:B------:R-:W-:Y:S02]  /*3f80*/  LOP3.LUT R39, R41, R40, R39, 0x96, !PT ;  /* 0x0000002829277212 */ /* 0x000fe400078e9627 */
[----:B------:R-:W-:-:S02]  /*3f90*/  IADD3 R37, PT, PT, R37, R32, R38 ;  /* 0x0000002025257210 */ /* 0x000fc40007ffe026 */
[----:B------:R-:W-:Y:S02]  /*3fa0*/  PRMT R41, R58, 0x3210, RZ ;  /* 0x000032103a297816 */ /* 0x000fe400000000ff */
[----:B------:R-:W-:Y:S02]  /*3fb0*/  LOP3.LUT R32, R13, R48, R25, 0xca, !PT ;  /* 0x000000300d207212 */ /* 0x000fe400078eca19 */
[----:B------:R-:W-:Y:S02]  /*3fc0*/  PRMT R39, R39, 0x3210, RZ ;  /* 0x0000321027277816 */ /* 0x000fe400000000ff */
[C---:B------:R-:W-:Y:S02]  /*3fd0*/  SHF.R.U32 R38, R37.reuse, 0x16, R37 ;  /* 0x0000001625267819 */ /* 0x040fe40000001625 */
[----:B------:R-:W-:Y:S02]  /*3fe0*/  IADD3 R39, PT, PT, R32, R41, R39 ;  /* 0x0000002920277210 */ /* 0x000fe40007ffe027 */
[----:B------:R-:W-:-:S02]  /*3ff0*/  SHF.R.U32 R32, R37, 0x2, R37 ;  /* 0x0000000225207819 */ /* 0x000fc40000001625 */
[----:B------:R-:W-:Y:S01]  /*4000*/  SHF.R.U32 R41, R37, 0xd, R37 ;  /* 0x0000000d25297819 */ /* 0x000fe20000001625 */
[----:B------:R-:W-:-:S03]  /*4010*/  IMAD.IADD R0, R39, 0x1, R0 ;  /* 0x0000000127007824 */ /* 0x000fc600078e0200 */
[----:B------:R-:W-:Y:S02]  /*4020*/  LOP3.LUT R32, R38, R41, R32, 0x96, !PT ;  /* 0x0000002926207212 */ /* 0x000fe400078e9620 */
[----:B------:R-:W-:Y:S02]  /*4030*/  PRMT R38, R25, 0x3210, RZ ;  /* 0x0000321019267816 */ /* 0x000fe400000000ff */
[C-C-:B------:R-:W-:Y:S02]  /*4040*/  SHF.R.U32 R25, R0.reuse, 0x6, R0.reuse ;  /* 0x0000000600197819 */ /* 0x140fe40000001600 */
[C-C-:B------:R-:W-:Y:S02]  /*4050*/  SHF.R.U32 R40, R0.reuse, 0xb, R0.reuse ;  /* 0x0000000b00287819 */ /* 0x140fe40000001600 */
[----:B------:R-:W-:Y:S02]  /*4060*/  SHF.R.U32 R41, R0, 0x19, R0 ;  /* 0x0000001900297819 */ /* 0x000fe40000001600 */
[----:B------:R-:W-:-:S02]  /*4070*/  IADD3 R58, PT, PT, R47, -0x4ffcd838, R38 ;  /* 0xb00327c82f3a7810 */ /* 0x000fc40007ffe026 */
[----:B------:R-:W-:Y:S02]  /*4080*/  LOP3.LUT R40, R41, R40, R25, 0x96, !PT ;  /* 0x0000002829287212 */ /* 0x000fe400078e9619 */
[----:B------:R-:W-:Y:S02]  /*4090*/  PRMT R38, R32, 0x3210, RZ ;  /* 0x0000321020267816 */ /* 0x000fe400000000ff */
[----:B------:R-:W-:Y:S02]  /*40a0*/  LOP3.LUT R25, R34, R35, R37, 0xe8, !PT ;  /* 0x0000002322197212 */ /* 0x000fe400078ee825 */
[----:B------:R-:W-:Y:S02]  /*40b0*/  PRMT R32, R39, 0x3210, RZ ;  /* 0x0000321027207816 */ /* 0x000fe400000000ff */
[----:B------:R-:W-:Y:S02]  /*40c0*/  PRMT R58, R58, 0x3210, RZ ;  /* 0x000032103a3a7816 */ /* 0x000fe400000000ff */
[----:B------:R-:W-:-:S02]  /*40d0*/  LOP3.LUT R39, R0, R13, R48, 0xca, !PT ;  /* 0x0000000d00277212 */ /* 0x000fc400078eca30 */
[----:B------:R-:W-:Y:S02]  /*40e0*/  PRMT R40, R40, 0x3210, RZ ;  /* 0x0000321028287816 */ /* 0x000fe400000000ff */
[----:B------:R-:W-:Y:S02]  /*40f0*/  IADD3 R32, PT, PT, R25, R32, R38 ;  /* 0x0000002019207210 */ /* 0x000fe40007ffe026 */
[----:B------:R-:W-:Y:S02]  /*4100*/  IADD3 R40, PT, PT, R39, R58, R40 ;  /* 0x0000003a27287210 */ /* 0x000fe40007ffe028 */
[C-C-:B------:R-:W-:Y:S02]  /*4110*/  SHF.R.U32 R25, R32.reuse, 0x2, R32.reuse ;  /* 0x0000000220197819 */ /* 0x140fe40000001620 */
[--C-:B------:R-:W-:Y:S01]  /*4120*/  SHF.R.U32 R38, R32, 0xd, R32.reuse ;  /* 0x0000000d20267819 */ /* 0x100fe20000001620 */
[----:B------:R-:W-:Y:S01]  /*4130*/  IMAD.IADD R35, R40, 0x1, R35 ;  /* 0x0000000128237824 */ /* 0x000fe200078e0223 */
[----:B------:R-:W-:-:S02]  /*4140*/  SHF.R.U32 R39, R32, 0x16, R32 ;  /* 0x0000001620277819 */ /* 0x000fc40000001620 */
[----:B------:R-:W-:Y:S02]  /*4150*/  PRMT R48, R48, 0x3210, RZ ;  /* 0x0000321030307816 */ /* 0x000fe400000000ff */
[----:B------:R-:W-:Y:S02]  /*4160*/  LOP3.LUT R25, R39, R38, R25, 0x96, !PT ;  /* 0x0000002627197212 */ /* 0x000fe400078e9619 */
[--C-:B------:R-:W-:Y:S02]  /*4170*/  SHF.R.U32 R41, R35, 0xb, R35.reuse ;  /* 0x0000000b23297819 */ /* 0x100fe40000001623 */
[----:B------:R-:W-:Y:S02]  /*4180*/  PRMT R39, R25, 0x3210, RZ ;  /* 0x0000321019277816 */ /* 0x000fe400000000ff */
[----:B------:R-:W-:Y:S02]  /*4190*/  PRMT R25, R40, 0x3210, RZ ;  /* 0x0000321028197816 */ /* 0x000fe400000000ff */
[----:B------:R-:W-:-:S02]  /*41a0*/  SHF.R.U32 R40, R35, 0x6, R35 ;  /* 0x0000000623287819 */ /* 0x000fc40000001623 */
[----:B------:R-:W-:Y:S02]  /*41b0*/  SHF.R.U32 R47, R35, 0x19, R35 ;  /* 0x00000019232f7819 */ /* 0x000fe40000001623 */
[----:B------:R-:W-:Y:S02]  /*41c0*/  LOP3.LUT R38, R37, R34, R32, 0xe8, !PT ;  /* 0x0000002225267212 */ /* 0x000fe400078ee820 */
[----:B------:R-:W-:Y:S02]  /*41d0*/  IADD3 R48, PT, PT, R49, -0x40a68039, R48 ;  /* 0xbf597fc731307810 */ /* 0x000fe40007ffe030 */
[----:B------:R-:W-:Y:S02]  /*41e0*/  LOP3.LUT R40, R47, R41, R40, 0x96, !PT ;  /* 0x000000292f287212 */ /* 0x000fe400078e9628 */
[----:B------:R-:W-:Y:S02]  /*41f0*/  IADD3 R25, PT, PT, R38, R25, R39 ;  /* 0x0000001926197210 */ /* 0x000fe40007ffe027 */
[----:B------:R-:W-:-:S02]  /*4200*/  PRMT R39, R48, 0x3210, RZ ;  /* 0x0000321030277816 */ /* 0x000fc400000000ff */
[----:B------:R-:W-:Y:S02]  /*4210*/  LOP3.LUT R38, R35, R0, R13, 0xca, !PT ;  /* 0x0000000023267212 */ /* 0x000fe400078eca0d */
[----:B------:R-:W-:Y:S02]  /*4220*/  PRMT R40, R40, 0x3210, RZ ;  /* 0x0000321028287816 */ /* 0x000fe400000000ff */
[C-C-:B------:R-:W-:Y:S02]  /*4230*/  SHF.R.U32 R41, R25.reuse, 0x2, R25.reuse ;  /* 0x0000000219297819 */ /* 0x140fe40000001619 */
[----:B------:R-:W-:Y:S02]  /*4240*/  IADD3 R39, PT, PT, R38, R39, R40 ;  /* 0x0000002726277210 */ /* 0x000fe40007ffe028 */
[C-C-:B------:R-:W-:Y:S02]  /*4250*/  SHF.R.U32 R48, R25.reuse, 0xd, R25.reuse ;  /* 0x0000000d19307819 */ /* 0x140fe40000001619 */
[----:B------:R-:W-:Y:S01]  /*4260*/  SHF.R.U32 R47, R25, 0x16, R25 ;  /* 0x00000016192f7819 */ /* 0x000fe20000001619 */
[----:B------:R-:W-:Y:S01]  /*4270*/  IMAD.IADD R34, R39, 0x1, R34 ;  /* 0x0000000127227824 */ /* 0x000fe200078e0222 */
[----:B------:R-:W-:-:S02]  /*4280*/  PRMT R40, R13, 0x3210, RZ ;  /* 0x000032100d287816 */ /* 0x000fc400000000ff */
[----:B------:R-:W-:Y:S02]  /*4290*/  LOP3.LUT R41, R47, R48, R41, 0x96, !PT ;  /* 0x000000302f297212 */ /* 0x000fe400078e9629 */
[----:B------:R-:W-:Y:S02]  /*42a0*/  PRMT R13, R39, 0x3210, RZ ;  /* 0x00003210270d7816 */ /* 0x000fe400000000ff */
[C-C-:B------:R-:W-:Y:S02]  /*42b0*/  SHF.R.U32 R39, R34.reuse, 0x6, R34.reuse ;  /* 0x0000000622277819 */ /* 0x140fe40000001622 */
[C-C-:B------:R-:W-:Y:S02]  /*42c0*/  SHF.R.U32 R48, R34.reuse, 0xb, R34.reuse ;  /* 0x0000000b22307819 */ /* 0x140fe40000001622 */
[----:B------:R-:W-:Y:S02]  /*42d0*/  SHF.R.U32 R47, R34, 0x19, R34 ;  /* 0x00000019222f7819 */ /* 0x000fe40000001622 */
[----:B------:R-:W-:-:S02]  /*42e0*/  LOP3.LUT R38, R32, R37, R25, 0xe8, !PT ;  /* 0x0000002520267212 */ /* 0x000fc400078ee819 */
[----:B------:R-:W-:Y:S02]  /*42f0*/  PRMT R41, R41, 0x3210, RZ ;  /* 0x0000321029297816 */ /* 0x000fe400000000ff */
[----:B------:R-:W-:Y:S02]  /*4300*/  IADD3 R40, PT, PT, R51, -0x391ff40d, R40 ;  /* 0xc6e00bf333287810 */ /* 0x000fe40007ffe028 */
[----:B------:R-:W-:Y:S02]  /*4310*/  LOP3.LUT R39, R47, R48, R39, 0x96, !PT ;  /* 0x000000302f277212 */ /* 0x000fe400078e9627 */
[----:B------:R-:W-:Y:S02]  /*4320*/  IADD3 R38, PT, PT, R38, R13, R41 ;  /* 0x0000000d26267210 */ /* 0x000fe40007ffe029 */
[----:B------:R-:W-:Y:S02]  /*4330*/  PRMT R40, R40, 0x3210, RZ ;  /* 0x0000321028287816 */ /* 0x000fe400000000ff */
[----:B------:R-:W-:-:S02]  /*4340*/  LOP3.LUT R13, R34, R35, R0, 0xca, !PT ;  /* 0x00000023220d7212 */ /* 0x000fc400078eca00 */
        /* <DEDUP_REMOVED lines=8> */
[C-C-:B------:R-:W-:Y:S02]  /*43d0*/  SHF.R.U32 R39, R37.reuse, 0x6, R37.reuse ;  /* 0x0000000625277819 */ /* 0x140fe40000001625 */
[C-C-:B------:R-:W-:Y:S02]  /*43e0*/  SHF.R.U32 R48, R37.reuse, 0xb, R37.reuse ;  /* 0x0000000b25307819 */ /* 0x140fe40000001625 */
[----:B------:R-:W-:Y:S02]  /*43f0*/  SHF.R.U32 R47, R37, 0x19, R37 ;  /* 0x00000019252f7819 */ /* 0x000fe40000001625 */
[----:B------:R-:W-:Y:S02]  /*4400*/  LOP3.LUT R13, R25, R32, R38, 0xe8, !PT ;  /* 0x00000020190d7212 */ /* 0x000fe400078ee826 */
[----:B------:R-:W-:-:S02]  /*4410*/  PRMT R41, R41, 0x3210, RZ ;  /* 0x0000321029297816 */ /* 0x000fc400000000ff */
[----:B------:R-:W-:Y:S02]  /*4420*/  PRMT R0, R58, 0x3210, RZ ;  /* 0x000032103a007816 */ /* 0x000fe400000000ff */
[----:B------:R-:W-:Y:S02]  /*4430*/  IADD3 R40, PT, PT, R55, -0x2a586eb9, R40 ;  /* 0xd5a7914737287810 */ /* 0x000fe40007ffe028 */
[----:B------:R-:W-:Y:S02]  /*4440*/  LOP3.LUT R39, R47, R48, R39, 0x96, !PT ;  /* 0x000000302f277212 */ /* 0x000fe400078e9627 */
[----:B------:R-:W-:Y:S02]  /*4450*/  IADD3 R13, PT, PT, R13, R0, R41 ;  /* 0x000000000d0d7210 */ /* 0x000fe40007ffe029 */
[----:B------:R-:W-:Y:S02]  /*4460*/  PRMT R41, R40, 0x3210, RZ ;  /* 0x0000321028297816 */ /* 0x000fe400000000ff */
[----:B------:R-:W-:-:S02]  /*4470*/  LOP3.LUT R0, R37, R34, R35, 0xca, !PT ;  /* 0x0000002225007212 */ /* 0x000fc400078eca23 */
[----:B------:R-:W-:Y:S02]  /*4480*/  PRMT R39, R39, 0x3210, RZ ;  /* 0x0000321027277816 */ /* 0x000fe400000000ff */
[C---:B------:R-:W-:Y:S02]  /*4490*/  SHF.R.U32 R40, R13.reuse, 0x2, R13 ;  /* 0x000000020d287819 */ /* 0x040fe4000000160d */
[----:B------:R-:W-:Y:S02]  /*44a0*/  IADD3 R39, PT, PT, R0, R41, R39 ;  /* 0x0000002900277210 */ /* 0x000fe40007ffe027 */
[C-C-:B------:R-:W-:Y:S02]  /*44b0*/  SHF.R.U32 R47, R13.reuse, 0xd, R13.reuse ;  /* 0x0000000d0d2f7819 */ /* 0x140fe4000000160d */
[--C-:B------:R-:W-:Y:S01]  /*44c0*/  SHF.R.U32 R48, R13, 0x16, R13.reuse ;  /* 0x000000160d307819 */ /* 0x100fe2000000160d */
[----:B------:R-:W-:Y:S01]  /*44d0*/  IMAD.IADD R32, R39, 0x1, R32 ;  /* 0x0000000127207824 */ /* 0x000fe200078e0220 */
[----:B------:R-:W-:-:S02]  /*44e0*/  LOP3.LUT R0, R38, R25, R13, 0xe8, !PT ;  /* 0x0000001926007212 */ /* 0x000fc400078ee80d */
[----:B------:R-:W-:Y:S02]  /*44f0*/  LOP3.LUT R40, R48, R47, R40, 0x96, !PT ;  /* 0x0000002f30287212 */ /* 0x000fe400078e9628 */
[----:B------:R-:W-:Y:S02]  /*4500*/  PRMT R48, R35, 0x3210, RZ ;  /* 0x0000321023307816 */ /* 0x000fe400000000ff */
[----:B------:R-:W-:Y:S02]  /*4510*/  PRMT R35, R39, 0x3210, RZ ;  /* 0x0000321027237816 */ /* 0x000fe400000000ff */
[C-C-:B------:R-:W-:Y:S02]  /*4520*/  SHF.R.U32 R39, R32.reuse, 0x6, R32.reuse ;  /* 0x0000000620277819 */ /* 0x140fe40000001620 */
[C-C-:B------:R-:W-:Y:S02]  /*4530*/  SHF.R.U32 R58, R32.reuse, 0xb, R32.reuse ;  /* 0x0000000b203a7819 */ /* 0x140fe40000001620 */
[----:B------:R-:W-:-:S02]  /*4540*/  SHF.R.U32 R41, R32, 0x19, R32 ;  /* 0x0000001920297819 */ /* 0x000fc40000001620 */
[----:B------:R-:W-:Y:S02]  /*4550*/  PRMT R40, R40, 0x3210, RZ ;  /* 0x0000321028287816 */ /* 0x000fe400000000ff */
[----:B------:R-:W-:Y:S02]  /*4560*/  IADD3 R48, PT, PT, R59, 0x6ca6351, R48 ;  /* 0x06ca63513b307810 */ /* 0x000fe40007ffe030 */
        /* <DEDUP_REMOVED lines=18> */
[----:B------:R-:W-:Y:S02]  /*4690*/  IADD3 R40, PT, PT, R43, 0x14292967, R40 ;  /* 0x142929672b287810 */ /* 0x000fe40007ffe028 */
        /* <DEDUP_REMOVED lines=81> */
[----:B------:R-:W-:Y:S02]  /*4bb0*/  SHF.R.U32 R39, R25, 0x2, R25 ;  /* 0x0000000219277819 */ /* 0x000fe40000001619 */
        /* <DEDUP_REMOVED lines=45> */
[C-C-:B------:R-:W-:Y:S02]  /*4e90*/  SHF.R.U32 R27, R32.reuse, 0x6, R32.reuse ;  /* 0x00000006201b7819 */ /* 0x140fe40000001620 */
[C-C-:B------:R-:W-:Y:S02]  /*4ea0*/  SHF.R.U32 R48, R32.reuse, 0xb, R32.reuse ;  /* 0x0000000b20307819 */ /* 0x140fe40000001620 */
[----:B------:R-:W-:Y:S02]  /*4eb0*/  SHF.R.U32 R35, R32, 0x19, R32 ;  /* 0x0000001920237819 */ /* 0x000fe40000001620 */
        /* <DEDUP_REMOVED lines=68> */
[----:B------:R-:W-:Y:S01]  /*5300*/  SHF.R.U32 R35, R19, 0x16, R19 ;  /* 0x0000001613237819 */ /* 0x000fe20000001613 */
[C---:B------:R-:W-:Y:S01]  /*5310*/  IMAD.IADD R0, R27.reuse, 0x1, R0 ;  /* 0x000000011b007824 */ /* 0x040fe200078e0200 */
        /* <DEDUP_REMOVED lines=129> */
[C-C-:B------:R-:W-:Y:S02]  /*5b30*/  SHF.R.U32 R40, R32.reuse, 0xd, R32.reuse ;  /* 0x0000000d20287819 */ /* 0x140fe40000001620 */
[----:B------:R-:W-:Y:S02]  /*5b40*/  SHF.R.U32 R27, R32, 0x16, R32 ;  /* 0x00000016201b7819 */ /* 0x000fe40000001620 */
[----:B------:R-:W-:Y:S02]  /*5b50*/  IADD3 R38, PT, PT, R19, R38, R25 ;  /* 0x0000002613267210 */ /* 0x000fe40007ffe019 */
[----:B------:R-:W-:-:S02]  /*5b60*/  LOP3.LUT R27, R27, R40, R21, 0x96, !PT ;  /* 0x000000281b1b7212 */ /* 0x000fc400078e9615 */
[----:B------:R-:W-:Y:S01]  /*5b70*/  PRMT R19, R30, 0x3210, RZ ;  /* 0x000032101e137816 */ /* 0x000fe200000000ff */
[C---:B------:R-:W-:Y:S01]  /*5b80*/  IMAD.IADD R21, R38.reuse, 0x1, R13 ;  /* 0x0000000126157824 */ /* 0x040fe200078e020d */
[----:B------:R-:W-:Y:S02]  /*5b90*/  PRMT R13, R38, 0x3210, RZ ;  /* 0x00003210260d7816 */ /* 0x000fe400000000ff */
[----:B------:R-:W-:Y:S02]  /*5ba0*/  LOP3.LUT R30, R15, R0, R32, 0xe8, !PT ;  /* 0x000000000f1e7212 */ /* 0x000fe400078ee820 */
        /* <DEDUP_REMOVED lines=16> */
[----:B------:R-:W-:Y:S01]  /*5cb0*/  IMAD.IADD R38, R25, 0x1, R0 ;  /* 0x0000000119267824 */ /* 0x000fe200078e0200 */
[----:B------:R-:W-:Y:S02]  /*5cc0*/  PRMT R13, R19, 0x3210, RZ ;  /* 0x00003210130d7816 */ /* 0x000fe400000000ff */
[----:B------:R-:W-:Y:S02]  /*5cd0*/  PRMT R19, R25, 0x3210, RZ ;  /* 0x0000321019137816 */ /* 0x000fe400000000ff */
[C-C-:B------:R-:W-:Y:S02]  /*5ce0*/  SHF.R.U32 R25, R38.reuse, 0x6, R38.reuse ;  /* 0x0000000626197819 */ /* 0x140fe40000001626 */
[C-C-:B------:R-:W-:Y:S02]  /*5cf0*/  SHF.R.U32 R40, R38.reuse, 0xb, R38.reuse ;  /* 0x0000000b26287819 */ /* 0x140fe40000001626 */
[----:B------:R-:W-:-:S02]  /*5d00*/  SHF.R.U32 R27, R38, 0x19, R38 ;  /* 0x00000019261b7819 */ /* 0x000fc40000001626 */
[----:B------:R-:W-:Y:S02]  /*5d10*/  LOP3.LUT R0, R32, R15, R30, 0xe8, !PT ;  /* 0x0000000f20007212 */ /* 0x000fe400078ee81e */
        /* <DEDUP_REMOVED lines=11> */
[--C-:B------:R-:W-:Y:S01]  /*5dd0*/  SHF.R.U32 R27, R2, 0x7, R2.reuse ;  /* 0x00000007021b7819 */ /* 0x100fe20000001602 */
[----:B------:R-:W-:Y:S01]  /*5de0*/  IMAD.IADD R23, R48, 0x1, R15 ;  /* 0x0000000130177824 */ /* 0x000fe200078e020f */
[----:B------:R-:W-:Y:S02]  /*5df0*/  SHF.R.U32 R40, R2, 0x12, R2 ;  /* 0x0000001202287819 */ /* 0x000fe40000001602 */
[----:B------:R-:W-:Y:S02]  /*5e00*/  SHF.R.S64 R53, R53, R14, RZ ;  /* 0x0000000e35357219 */ /* 0x000fe400000010ff */
[----:B------:R-:W-:Y:S02]  /*5e10*/  LOP3.LUT R13, R30, R32, R19, 0xe8, !PT ;  /* 0x000000201e0d7212 */ /* 0x000fe400078ee813 */
[----:B------:R-:W-:Y:S02]  /*5e20*/  PRMT R29, R29, 0x3210, RZ ;  /* 0x000032101d1d7816 */ /* 0x000fe400000000ff */
[----:B------:R-:W-:-:S02]  /*5e30*/  PRMT R48, R48, 0x3210, RZ ;  /* 0x0000321030307816 */ /* 0x000fc400000000ff */
[----:B------:R-:W-:Y:S02]  /*5e40*/  LOP3.LUT R27, R53, R40, R27, 0x96, !PT ;  /* 0x00000028351b7212 */ /* 0x000fe400078e961b */
[----:B------:R-:W-:Y:S02]  /*5e50*/  SHF.R.S64 R35, R33, R14, RZ ;  /* 0x0000000e21237219 */ /* 0x000fe400000010ff */
[----:B------:R-:W-:Y:S02]  /*5e60*/  IADD3 R40, PT, PT, R13, R48, R29 ;  /* 0x000000300d287210 */ /* 0x000fe40007ffe01d */
[C-C-:B------:R-:W-:Y:S02]  /*5e70*/  SHF.R.U32 R15, R23.reuse, 0x6, R23.reuse ;  /* 0x00000006170f7819 */ /* 0x140fe40000001617 */
[C-C-:B------:R-:W-:Y:S02]  /*5e80*/  SHF.R.U32 R58, R23.reuse, 0xb, R23.reuse ;  /* 0x0000000b173a7819 */ /* 0x140fe40000001617 */
[----:B------:R-:W-:-:S02]  /*5e90*/  SHF.R.U32 R33, R23, 0x19, R23 ;  /* 0x0000001917217819 */ /* 0x000fc40000001617 */
[----:B------:R-:W-:Y:S02]  /*5ea0*/  PRMT R13, R34, 0x3210, RZ ;  /* 0x00003210220d7816 */ /* 0x000fe400000000ff */
[----:B------:R-:W-:Y:S02]  /*5eb0*/  SHF.R.S64 R41, R42, R14, RZ ;  /* 0x0000000e2a297219 */ /* 0x000fe400000010ff */
[----:B------:R-:W-:Y:S02]  /*5ec0*/  LOP3.LUT R33, R33, R58, R15, 0x96, !PT ;  /* 0x0000003a21217212 */ /* 0x000fe400078e960f */
[----:B------:R-:W-:Y:S02]  /*5ed0*/  IADD3 R42, PT, PT, R28, 0x34b0bcb5, R13 ;  /* 0x34b0bcb51c2a7810 */ /* 0x000fe40007ffe00d */
[C-C-:B------:R-:W-:Y:S02]  /*5ee0*/  SHF.R.U32 R25, R7.reuse, 0x7, R7.reuse ;  /* 0x0000000707197819 */ /* 0x140fe40000001607 */
[----:B------:R-:W-:-:S02]  /*5ef0*/  SHF.R.U32 R0, R7, 0x12, R7 ;  /* 0x0000001207007819 */ /* 0x000fc40000001607 */
[----:B------:R-:W-:Y:S02]  /*5f00*/  PRMT R42, R42, 0x3210, RZ ;  /* 0x000032102a2a7816 */ /* 0x000fe400000000ff */
[----:B------:R-:W-:Y:S02]  /*5f10*/  LOP3.LUT R29, R23, R38, R21, 0xca, !PT ;  /* 0x00000026171d7212 */ /* 0x000fe400078eca15 */
[----:B------:R-:W-:Y:S02]  /*5f20*/  PRMT R33, R33, 0x3210, RZ ;  /* 0x0000321021217816 */ /* 0x000fe400000000ff */
[----:B------:R-:W-:Y:S02]  /*5f30*/  LOP3.LUT R25, R35, R0, R25, 0x96, !PT ;  /* 0x0000000023197212 */ /* 0x000fe400078e9619 */
[----:B------:R-:W-:Y:S02]  /*5f40*/  SHF.R.S64 R39, R44, R14, RZ ;  /* 0x0000000e2c277219 */ /* 0x000fe400000010ff */
[----:B------:R-:W-:-:S02]  /*5f50*/  IADD3 R33, PT, PT, R29, R42, R33 ;  /* 0x0000002a1d217210 */ /* 0x000fc40007ffe021 */
[C-C-:B------:R-:W-:Y:S02]  /*5f60*/  SHF.R.U32 R35, R40.reuse, 0x2, R40.reuse ;  /* 0x0000000228237819 */ /* 0x140fe40000001628 */
[C---:B------:R-:W-:Y:S01]  /*5f70*/  SHF.R.U32 R44, R40.reuse, 0xd, R40 ;  /* 0x0000000d282c7819 */ /* 0x040fe20000001628 */
[----:B------:R-:W-:Y:S01]  /*5f80*/  IMAD.IADD R32, R33, 0x1, R32 ;  /* 0x0000000121207824 */ /* 0x000fe200078e0220 */
[----:B------:R-:W-:Y:S02]  /*5f90*/  SHF.R.U32 R37, R40, 0x16, R40 ;  /* 0x0000001628257819 */ /* 0x000fe40000001628 */
[C-C-:B------:R-:W-:Y:S02]  /*5fa0*/  SHF.R.U32 R13, R4.reuse, 0x7, R4.reuse ;  /* 0x00000007040d7819 */ /* 0x140fe40000001604 */
[----:B------:R-:W-:Y:S02]  /*5fb0*/  SHF.R.U32 R34, R4, 0x12, R4 ;  /* 0x0000001204227819 */ /* 0x000fe40000001604 */
[----:B------:R-:W-:-:S02]  /*5fc0*/  LOP3.LUT R35, R37, R44, R35, 0x96, !PT ;  /* 0x0000002c25237212 */ /* 0x000fc400078e9623 */
[----:B------:R-:W-:Y:S02]  /*5fd0*/  LOP3.LUT R13, R39, R34, R13, 0x96, !PT ;  /* 0x00000022270d7212 */ /* 0x000fe400078e960d */
[----:B------:R-:W-:Y:S02]  /*5fe0*/  SHF.R.S64 R39, R5, R14, RZ ;  /* 0x0000000e05277219 */ /* 0x000fe400000010ff */
[C-C-:B------:R-:W-:Y:S02]  /*5ff0*/  SHF.R.U32 R15, R3.reuse, 0x7, R3.reuse ;  /* 0x00000007030f7819 */ /* 0x140fe40000001603 */
[----:B------:R-:W-:Y:S02]  /*6000*/  SHF.R.U32 R0, R3, 0x12, R3 ;  /* 0x0000001203007819 */ /* 0x000fe40000001603 */
[----:B------:R-:W-:Y:S02]  /*6010*/  PRMT R5, R21, 0x3210, RZ ;  /* 0x0000321015057816 */ /* 0x000fe400000000ff */
[----:B------:R-:W-:-:S02]  /*6020*/  LOP3.LUT R21, R19, R30, R40, 0xe8, !PT ;  /* 0x0000001e13157212 */ /* 0x000fc400078ee828 */
[----:B------:R-:W-:Y:S02]  /*6030*/  PRMT R35, R35, 0x3210, RZ ;  /* 0x0000321023237816 */ /* 0x000fe400000000ff */
[----:B------:R-:W-:Y:S02]  /*6040*/  PRMT R34, R33, 0x3210, RZ ;  /* 0x0000321021227816 */ /* 0x000fe400000000ff */
[C-C-:B------:R-:W-:Y:S02]  /*6050*/  SHF.R.U32 R33, R32.reuse, 0x6, R32.reuse ;  /* 0x0000000620217819 */ /* 0x140fe40000001620 */
[C-C-:B------:R-:W-:Y:S02]  /*6060*/  SHF.R.U32 R42, R32.reuse, 0xb, R32.reuse ;  /* 0x0000000b202a7819 */ /* 0x140fe40000001620 */
[----:B------:R-:W-:Y:S02]  /*6070*/  SHF.R.U32 R37, R32, 0x19, R32 ;  /* 0x0000001920257819 */ /* 0x000fe40000001620 */
[----:B------:R-:W-:-:S02]  /*6080*/  LOP3.LUT R15, R41, R0, R15, 0x96, !PT ;  /* 0x00000000290f7212 */ /* 0x000fc400078e960f */
[C-C-:B------:R-:W-:Y:S02]  /*6090*/  SHF.R.U32 R0, R46.reuse, 0x7, R46.reuse ;  /* 0x000000072e007819 */ /* 0x140fe4000000162e */
[----:B------:R-:W-:Y:S02]  /*60a0*/  SHF.R.U32 R29, R46, 0x12, R46 ;  /* 0x000000122e1d7819 */ /* 0x000fe4000000162e */
[----:B------:R-:W-:Y:S02]  /*60b0*/  IADD3 R21, PT, PT, R21, R34, R35 ;  /* 0x0000002215157210 */ /* 0x000fe40007ffe023 */
[----:B------:R-:W-:Y:S02]  /*60c0*/  IADD3 R34, PT, PT, R26, 0x391c0cb3, R5 ;  /* 0x391c0cb31a227810 */ /* 0x000fe40007ffe005 */
[----:B------:R-:W-:Y:S02]  /*60d0*/  LOP3.LUT R33, R37, R42, R33, 0x96, !PT ;  /* 0x0000002a25217212 */ /* 0x000fe400078e9621 */
[----:B------:R-:W-:-:S02]  /*60e0*/  LOP3.LUT R0, R39, R29, R0, 0x96, !PT ;  /* 0x0000001d27007212 */ /* 0x000fc400078e9600 */
[----:B------:R-:W-:Y:S02]  /*60f0*/  PRMT R34, R34, 0x3210, RZ ;  /* 0x0000321022227816 */ /* 0x000fe400000000ff */
[----:B------:R-:W-:Y:S02]  /*6100*/  LOP3.LUT R29, R32, R23, R38, 0xca, !PT ;  /* 0x00000017201d7212 */ /* 0x000fe400078eca26 */
[----:B------:R-:W-:Y:S02]  /*6110*/  PRMT R33, R33, 0x3210, RZ ;  /* 0x0000321021217816 */ /* 0x000fe400000000ff */
[----:B------:R-:W-:Y:S02]  /*6120*/  PRMT R5, R54, 0x3210, RZ ;  /* 0x0000321036057816 */ /* 0x000fe400000000ff */
[----:B------:R-:W-:Y:S02]  /*6130*/  IADD3 R33, PT, PT, R29, R34, R33 ;  /* 0x000000221d217210 */ /* 0x000fe40007ffe021 */
[----:B------:R-:W-:-:S02]  /*6140*/  SHF.R.U32 R35, R21, 0x2, R21 ;  /* 0x0000000215237819 */ /* 0x000fc40000001615 */
[--C-:B------:R-:W-:Y:S01]  /*6150*/  SHF.R.U32 R42, R21, 0xd, R21.reuse ;  /* 0x0000000d152a7819 */ /* 0x100fe20000001615 */
[----:B------:R-:W-:Y:S01]  /*6160*/  IMAD.IADD R29, R33, 0x1, R30 ;  /* 0x00000001211d7824 */ /* 0x000fe200078e021e */
[----:B------:R-:W-:Y:S01]  /*6170*/  SHF.R.U32 R37, R21, 0x16, R21 ;  /* 0x0000001615257819 */ /* 0x000fe20000001615 */
[----:B------:R-:W-:Y:S01]  /*6180*/  IMAD.IADD R30, R9, 0x1, R56 ;  /* 0x00000001091e7824 */ /* 0x000fe200078e0238 */
        /* <DEDUP_REMOVED lines=9> */
[----:B------:R-:W-:Y:S02]  /*6220*/  PRMT R9, R38, 0x3210, RZ ;  /* 0x0000321026097816 */ /* 0x000fe400000000ff */
[----:B------:R-:W-:-:S02]  /*6230*/  IADD3 R24, PT, PT, R24, R5, R35 ;  /* 0x0000000518187210 */ /* 0x000fc40007ffe023 */
[----:B------:R-:W-:Y:S02]  /*6240*/  LOP3.LUT R31, R33, R34, R31, 0x96, !PT ;  /* 0x00000022211f7212 */ /* 0x000fe400078e961f */
[----:B------:R-:W-:Y:S02]  /*6250*/  PRMT R5, R36, 0x3210, RZ ;  /* 0x0000321024057816 */ /* 0x000fe400000000ff */
[----:B------:R-:W-:Y:S02]  /*6260*/  IADD3 R34, PT, PT, R22, 0x4ed8aa4a, R9 ;  /* 0x4ed8aa4a16227810 */ /* 0x000fe40007ffe009 */
[C-C-:B------:R-:W-:Y:S02]  /*6270*/  SHF.R.U32 R9, R36.reuse, 0x11, R36.reuse ;  /* 0x0000001124097819 */ /* 0x140fe40000001624 */
[----:B------:R-:W-:Y:S02]  /*6280*/  SHF.R.U32 R36, R36, 0x13, R36 ;  /* 0x0000001324247819 */ /* 0x000fe40000001624 */
[----:B------:R-:W-:-:S02]  /*6290*/  SHF.R.S64 R41, R5, R16, RZ ;  /* 0x0000001005297219 */ /* 0x000fc400000010ff */
[----:B------:R-:W-:Y:S02]  /*62a0*/  PRMT R34, R34, 0x3210, RZ ;  /* 0x0000321022227816 */ /* 0x000fe400000000ff */
[----:B------:R-:W-:Y:S02]  /*62b0*/  LOP3.LUT R33, R29, R32, R23, 0xca, !PT ;  /* 0x000000201d217212 */ /* 0x000fe400078eca17 */
[----:B------:R-:W-:Y:S02]  /*62c0*/  PRMT R35, R31, 0x3210, RZ ;  /* 0x000032101f237816 */ /* 0x000fe400000000ff */
[----:B------:R-:W-:Y:S02]  /*62d0*/  LOP3.LUT R31, R41, R36, R9, 0x96, !PT ;  /* 0x00000024291f7212 */ /* 0x000fe400078e9609 */
[----:B------:R-:W-:Y:S02]  /*62e0*/  IADD3 R36, PT, PT, R33, R34, R35 ;  /* 0x0000002221247210 */ /* 0x000fe40007ffe023 */
[----:B------:R-:W-:-:S02]  /*62f0*/  PRMT R9, R30, 0x3210, RZ ;  /* 0x000032101e097816 */ /* 0x000fc400000000ff */
[C-C-:B------:R-:W-:Y:S02]  /*6300*/  SHF.R.U32 R33, R30.reuse, 0x11, R30.reuse ;  /* 0x000000111e217819 */ /* 0x140fe4000000161e */
[----:B------:R-:W-:Y:S01]  /*6310*/  SHF.R.U32 R34, R30, 0x13, R30 ;  /* 0x000000131e227819 */ /* 0x000fe2000000161e */
[----:B------:R-:W-:Y:S01]  /*6320*/  IMAD.IADD R30, R36, 0x1, R19 ;  /* 0x00000001241e7824 */ /* 0x000fe200078e0213 */
[C-C-:B------:R-:W-:Y:S02]  /*6330*/  SHF.R.U32 R37, R24.reuse, 0x2, R24.reuse ;  /* 0x0000000218257819 */ /* 0x140fe40000001618 */
[C-C-:B------:R-:W-:Y:S02]  /*6340*/  SHF.R.U32 R38, R24.reuse, 0xd, R24.reuse ;  /* 0x0000000d18267819 */ /* 0x140fe40000001618 */
[----:B------:R-:W-:Y:S02]  /*6350*/  SHF.R.U32 R39, R24, 0x16, R24 ;  /* 0x0000001618277819 */ /* 0x000fe40000001618 */
[----:B------:R-:W-:-:S02]  /*6360*/  PRMT R23, R23, 0x3210, RZ ;  /* 0x0000321017177816 */ /* 0x000fc400000000ff */
[----:B------:R-:W-:Y:S02]  /*6370*/  LOP3.LUT R37, R39, R38, R37, 0x96, !PT ;  /* 0x0000002627257212 */ /* 0x000fe400078e9625 */
[C-C-:B------:R-:W-:Y:S02]  /*6380*/  SHF.R.U32 R35, R30.reuse, 0x6, R30.reuse ;  /* 0x000000061e237819 */ /* 0x140fe4000000161e */
[C-C-:B------:R-:W-:Y:S02]  /*6390*/  SHF.R.U32 R38, R30.reuse, 0xb, R30.reuse ;  /* 0x0000000b1e267819 */ /* 0x140fe4000000161e */
[----:B------:R-:W-:Y:S02]  /*63a0*/  SHF.R.U32 R39, R30, 0x19, R30 ;  /* 0x000000191e277819 */ /* 0x000fe4000000161e */
[----:B------:R-:W-:Y:S02]  /*63b0*/  SHF.R.S64 R41, R9, R16, RZ ;  /* 0x0000001009297219 */ /* 0x000fe400000010ff */
[----:B------:R-:W-:-:S02]  /*63c0*/  IADD3 R23, PT, PT, R10, 0x5b9cca4f, R23 ;  /* 0x5b9cca4f0a177810 */ /* 0x000fc40007ffe017 */
[----:B------:R-:W-:Y:S02]  /*63d0*/  LOP3.LUT R35, R39, R38, R35, 0x96, !PT ;  /* 0x0000002627237212 */ /* 0x000fe400078e9623 */
[----:B------:R-:W-:Y:S02]  /*63e0*/  LOP3.LUT R19, R21, R40, R24, 0xe8, !PT ;  /* 0x0000002815137212 */ /* 0x000fe400078ee818 */
[----:B------:R-:W-:Y:S02]  /*63f0*/  PRMT R37, R37, 0x3210, RZ ;  /* 0x0000321025257816 */ /* 0x000fe400000000ff */
[----:B------:R-:W-:Y:S02]  /*6400*/  PRMT R36, R36, 0x3210, RZ ;  /* 0x0000321024247816 */ /* 0x000fe400000000ff */
[----:B------:R-:W-:Y:S02]  /*6410*/  LOP3.LUT R33, R41, R34, R33, 0x96, !PT ;  /* 0x0000002229217212 */ /* 0x000fe400078e9621 */
[----:B------:R-:W-:-:S02]  /*6420*/  PRMT R34, R23, 0x3210, RZ ;  /* 0x0000321017227816 */ /* 0x000fc400000000ff */
[----:B------:R-:W-:Y:S02]  /*6430*/  LOP3.LUT R23, R30, R29, R32, 0xca, !PT ;  /* 0x0000001d1e177212 */ /* 0x000fe400078eca20 */
        /* <DEDUP_REMOVED lines=8> */
[----:B------:R-:W-:Y:S02]  /*64c0*/  PRMT R27, R27, 0x3210, RZ ;  /* 0x000032101b1b7816 */ /* 0x000fe400000000ff */
[----:B------:R-:W-:Y:S02]  /*64d0*/  LOP3.LUT R36, R38, R37, R36, 0x96, !PT ;  /* 0x0000002526247212 */ /* 0x000fe400078e9624 */
[----:B------:R-:W-:Y:S02]  /*64e0*/  IADD3 R39, PT, PT, R31, R28, R25 ;  /* 0x0000001c1f277210 */ /* 0x000fe40007ffe019 */
[----:B------:R-:W-:Y:S02]  /*64f0*/  IADD3 R42, PT, PT, R33, R26, R27 ;  /* 0x0000001a212a7210 */ /* 0x000fe40007ffe01b */
[----:B------:R-:W-:Y:S01]  /*6500*/  PRMT R32, R32, 0x3210, RZ ;  /* 0x0000321020207816 */ /* 0x000fe200000000ff */
[----:B------:R-:W-:Y:S01]  /*6510*/  IMAD.IADD R6, R6, 0x1, R39 ;  /* 0x0000000106067824 */ /* 0x000fe200078e0227 */
[----:B------:R-:W-:-:S02]  /*6520*/  LOP3.LUT R26, R24, R21, R19, 0xe8, !PT ;  /* 0x00000015181a7212 */ /* 0x000fc400078ee813 */
[----:B------:R-:W-:Y:S02]  /*6530*/  PRMT R36, R36, 0x3210, RZ ;  /* 0x0000321024247816 */ /* 0x000fe400000000ff */
[----:B------:R-:W-:Y:S02]  /*6540*/  PRMT R25, R35, 0x3210, RZ ;  /* 0x0000321023197816 */ /* 0x000fe400000000ff */
[C-C-:B------:R-:W-:Y:S02]  /*6550*/  SHF.R.U32 R27, R23.reuse, 0x6, R23.reuse ;  /* 0x00000006171b7819 */ /* 0x140fe40000001617 */
[C-C-:B------:R-:W-:Y:S02]  /*6560*/  SHF.R.U32 R28, R23.reuse, 0xb, R23.reuse ;  /* 0x0000000b171c7819 */ /* 0x140fe40000001617 */
[----:B------:R-:W-:Y:S02]  /*6570*/  SHF.R.U32 R31, R23, 0x19, R23 ;  /* 0x00000019171f7819 */ /* 0x000fe40000001617 */
[----:B------:R-:W-:-:S02]  /*6580*/  IADD3 R32, PT, PT, R11, 0x682e6ff3, R32 ;  /* 0x682e6ff30b207810 */ /* 0x000fc40007ffe020 */
[----:B------:R-:W-:Y:S02]  /*6590*/  IADD3 R26, PT, PT, R26, R25, R36 ;  /* 0x000000191a1a7210 */ /* 0x000fe40007ffe024 */
[----:B------:R-:W-:Y:S02]  /*65a0*/  LOP3.LUT R27, R31, R28, R27, 0x96, !PT ;  /* 0x0000001c1f1b7212 */ /* 0x000fe400078e961b */
[----:B------:R-:W-:Y:S02]  /*65b0*/  PRMT R31, R32, 0x3210, RZ ;  /* 0x00003210201f7816 */ /* 0x000fe400000000ff */
[C-C-:B------:R-:W-:Y:S02]  /*65c0*/  SHF.R.U32 R25, R26.reuse, 0x2, R26.reuse ;  /* 0x000000021a197819 */ /* 0x140fe4000000161a */
[C-C-:B------:R-:W-:Y:S02]  /*65d0*/  SHF.R.U32 R34, R26.reuse, 0xd, R26.reuse ;  /* 0x0000000d1a227819 */ /* 0x140fe4000000161a */
[----:B------:R-:W-:-:S02]  /*65e0*/  SHF.R.U32 R33, R26, 0x16, R26 ;  /* 0x000000161a217819 */ /* 0x000fc4000000161a */
[----:B------:R-:W-:Y:S02]  /*65f0*/  LOP3.LUT R28, R23, R30, R29, 0xca, !PT ;  /* 0x0000001e171c7212 */ /* 0x000fe400078eca1d */
[----:B------:R-:W-:Y:S01]  /*6600*/  PRMT R32, R27, 0x3210, RZ ;  /* 0x000032101b207816 */ /* 0x000fe200000000ff */
[----:B------:R-:W-:Y:S01]  /*6610*/  IMAD.IADD R27, R7, 0x1, R42 ;  /* 0x00000001071b7824 */ /* 0x000fe200078e022a */
[----:B------:R-:W-:Y:S02]  /*6620*/  LOP3.LUT R33, R33, R34, R25, 0x96, !PT ;  /* 0x0000002221217212 */ /* 0x000fe400078e9619 */
[----:B------:R-:W-:Y:S02]  /*6630*/  IADD3 R32, PT, PT, R28, R31, R32 ;  /* 0x0000001f1c207210 */ /* 0x000fe40007ffe020 */
[C---:B------:R-:W-:Y:S02]  /*6640*/  PRMT R25, R6.reuse, 0x3210, RZ ;  /* 0x0000321006197816 */ /* 0x040fe400000000ff */
[----:B------:R-:W-:-:S02]  /*6650*/  SHF.R.U32 R7, R6, 0x11, R6 ;  /* 0x0000001106077819 */ /* 0x000fc40000001606 */
[----:B------:R-:W-:Y:S01]  /*6660*/  SHF.R.U32 R28, R6, 0x13, R6 ;  /* 0x00000013061c7819 */ /* 0x000fe20000001606 */
[C---:B------:R-:W-:Y:S01]  /*6670*/  IMAD.IADD R6, R32.reuse, 0x1, R21 ;  /* 0x0000000120067824 */ /* 0x040fe200078e0215 */
[----:B------:R-:W-:Y:S02]  /*6680*/  SHF.R.S64 R37, R25, R16, RZ ;  /* 0x0000001019257219 */ /* 0x000fe400000010ff */
[----:B------:R-:W-:Y:S02]  /*6690*/  LOP3.LUT R31, R19, R24, R26, 0xe8, !PT ;  /* 0x00000018131f7212 */ /* 0x000fe400078ee81a */
[----:B------:R-:W-:Y:S02]  /*66a0*/  PRMT R33, R33, 0x3210, RZ ;  /* 0x0000321021217816 */ /* 0x000fe400000000ff */
[----:B------:R-:W-:Y:S02]  /*66b0*/  PRMT R32, R32, 0x3210, RZ ;  /* 0x0000321020207816 */ /* 0x000fe400000000ff */
[----:B------:R-:W-:-:S02]  /*66c0*/  LOP3.LUT R21, R37, R28, R7, 0x96, !PT ;  /* 0x0000001c25157212 */ /* 0x000fc400078e9607 */
[C-C-:B------:R-:W-:Y:S02]  /*66d0*/  SHF.R.U32 R34, R6.reuse, 0x6, R6.reuse ;  /* 0x0000000606227819 */ /* 0x140fe40000001606 */
[C-C-:B------:R-:W-:Y:S02]  /*66e0*/  SHF.R.U32 R35, R6.reuse, 0xb, R6.reuse ;  /* 0x0000000b06237819 */ /* 0x140fe40000001606 */
[----:B------:R-:W-:Y:S02]  /*66f0*/  SHF.R.U32 R36, R6, 0x19, R6 ;  /* 0x0000001906247819 */ /* 0x000fe40000001606 */
[----:B------:R-:W-:Y:S02]  /*6700*/  IADD3 R7, PT, PT, R31, R32, R33 ;  /* 0x000000201f077210 */ /* 0x000fe40007ffe021 */
[----:B------:R-:W-:Y:S02]  /*6710*/  PRMT R32, R29, 0x3210, RZ ;  /* 0x000032101d207816 */ /* 0x000fe400000000ff */
[----:B------:R-:W-:-:S02]  /*6720*/  LOP3.LUT R34, R36, R35, R34, 0x96, !PT ;  /* 0x0000002324227212 */ /* 0x000fc400078e9622 */
[----:B------:R-:W-:Y:S02]  /*6730*/  IADD3 R36, PT, PT, R5, 0x748f82ee, R32 ;  /* 0x748f82ee05247810 */ /* 0x000fe40007ffe020 */
[----:B------:R-:W-:Y:S02]  /*6740*/  PRMT R28, R15, 0x3210, RZ ;  /* 0x000032100f1c7816 */ /* 0x000fe400000000ff */
[C---:B------:R-:W-:Y:S02]  /*6750*/  PRMT R15, R27.reuse, 0x3210, RZ ;  /* 0x000032101b0f7816 */ /* 0x040fe400000000ff */
[C-C-:B------:R-:W-:Y:S02]  /*6760*/  SHF.R.U32 R29, R27.reuse, 0x11, R27.reuse ;  /* 0x000000111b1d7819 */ /* 0x140fe4000000161b */
[----:B------:R-:W-:Y:S02]  /*6770*/  SHF.R.U32 R32, R27, 0x13, R27 ;  /* 0x000000131b207819 */ /* 0x000fe4000000161b */
[----:B------:R-:W-:-:S02]  /*6780*/  PRMT R36, R36, 0x3210, RZ ;  /* 0x0000321024247816 */ /* 0x000fc400000000ff */
[----:B------:R-:W-:Y:S02]  /*6790*/  LOP3.LUT R27, R6, R23, R30, 0xca, !PT ;  /* 0x00000017061b7212 */ /* 0x000fe400078eca1e */
[----:B------:R-:W-:Y:S02]  /*67a0*/  PRMT R34, R34, 0x3210, RZ ;  /* 0x0000321022227816 */ /* 0x000fe400000000ff */
[----:B------:R-:W-:Y:S02]  /*67b0*/  SHF.R.S64 R35, R15, R16, RZ ;  /* 0x000000100f237219 */ /* 0x000fe400000010ff */
[----:B------:R-:W-:Y:S02]  /*67c0*/  IADD3 R27, PT, PT, R27, R36, R34 ;  /* 0x000000241b1b7210 */ /* 0x000fe40007ffe022 */
[----:B------:R-:W-:Y:S02]  /*67d0*/  LOP3.LUT R29, R35, R32, R29, 0x96, !PT ;  /* 0x00000020231d7212 */ /* 0x000fe400078e961d */
[----:B------:R-:W-:-:S02]  /*67e0*/  IADD3 R35, PT, PT, R21, R22, R28 ;  /* 0x0000001615237210 */ /* 0x000fc40007ffe01c */
[----:B------:R-:W-:Y:S01]  /*67f0*/  PRMT R21, R13, 0x3210, RZ ;  /* 0x000032100d157816 */ /* 0x000fe200000000ff */
[----:B------:R-:W-:Y:S01]  /*6800*/  IMAD.IADD R13, R27, 0x1, R24 ;  /* 0x000000011b0d7824 */ /* 0x000fe200078e0218 */
[C-C-:B------:R-:W-:Y:S02]  /*6810*/  SHF.R.U32 R31, R7.reuse, 0x2, R7.reuse ;  /* 0x00000002071f7819 */ /* 0x140fe40000001607 */
[C-C-:B------:R-:W-:Y:S02]  /*6820*/  SHF.R.U32 R38, R7.reuse, 0xd, R7.reuse ;  /* 0x0000000d07267819 */ /* 0x140fe40000001607 */
[----:B------:R-:W-:Y:S02]  /*6830*/  SHF.R.U32 R33, R7, 0x16, R7 ;  /* 0x0000001607217819 */ /* 0x000fe40000001607 */
[----:B------:R-:W-:Y:S02]  /*6840*/  PRMT R30, R30, 0x3210, RZ ;  /* 0x000032101e1e7816 */ /* 0x000fe400000000ff */
[----:B------:R-:W-:-:S02]  /*6850*/  LOP3.LUT R31, R33, R38, R31, 0x96, !PT ;  /* 0x00000026211f7212 */ /* 0x000fc400078e961f */
[C-C-:B------:R-:W-:Y:S02]  /*6860*/  SHF.R.U32 R24, R13.reuse, 0x6, R13.reuse ;  /* 0x000000060d187819 */ /* 0x140fe4000000160d */
[C-C-:B------:R-:W-:Y:S02]  /*6870*/  SHF.R.U32 R33, R13.reuse, 0xb, R13.reuse ;  /* 0x0000000b0d217819 */ /* 0x140fe4000000160d */
[----:B------:R-:W-:Y:S02]  /*6880*/  SHF.R.U32 R28, R13, 0x19, R13 ;  /* 0x000000190d1c7819 */ /* 0x000fe4000000160d */
[----:B------:R-:W-:Y:S02]  /*6890*/  LOP3.LUT R22, R26, R19, R7, 0xe8, !PT ;  /* 0x000000131a167212 */ /* 0x000fe400078ee807 */
[----:B------:R-:W-:Y:S02]  /*68a0*/  PRMT R31, R31, 0x3210, RZ ;  /* 0x000032101f1f7816 */ /* 0x000fe400000000ff */
[----:B------:R-:W-:-:S02]  /*68b0*/  PRMT R27, R27, 0x3210, RZ ;  /* 0x000032101b1b7816 */ /* 0x000fc400000000ff */
[----:B------:R-:W-:Y:S01]  /*68c0*/  IADD3 R30, PT, PT, R9, 0x78a5636f, R30 ;  /* 0x78a5636f091e7810 */ /* 0x000fe20007ffe01e */
[----:B------:R-:W-:Y:S01]  /*68d0*/  IMAD.IADD R9, R2, 0x1, R35 ;  /* 0x0000000102097824 */ /* 0x000fe200078e0223 */
[----:B------:R-:W-:Y:S01]  /*68e0*/  LOP3.LUT R24, R28, R33, R24, 0x96, !PT ;  /* 0x000000211c187212 */ /* 0x000fe200078e9618 */
[----:B------:R-:W-:Y:S01]  /*68f0*/  IMAD.MOV.U32 R35, RZ, RZ, 0x3587272b ;  /* 0x3587272bff237424 */ /* 0x000fe200078e00ff */
[----:B------:R-:W-:Y:S02]  /*6900*/  IADD3 R32, PT, PT, R29, R10, R21 ;  /* 0x0000000a1d207210 */ /* 0x000fe40007ffe015 */
[----:B------:R-:W-:Y:S02]  /*6910*/  IADD3 R10, PT, PT, R22, R27, R31 ;  /* 0x0000001b160a7210 */ /* 0x000fe40007ffe01f */
[----:B------:R-:W-:Y:S02]  /*6920*/  PRMT R22, R30, 0x3210, RZ ;  /* 0x000032101e167816 */ /* 0x000fe400000000ff */
[----:B------:R-:W-:-:S02]  /*6930*/  LOP3.LUT R21, R13, R6, R23, 0xca, !PT ;  /* 0x000000060d157212 */ /* 0x000fc400078eca17 */
[----:B------:R-:W-:Y:S02]  /*6940*/  PRMT R24, R24, 0x3210, RZ ;  /* 0x0000321018187816 */ /* 0x000fe400000000ff */
[C---:B------:R-:W-:Y:S02]  /*6950*/  SHF.R.U32 R27, R10.reuse, 0x2, R10 ;  /* 0x000000020a1b7819 */ /* 0x040fe4000000160a */
[----:B------:R-:W-:Y:S01]  /*6960*/  IADD3 R24, PT, PT, R21, R22, R24 ;  /* 0x0000001615187210 */ /* 0x000fe20007ffe018 */
[----:B------:R-:W-:Y:S01]  /*6970*/  IMAD.IADD R22, R3, 0x1, R32 ;  /* 0x0000000103167824 */ /* 0x000fe200078e0220 */
[C-C-:B------:R-:W-:Y:S02]  /*6980*/  SHF.R.U32 R28, R10.reuse, 0xd, R10.reuse ;  /* 0x0000000d0a1c7819 */ /* 0x140fe4000000160a */
[--C-:B------:R-:W-:Y:S01]  /*6990*/  SHF.R.U32 R29, R10, 0x16, R10.reuse ;  /* 0x000000160a1d7819 */ /* 0x100fe2000000160a */
[----:B------:R-:W-:Y:S01]  /*69a0*/  IMAD.IADD R2, R24, 0x1, R19 ;  /* 0x0000000118027824 */ /* 0x000fe200078e0213 */
[----:B------:R-:W-:-:S02]  /*69b0*/  LOP3.LUT R3, R7, R26, R10, 0xe8, !PT ;  /* 0x0000001a07037212 */ /* 0x000fc400078ee80a */
[----:B------:R-:W-:Y:S02]  /*69c0*/  LOP3.LUT R27, R29, R28, R27, 0x96, !PT ;  /* 0x0000001c1d1b7212 */ /* 0x000fe400078e961b */
[----:B------:R-:W-:Y:S02]  /*69d0*/  PRMT R28, R23, 0x3210, RZ ;  /* 0x00003210171c7816 */ /* 0x000fe400000000ff */
[----:B------:R-:W-:Y:S02]  /*69e0*/  PRMT R27, R27, 0x3210, RZ ;  /* 0x000032101b1b7816 */ /* 0x000fe400000000ff */
[----:B------:R-:W-:Y:S02]  /*69f0*/  PRMT R24, R24, 0x3210, RZ ;  /* 0x0000321018187816 */ /* 0x000fe400000000ff */
[C-C-:B------:R-:W-:Y:S02]  /*6a00*/  SHF.R.U32 R19, R2.reuse, 0x6, R2.reuse ;  /* 0x0000000602137819 */ /* 0x140fe40000001602 */
[----:B------:R-:W-:-:S02]  /*6a10*/  SHF.R.U32 R30, R2, 0xb, R2 ;  /* 0x0000000b021e7819 */ /* 0x000fc40000001602 */
[----:B------:R-:W-:Y:S02]  /*6a20*/  SHF.R.U32 R23, R2, 0x19, R2 ;  /* 0x0000001902177819 */ /* 0x000fe40000001602 */
[----:B------:R-:W-:Y:S02]  /*6a30*/  IADD3 R3, PT, PT, R3, R24, R27 ;  /* 0x0000001803037210 */ /* 0x000fe40007ffe01b */
[----:B------:R-:W-:Y:S02]  /*6a40*/  IADD3 R28, PT, PT, R25, -0x7b3787ec, R28 ;  /* 0x84c87814191c7810 */ /* 0x000fe40007ffe01c */
[----:B------:R-:W-:Y:S02]  /*6a50*/  LOP3.LUT R23, R23, R30, R19, 0x96, !PT ;  /* 0x0000001e17177212 */ /* 0x000fe400078e9613 */
[C---:B------:R-:W-:Y:S02]  /*6a60*/  PRMT R21, R9.reuse, 0x3210, RZ ;  /* 0x0000321009157816 */ /* 0x040fe400000000ff */
[----:B------:R-:W-:-:S02]  /*6a70*/  SHF.R.U32 R19, R9, 0x11, R9 ;  /* 0x0000001109137819 */ /* 0x000fc40000001609 */
[----:B------:R-:W-:Y:S02]  /*6a80*/  SHF.R.U32 R24, R9, 0x13, R9 ;  /* 0x0000001309187819 */ /* 0x000fe40000001609 */
[C-C-:B------:R-:W-:Y:S02]  /*6a90*/  SHF.R.U32 R25, R3.reuse, 0x2, R3.reuse ;  /* 0x0000000203197819 */ /* 0x140fe40000001603 */
[C-C-:B------:R-:W-:Y:S02]  /*6aa0*/  SHF.R.U32 R30, R3.reuse, 0xd, R3.reuse ;  /* 0x0000000d031e7819 */ /* 0x140fe40000001603 */
[----:B------:R-:W-:Y:S02]  /*6ab0*/  SHF.R.U32 R27, R3, 0x16, R3 ;  /* 0x00000016031b7819 */ /* 0x000fe40000001603 */
[----:B------:R-:W-:Y:S02]  /*6ac0*/  PRMT R28, R28, 0x3210, RZ ;  /* 0x000032101c1c7816 */ /* 0x000fe400000000ff */
[----:B------:R-:W-:-:S02]  /*6ad0*/  LOP3.LUT R9, R2, R13, R6, 0xca, !PT ;  /* 0x0000000d02097212 */ /* 0x000fc400078eca06 */
[----:B------:R-:W-:Y:S02]  /*6ae0*/  PRMT R23, R23, 0x3210, RZ ;  /* 0x0000321017177816 */ /* 0x000fe400000000ff */
[----:B------:R-:W-:Y:S02]  /*6af0*/  LOP3.LUT R25, R27, R30, R25, 0x96, !PT ;  /* 0x0000001e1b197212 */ /* 0x000fe400078e9619 */
[----:B------:R-:W-:Y:S02]  /*6b00*/  IADD3 R27, PT, PT, R9, R28, R23 ;  /* 0x0000001c091b7210 */ /* 0x000fe40007ffe017 */
[----:B------:R-:W-:Y:S02]  /*6b10*/  SHF.R.S64 R29, R21, R16, RZ ;  /* 0x00000010151d7219 */ /* 0x000fe400000010ff */
[----:B------:R-:W-:Y:S01]  /*6b20*/  PRMT R28, R6, 0x3210, RZ ;  /* 0x00003210061c7816 */ /* 0x000fe200000000ff */
        /* <DEDUP_REMOVED lines=8> */
[----:B------:R-:W-:Y:S02]  /*6bb0*/  IADD3 R28, PT, PT, R15, -0x7338fdf8, R28 ;  /* 0x8cc702080f1c7810 */ /* 0x000fe40007ffe01c */
[----:B------:R-:W-:Y:S02]  /*6bc0*/  LOP3.LUT R27, R29, R30, R27, 0x96, !PT ;  /* 0x0000001e1d1b7212 */ /* 0x000fe400078e961b */
[----:B------:R-:W-:Y:S02]  /*6bd0*/  PRMT R19, R22, 0x3210, RZ ;  /* 0x0000321016137816 */ /* 0x000fe400000000ff */
[----:B------:R-:W-:Y:S02]  /*6be0*/  IADD3 R6, PT, PT, R6, R25, R26 ;  /* 0x0000001906067210 */ /* 0x000fe40007ffe01a */
[----:B------:R-:W-:Y:S02]  /*6bf0*/  PRMT R26, R28, 0x3210, RZ ;  /* 0x000032101c1a7816 */ /* 0x000fe400000000ff */
[----:B------:R-:W-:-:S02]  /*6c00*/  LOP3.LUT R15, R9, R2, R13, 0xca, !PT ;  /* 0x00000002090f7212 */ /* 0x000fc400078eca0d */
[----:B------:R-:W-:Y:S02]  /*6c10*/  PRMT R27, R27, 0x3210, RZ ;  /* 0x000032101b1b7816 */ /* 0x000fe400000000ff */
[C-C-:B------:R-:W-:Y:S02]  /*6c20*/  SHF.R.U32 R23, R22.reuse, 0x11, R22.reuse ;  /* 0x0000001116177819 */ /* 0x140fe40000001616 */
[----:B------:R-:W-:Y:S02]  /*6c30*/  SHF.R.U32 R22, R22, 0x13, R22 ;  /* 0x0000001316167819 */ /* 0x000fe40000001616 */
[----:B------:R-:W-:Y:S02]  /*6c40*/  SHF.R.S64 R31, R19, R16, RZ ;  /* 0x00000010131f7219 */ /* 0x000fe400000010ff */
[----:B------:R-:W-:Y:S02]  /*6c50*/  PRMT R0, R0, 0x3210, RZ ;  /* 0x0000321000007816 */ /* 0x000fe400000000ff */
[----:B------:R-:W-:-:S02]  /*6c60*/  IADD3 R26, PT, PT, R15, R26, R27 ;  /* 0x0000001a0f1a7210 */ /* 0x000fc40007ffe01b */
[----:B------:R-:W-:Y:S02]  /*6c70*/  LOP3.LUT R22, R31, R22, R23, 0x96, !PT ;  /* 0x000000161f167212 */ /* 0x000fe400078e9617 */
[----:B------:R-:W-:Y:S01]  /*6c80*/  IADD3 R29, PT, PT, R24, R11, R0 ;  /* 0x0000000b181d7210 */ /* 0x000fe20007ffe000 */
[----:B------:R-:W-:Y:S01]  /*6c90*/  IMAD.IADD R0, R26, 0x1, R7 ;  /* 0x000000011a007824 */ /* 0x000fe200078e0207 */
[----:B------:R-:W-:Y:S02]  /*6ca0*/  IADD3 R27, PT, PT, R22, R5, R8 ;  /* 0x00000005161b7210 */ /* 0x000fe40007ffe008 */
[----:B------:R-:W-:Y:S01]  /*6cb0*/  PRMT R22, R13, 0x3210, RZ ;  /* 0x000032100d167816 */ /* 0x000fe200000000ff */
[----:B------:R-:W-:Y:S01]  /*6cc0*/  IMAD.IADD R4, R4, 0x1, R29 ;  /* 0x0000000104047824 */ /* 0x000fe200078e021d */
[--C-:B------:R-:W-:Y:S01]  /*6cd0*/  SHF.R.U32 R5, R0, 0x6, R0.reuse ;  /* 0x0000000600057819 */ /* 0x100fe20000001600 */
[----:B------:R-:W-:Y:S01]  /*6ce0*/  IMAD.IADD R46, R46, 0x1, R27 ;  /* 0x000000012e2e7824 */ /* 0x000fe200078e021b */
[----:B------:R-:W-:-:S02]  /*6cf0*/  SHF.R.U32 R24, R0, 0xb, R0 ;  /* 0x0000000b00187819 */ /* 0x000fc40000001600 */
[----:B------:R-:W-:Y:S02]  /*6d00*/  SHF.R.U32 R11, R0, 0x19, R0 ;  /* 0x00000019000b7819 */ /* 0x000fe40000001600 */
[C-C-:B------:R-:W-:Y:S02]  /*6d10*/  SHF.R.U32 R23, R6.reuse, 0x2, R6.reuse ;  /* 0x0000000206177819 */ /* 0x140fe40000001606 */
[C-C-:B------:R-:W-:Y:S02]  /*6d20*/  SHF.R.U32 R28, R6.reuse, 0xd, R6.reuse ;  /* 0x0000000d061c7819 */ /* 0x140fe40000001606 */
[----:B------:R-:W-:Y:S02]  /*6d30*/  SHF.R.U32 R25, R6, 0x16, R6 ;  /* 0x0000001606197819 */ /* 0x000fe40000001606 */
[----:B------:R-:W-:Y:S02]  /*6d40*/  IADD3 R22, PT, PT, R21, -0x6f410006, R22 ;  /* 0x90befffa15167810 */ /* 0x000fe40007ffe016 */
[----:B------:R-:W-:-:S02]  /*6d50*/  LOP3.LUT R5, R11, R24, R5, 0x96, !PT ;  /* 0x000000180b057212 */ /* 0x000fc400078e9605 */
[----:B------:R-:W-:Y:S02]  /*6d60*/  LOP3.LUT R23, R25, R28, R23, 0x96, !PT ;  /* 0x0000001c19177212 */ /* 0x000fe400078e9617 */
[----:B------:R-:W-:Y:S02]  /*6d70*/  PRMT R11, R22, 0x3210, RZ ;  /* 0x00003210160b7816 */ /* 0x000fe400000000ff */
[----:B------:R-:W-:Y:S02]  /*6d80*/  PRMT R22, R2, 0x3210, RZ ;  /* 0x0000321002167816 */ /* 0x000fe400000000ff */
[----:B------:R-:W-:Y:S02]  /*6d90*/  LOP3.LUT R2, R0, R9, R2, 0xca, !PT ;  /* 0x0000000900027212 */ /* 0x000fe400078eca02 */
[----:B------:R-:W-:Y:S02]  /*6da0*/  PRMT R5, R5, 0x3210, RZ ;  /* 0x0000321005057816 */ /* 0x000fe400000000ff */
[----:B------:R-:W-:-:S02]  /*6db0*/  LOP3.LUT R7, R3, R10, R6, 0xe8, !PT ;  /* 0x0000000a03077212 */ /* 0x000fc400078ee806 */
[----:B------:R-:W-:Y:S02]  /*6dc0*/  PRMT R23, R23, 0x3210, RZ ;  /* 0x0000321017177816 */ /* 0x000fe400000000ff */
[----:B------:R-:W-:Y:S02]  /*6dd0*/  PRMT R8, R26, 0x3210, RZ ;  /* 0x000032101a087816 */ /* 0x000fe400000000ff */
[----:B------:R-:W-:Y:S02]  /*6de0*/  IADD3 R5, PT, PT, R2, R11, R5 ;  /* 0x0000000b02057210 */ /* 0x000fe40007ffe005 */
[----:B------:R-:W-:Y:S02]  /*6df0*/  IADD3 R7, PT, PT, R7, R8, R23 ;  /* 0x0000000807077210 */ /* 0x000fe40007ffe017 */
[----:B------:R-:W-:Y:S01]  /*6e00*/  IADD3 R22, PT, PT, R19, -0x5baf9315, R22 ;  /* 0xa4506ceb13167810 */ /* 0x000fe20007ffe016 */
[----:B------:R-:W-:Y:S01]  /*6e10*/  IMAD.IADD R11, R5, 0x1, R10 ;  /* 0x00000001050b7824 */ /* 0x000fe200078e020a */
[----:B------:R-:W-:-:S02]  /*6e20*/  SHF.R.U32 R8, R7, 0x2, R7 ;  /* 0x0000000207087819 */ /* 0x000fc40000001607 */
[--C-:B------:R-:W-:Y:S01]  /*6e30*/  SHF.R.U32 R13, R7, 0xd, R7.reuse ;  /* 0x0000000d070d7819 */ /* 0x100fe20000001607 */
[----:B------:R-:W-:Y:S01]  /*6e40*/  VIADD R36, R11, 0x5be0cd19 ;  /* 0x5be0cd190b247836 */ /* 0x000fe20000000000 */
[----:B------:R-:W-:Y:S02]  /*6e50*/  SHF.R.U32 R15, R7, 0x16, R7 ;  /* 0x00000016070f7819 */ /* 0x000fe40000001607 */
[--C-:B------:R-:W-:Y:S02]  /*6e60*/  SHF.R.U32 R2, R11, 0x6, R11.reuse ;  /* 0x000000060b027819 */ /* 0x100fe4000000160b */
[----:B------:R-:W-:Y:S02]  /*6e70*/  LOP3.LUT R8, R15, R13, R8, 0x96, !PT ;  /* 0x0000000d0f087212 */ /* 0x000fe400078e9608 */
[C-C-:B------:R-:W-:Y:S02]  /*6e80*/  SHF.R.U32 R13, R11.reuse, 0xb, R11.reuse ;  /* 0x0000000b0b0d7819 */ /* 0x140fe4000000160b */
[----:B------:R-:W-:-:S02]  /*6e90*/  SHF.R.U32 R10, R11, 0x19, R11 ;  /* 0x000000190b0a7819 */ /* 0x000fc4000000160b */
[----:B------:R-:W-:Y:S02]  /*6ea0*/  LOP3.LUT R26, R6, R3, R7, 0xe8, !PT ;  /* 0x00000003061a7212 */ /* 0x000fe400078ee807 */
[----:B------:R-:W-:Y:S02]  /*6eb0*/  PRMT R8, R8, 0x3210, RZ ;  /* 0x0000321008087816 */ /* 0x000fe400000000ff */
[----:B------:R-:W-:Y:S02]  /*6ec0*/  PRMT R5, R5, 0x3210, RZ ;  /* 0x0000321005057816 */ /* 0x000fe400000000ff */
[----:B------:R-:W-:Y:S02]  /*6ed0*/  LOP3.LUT R2, R10, R13, R2, 0x96, !PT ;  /* 0x0000000d0a027212 */ /* 0x000fe400078e9602 */
[----:B------:R-:W-:Y:S02]  /*6ee0*/  PRMT R15, R4, 0x3210, RZ ;  /* 0x00003210040f7816 */ /* 0x000fe400000000ff */
[----:B------:R-:W-:-:S02]  /*6ef0*/  PRMT R4, R9, 0x3210, RZ ;  /* 0x0000321009047816 */ /* 0x000fc400000000ff */
[----:B------:R-:W-:Y:S02]  /*6f00*/  IADD3 R26, PT, PT, R26, R5, R8 ;  /* 0x000000051a1a7210 */ /* 0x000fe40007ffe008 */
[----:B------:R-:W-:Y:S02]  /*6f10*/  PRMT R8, R22, 0x3210, RZ ;  /* 0x0000321016087816 */ /* 0x000fe400000000ff */
[----:B------:R-:W-:Y:S01]  /*6f20*/  LOP3.LUT R9, R11, R0, R9, 0xca, !PT ;  /* 0x000000000b097212 */ /* 0x000fe200078eca09 */
[----:B------:R-:W-:Y:S01]  /*6f30*/  VIADD R24, R26, 0xa54ff53a ;  /* 0xa54ff53a1a187836 */ /* 0x000fe20000000000 */
[----:B------:R-:W-:Y:S02]  /*6f40*/  PRMT R2, R2, 0x3210, RZ ;  /* 0x0000321002027816 */ /* 0x000fe400000000ff */
[----:B------:R-:W-:Y:S02]  /*6f50*/  PRMT R46, R46, 0x3210, RZ ;  /* 0x000032102e2e7816 */ /* 0x000fe400000000ff */
[----:B------:R-:W-:-:S02]  /*6f60*/  PRMT R19, R0, 0x3210, RZ ;  /* 0x0000321000137816 */ /* 0x000fc400000000ff */
[----:B------:R-:W-:Y:S02]  /*6f70*/  IADD3 R27, PT, PT, R4, -0x41065c09, R15 ;  /* 0xbef9a3f7041b7810 */ /* 0x000fe40007ffe00f */
[----:B------:R-:W-:Y:S02]  /*6f80*/  IADD3 R8, PT, PT, R9, R8, R2 ;  /* 0x0000000809087210 */ /* 0x000fe40007ffe002 */
[C-C-:B------:R-:W-:Y:S02]  /*6f90*/  SHF.R.U32 R5, R26.reuse, 0x2, R26.reuse ;  /* 0x000000021a057819 */ /* 0x140fe4000000161a */
[--C-:B------:R-:W-:Y:S01]  /*6fa0*/  SHF.R.U32 R10, R26, 0xd, R26.reuse ;  /* 0x0000000d1a0a7819 */ /* 0x100fe2000000161a */
[----:B------:R-:W-:Y:S01]  /*6fb0*/  IMAD.IADD R28, R8, 0x1, R3 ;  /* 0x00000001081c7824 */ /* 0x000fe200078e0203 */
[----:B------:R-:W-:Y:S02]  /*6fc0*/  SHF.R.U32 R13, R26, 0x16, R26 ;  /* 0x000000161a0d7819 */ /* 0x000fe4000000161a */
[----:B------:R-:W-:Y:S01]  /*6fd0*/  PRMT R15, R36, 0x3210, RZ ;  /* 0x00003210240f7816 */ /* 0x000fe200000000ff */
[----:B------:R-:W-:Y:S01]  /*6fe0*/  VIADD R34, R28, 0x1f83d9ab ;  /* 0x1f83d9ab1c227836 */ /* 0x000fe20000000000 */
[----:B------:R-:W-:-:S02]  /*6ff0*/  IADD3 R4, PT, PT, R19, -0x398e870e, R46 ;  /* 0xc67178f213047810 */ /* 0x000fc40007ffe02e */
[C-C-:B------:R-:W-:Y:S02]  /*7000*/  SHF.R.U32 R21, R36.reuse, 0x7, R36.reuse ;  /* 0x0000000724157819 */ /* 0x140fe40000001624 */
[----:B------:R-:W-:Y:S02]  /*7010*/  SHF.R.U32 R22, R36, 0x12, R36 ;  /* 0x0000001224167819 */ /* 0x000fe40000001624 */
[----:B------:R-:W-:Y:S02]  /*7020*/  SHF.R.S64 R19, R15, R14, RZ ;  /* 0x0000000e0f137219 */ /* 0x000fe400000010ff */
[----:B------:R-:W-:Y:S02]  /*7030*/  LOP3.LUT R5, R13, R10, R5, 0x96, !PT ;  /* 0x0000000a0d057212 */ /* 0x000fe400078e9605 */
[----:B------:R-:W-:Y:S02]  /*7040*/  PRMT R23, R24, 0x3210, RZ ;  /* 0x0000321018177816 */ /* 0x000fe400000000ff */
[----:B------:R-:W-:-:S02]  /*7050*/  LOP3.LUT R21, R19, R22, R21, 0x96, !PT ;  /* 0x0000001613157212 */ /* 0x000fc400078e9615 */
[----:B------:R-:W-:Y:S02]  /*7060*/  LOP3.LUT R9, R7, R6, R26, 0xe8, !PT ;  /* 0x0000000607097212 */ /* 0x000fe400078ee81a */
[----:B------:R-:W-:Y:S02]  /*7070*/  PRMT R5, R5, 0x3210, RZ ;  /* 0x0000321005057816 */ /* 0x000fe400000000ff */
[----:B------:R-:W-:Y:S02]  /*7080*/  PRMT R10, R8, 0x3210, RZ ;  /* 0x00003210080a7816 */ /* 0x000fe400000000ff */
[C-C-:B------:R-:W-:Y:S02]  /*7090*/  SHF.R.U32 R3, R28.reuse, 0x6, R28.reuse ;  /* 0x000000061c037819 */ /* 0x140fe4000000161c */
[C-C-:B------:R-:W-:Y:S02]  /*70a0*/  SHF.R.U32 R22, R28.reuse, 0xb, R28.reuse ;  /* 0x0000000b1c167819 */ /* 0x140fe4000000161c */
[----:B------:R-:W-:-:S02]  /*70b0*/  SHF.R.U32 R13, R28, 0x19, R28 ;  /* 0x000000191c0d7819 */ /* 0x000fc4000000161c */
[C-C-:B------:R-:W-:Y:S02]  /*70c0*/  SHF.R.U32 R2, R24.reuse, 0x7, R24.reuse ;  /* 0x0000000718027819 */ /* 0x140fe40000001618 */
[----:B------:R-:W-:Y:S02]  /*70d0*/  SHF.R.U32 R19, R24, 0x12, R24 ;  /* 0x0000001218137819 */ /* 0x000fe40000001618 */
[----:B------:R-:W-:Y:S02]  /*70e0*/  SHF.R.S64 R25, R23, R14, RZ ;  /* 0x0000000e17197219 */ /* 0x000fe400000010ff */
[----:B------:R-:W-:Y:S02]  /*70f0*/  IADD3 R29, PT, PT, R9, R10, R5 ;  /* 0x0000000a091d7210 */ /* 0x000fe40007ffe005 */
[----:B------:R-:W-:Y:S02]  /*7100*/  LOP3.LUT R3, R13, R22, R3, 0x96, !PT ;  /* 0x000000160d037212 */ /* 0x000fe400078e9603 */
[----:B------:R-:W-:Y:S01]  /*7110*/  LOP3.LUT R2, R25, R19, R2, 0x96, !PT ;  /* 0x0000001319027212 */ /* 0x000fe200078e9602 */
[C---:B------:R-:W-:Y:S01]  /*7120*/  VIADD R22, R29.reuse, 0x3c6ef372 ;  /* 0x3c6ef3721d167836 */ /* 0x040fe20000000000 */
[----:B------:R-:W-:-:S02]  /*7130*/  SHF.R.U32 R9, R29, 0x2, R29 ;  /* 0x000000021d097819 */ /* 0x000fc4000000161d */
[C-C-:B------:R-:W-:Y:S02]  /*7140*/  SHF.R.U32 R10, R29.reuse, 0xd, R29.reuse ;  /* 0x0000000d1d0a7819 */ /* 0x140fe4000000161d */
[----:B------:R-:W-:Y:S02]  /*7150*/  SHF.R.U32 R19, R29, 0x16, R29 ;  /* 0x000000161d137819 */ /* 0x000fe4000000161d */
[----:B------:R-:W-:Y:S02]  /*7160*/  PRMT R5, R27, 0x3210, RZ ;  /* 0x000032101b057816 */ /* 0x000fe400000000ff */
[----:B------:R-:W-:Y:S02]  /*7170*/  LOP3.LUT R0, R28, R11, R0, 0xca, !PT ;  /* 0x0000000b1c007212 */ /* 0x000fe400078eca00 */
[----:B------:R-:W-:Y:S02]  /*7180*/  PRMT R13, R34, 0x3210, RZ ;  /* 0x00003210220d7816 */ /* 0x000fe400000000ff */
[----:B------:R-:W-:-:S02]  /*7190*/  PRMT R3, R3, 0x3210, RZ ;  /* 0x0000321003037816 */ /* 0x000fc400000000ff */
[----:B------:R-:W-:Y:S02]  /*71a0*/  IADD3 R8, PT, PT, R20, -0x164a245b, R23 ;  /* 0xe9b5dba514087810 */ /* 0x000fe40007ffe017 */
[----:B------:R-:W-:Y:S02]  /*71b0*/  LOP3.LUT R9, R19, R10, R9, 0x96, !PT ;  /* 0x0000000a13097212 */ /* 0x000fe400078e9609 */
[C-C-:B------:R-:W-:Y:S02]  /*71c0*/  SHF.R.U32 R20, R34.reuse, 0x7, R34.reuse ;  /* 0x0000000722147819 */ /* 0x140fe40000001622 */
[----:B------:R-:W-:Y:S02]  /*71d0*/  SHF.R.U32 R23, R34, 0x12, R34 ;  /* 0x0000001222177819 */ /* 0x000fe40000001622 */
[----:B------:R-:W-:Y:S02]  /*71e0*/  SHF.R.S64 R25, R13, R14, RZ ;  /* 0x0000000e0d197219 */ /* 0x000fe400000010ff */
[----:B------:R-:W-:-:S02]  /*71f0*/  IADD3 R19, PT, PT, R0, R5, R3 ;  /* 0x0000000500137210 */ /* 0x000fc40007ffe003 */
[C---:B------:R-:W-:Y:S02]  /*7200*/  PRMT R0, R22.reuse, 0x3210, RZ ;  /* 0x0000321016007816 */ /* 0x040fe400000000ff */
[----:B------:R-:W-:Y:S01]  /*7210*/  LOP3.LUT R10, R25, R23, R20, 0x96, !PT ;  /* 0x00000017190a7212 */ /* 0x000fe200078e9614 */
[----:B------:R-:W-:Y:S01]  /*7220*/  IMAD.MOV.U32 R25, RZ, RZ, 0x100 ;  /* 0x00000100ff197424 */ /* 0x000fe200078e00ff */
[----:B------:R-:W-:Y:S01]  /*7230*/  IADD3 R23, PT, PT, R17, -0x4a3f0431, R0 ;  /* 0xb5c0fbcf11177810 */ /* 0x000fe20007ffe000 */
[----:B------:R-:W-:Y:S01]  /*7240*/  IMAD.IADD R6, R19, 0x1, R6 ;  /* 0x0000000113067824 */ /* 0x000fe200078e0206 */
[C-C-:B------:R-:W-:Y:S02]  /*7250*/  SHF.R.U32 R3, R22.reuse, 0x7, R22.reuse ;  /* 0x0000000716037819 */ /* 0x140fe40000001616 */
[----:B------:R-:W-:Y:S01]  /*7260*/  SHF.R.U32 R20, R22, 0x12, R22 ;  /* 0x0000001216147819 */ /* 0x000fe20000001616 */
[----:B------:R-:W-:Y:S01]  /*7270*/  VIADD R32, R6, 0x9b05688c ;  /* 0x9b05688c06207836 */ /* 0x000fe20000000000 */
[----:B------:R-:W-:-:S02]  /*7280*/  SHF.R.S64 R17, R0, R14, RZ ;  /* 0x0000000e00117219 */ /* 0x000fc400000010ff */
[----:B------:R-:W-:Y:S02]  /*7290*/  LOP3.LUT R0, R26, R7, R29, 0xe8, !PT ;  /* 0x000000071a007212 */ /* 0x000fe400078ee81d */
[----:B------:R-:W-:Y:S02]  /*72a0*/  PRMT R9, R9, 0x3210, RZ ;  /* 0x0000321009097816 */ /* 0x000fe400000000ff */
[----:B------:R-:W-:Y:S02]  /*72b0*/  PRMT R5, R19, 0x3210, RZ ;  /* 0x0000321013057816 */ /* 0x000fe400000000ff */
[----:B------:R-:W-:Y:S02]  /*72c0*/  LOP3.LUT R20, R17, R20, R3, 0x96, !PT ;  /* 0x0000001411147212 */ /* 0x000fe400078e9603 */
[----:B------:R-:W-:Y:S02]  /*72d0*/  PRMT R3, R25, 0x3210, RZ ;  /* 0x0000321019037816 */ /* 0x000fe400000000ff */
[----:B------:R-:W-:-:S02]  /*72e0*/  IADD3 R31, PT, PT, R0, R5, R9 ;  /* 0x00000005001f7210 */ /* 0x000fc40007ffe009 */
[C-C-:B------:R-:W-:Y:S02]  /*72f0*/  SHF.R.U32 R0, R6.reuse, 0x6, R6.reuse ;  /* 0x0000000606007819 */ /* 0x140fe40000001606 */
[C-C-:B------:R-:W-:Y:S02]  /*7300*/  SHF.R.U32 R9, R6.reuse, 0xb, R6.reuse ;  /* 0x0000000b06097819 */ /* 0x140fe40000001606 */
[----:B------:R-:W-:Y:S02]  /*7310*/  SHF.R.U32 R17, R6, 0x19, R6 ;  /* 0x0000001906117819 */ /* 0x000fe40000001606 */
[----:B------:R-:W-:Y:S02]  /*7320*/  SHF.R.S64 R30, R3, R16, RZ ;  /* 0x00000010031e7219 */ /* 0x000fe400000010ff */
[----:B------:R-:W-:Y:S02]  /*7330*/  LOP3.LUT R0, R17, R9, R0, 0x96, !PT ;  /* 0x0000000911007212 */ /* 0x000fe400078e9600 */
[----:B------:R-:W-:-:S02]  /*7340*/  PRMT R5, RZ, 0x3210, RZ ;  /* 0x00003210ff057816 */ /* 0x000fc400000000ff */
[----:B------:R-:W-:Y:S02]  /*7350*/  LOP3.LUT R30, R30, 0xa00000, RZ, 0x3c, !PT ;  /* 0x00a000001e1e7812 */ /* 0x000fe400078e3cff */
[----:B------:R-:W-:Y:S02]  /*7360*/  PRMT R20, R20, 0x3210, RZ ;  /* 0x0000321014147816 */ /* 0x000fe400000000ff */
[----:B------:R-:W-:Y:S02]  /*7370*/  PRMT R19, R32, 0x3210, RZ ;  /* 0x0000321020137816 */ /* 0x000fe400000000ff */
[----:B------:R-:W-:Y:S01]  /*7380*/  LOP3.LUT R25, R29, R26, R31, 0xe8, !PT ;  /* 0x0000001a1d197212 */ /* 0x000fe200078ee81f */
[----:B------:R-:W-:Y:S01]  /*7390*/  VIADD R26, R31, 0xbb67ae85 ;  /* 0xbb67ae851f1a7836 */ /* 0x000fe20000000000 */
[----:B------:R-:W-:Y:S02]  /*73a0*/  LOP3.LUT R11, R6, R28, R11, 0xca, !PT ;  /* 0x0000001c060b7212 */ /* 0x000fe400078eca0b */
[----:B------:R-:W-:-:S02]  /*73b0*/  PRMT R4, R4, 0x3210, RZ ;  /* 0x0000321004047816 */ /* 0x000fc400000000ff */
[----:B------:R-:W-:Y:S02]  /*73c0*/  PRMT R0, R0, 0x3210, RZ ;  /* 0x0000321000007816 */ /* 0x000fe400000000ff */
[----:B------:R-:W-:Y:S02]  /*73d0*/  IADD3 R29, PT, PT, R30, R5, R20 ;  /* 0x000000051e1d7210 */ /* 0x000fe40007ffe014 */
[C-C-:B------:R-:W-:Y:S02]  /*73e0*/  SHF.R.U32 R6, R31.reuse, 0x2, R31.reuse ;  /* 0x000000021f067819 */ /* 0x140fe4000000161f */
[C-C-:B------:R-:W-:Y:S02]  /*73f0*/  SHF.R.U32 R9, R31.reuse, 0xd, R31.reuse ;  /* 0x0000000d1f097819 */ /* 0x140fe4000000161f */
[----:B------:R-:W-:Y:S02]  /*7400*/  SHF.R.U32 R17, R31, 0x16, R31 ;  /* 0x000000161f117819 */ /* 0x000fe4000000161f */
[----:B------:R-:W-:-:S02]  /*7410*/  SHF.R.U32 R20, R32, 0x7, R32 ;  /* 0x0000000720147819 */ /* 0x000fc40000001620 */
[----:B------:R-:W-:Y:S02]  /*7420*/  SHF.R.U32 R27, R32, 0x12, R32 ;  /* 0x00000012201b7819 */ /* 0x000fe40000001620 */
[----:B------:R-:W-:Y:S02]  /*7430*/  SHF.R.S64 R28, R19, R14, RZ ;  /* 0x0000000e131c7219 */ /* 0x000fe400000010ff */
[----:B------:R-:W-:Y:S02]  /*7440*/  IADD3 R38, PT, PT, R11, R4, R0 ;  /* 0x000000040b267210 */ /* 0x000fe40007ffe000 */
[----:B------:R-:W-:Y:S02]  /*7450*/  LOP3.LUT R9, R17, R9, R6, 0x96, !PT ;  /* 0x0000000911097212 */ /* 0x000fe400078e9606 */
[----:B------:R-:W-:Y:S02]  /*7460*/  PRMT R11, R26, 0x3210, RZ ;  /* 0x000032101a0b7816 */ /* 0x000fe400000000ff */
[----:B------:R-:W-:Y:S01]  /*7470*/  LOP3.LUT R6, R28, R27, R20, 0x96, !PT ;  /* 0x0000001b1c067212 */ /* 0x000fe200078e9614 */
[C---:B------:R-:W-:Y:S01]  /*7480*/  IMAD.IADD R20, R26.reuse, 0x1, R29 ;  /* 0x000000011a147824 */ /* 0x040fe200078e021d */
[----:B------:R-:W-:-:S02]  /*7490*/  SHF.R.U32 R4, R26, 0x7, R26 ;  /* 0x000000071a047819 */ /* 0x000fc4000000161a */
[----:B------:R-:W-:Y:S02]  /*74a0*/  SHF.R.U32 R27, R26, 0x12, R26 ;  /* 0x000000121a1b7819 */ /* 0x000fe4000000161a */
[----:B------:R-:W-:Y:S02]  /*74b0*/  SHF.R.S64 R26, R11, R14, RZ ;  /* 0x0000000e0b1a7219 */ /* 0x000fe400000010ff */
[----:B------:R-:W-:Y:S02]  /*74c0*/  IADD3 R17, PT, PT, R12, 0x71374491, R11 ;  /* 0x713744910c117810 */ /* 0x000fe40007ffe00b */
[----:B------:R-:W-:Y:S02]  /*74d0*/  PRMT R11, R20, 0x3210, RZ ;  /* 0x00003210140b7816 */ /* 0x000fe400000000ff */
[----:B------:R-:W-:Y:S02]  /*74e0*/  PRMT R9, R9, 0x3210, RZ ;  /* 0x0000321009097816 */ /* 0x000fe400000000ff */
[----:B------:R-:W-:-:S02]  /*74f0*/  PRMT R0, R38, 0x3210, RZ ;  /* 0x0000321026007816 */ /* 0x000fc400000000ff */
[----:B------:R-:W-:Y:S02]  /*7500*/  LOP3.LUT R4, R26, R27, R4, 0x96, !PT ;  /* 0x0000001b1a047212 */ /* 0x000fe400078e9604 */
[C-C-:B------:R-:W-:Y:S02]  /*7510*/  SHF.R.U32 R12, R20.reuse, 0x11, R20.reuse ;  /* 0x00000011140c7819 */ /* 0x140fe40000001614 */
[----:B------:R-:W-:Y:S02]  /*7520*/  SHF.R.U32 R29, R20, 0x13, R20 ;  /* 0x00000013141d7819 */ /* 0x000fe40000001614 */
[----:B------:R-:W-:Y:S02]  /*7530*/  SHF.R.S64 R30, R11, R16, RZ ;  /* 0x000000100b1e7219 */ /* 0x000fe400000010ff */
[----:B------:R-:W-:Y:S01]  /*7540*/  IADD3 R9, PT, PT, R25, R0, R9 ;  /* 0x0000000019097210 */ /* 0x000fe20007ffe009 */
[----:B------:R-:W-:Y:S01]  /*7550*/  IMAD.MOV.U32 R25, RZ, RZ, 0x5be0cd19 ;  /* 0x5be0cd19ff197424 */ /* 0x000fe200078e00ff */
[----:B------:R-:W-:-:S02]  /*7560*/  SHF.R.S64 R28, R5, R16, RZ ;  /* 0x00000010051c7219 */ /* 0x000fc400000010ff */
[----:B------:R-:W-:Y:S01]  /*7570*/  PRMT R4, R4, 0x3210, RZ ;  /* 0x0000321004047816 */ /* 0x000fe200000000ff */
[----:B------:R-:W-:Y:S01]  /*7580*/  VIADD R9, R9, 0x6a09e667 ;  /* 0x6a09e66709097836 */ /* 0x000fe20000000000 */
[----:B------:R-:W-:Y:S02]  /*7590*/  IADD3 R26, PT, PT, R7, 0x510e527f, R38 ;  /* 0x510e527f071a7810 */ /* 0x000fe40007ffe026 */
[----:B------:R-:W-:Y:S02]  /*75a0*/  LOP3.LUT R30, R30, R29, R12, 0x96, !PT ;  /* 0x0000001d1e1e7212 */ /* 0x000fe400078e960c */
[C-C-:B------:R-:W-:Y:S02]  /*75b0*/  SHF.R.U32 R0, R20.reuse, 0x7, R20.reuse ;  /* 0x0000000714007819 */ /* 0x140fe40000001614 */
[----:B------:R-:W-:Y:S02]  /*75c0*/  SHF.R.U32 R7, R20, 0x12, R20 ;  /* 0x0000001214077819 */ /* 0x000fe40000001614 */
[----:B------:R-:W-:-:S02]  /*75d0*/  SHF.R.S64 R12, R11, R14, RZ ;  /* 0x0000000e0b0c7219 */ /* 0x000fc400000010ff */
[----:B------:R-:W-:Y:S02]  /*75e0*/  IADD3 R28, PT, PT, R28, R5, R4 ;  /* 0x000000051c1c7210 */ /* 0x000fe40007ffe004 */
[----:B------:R-:W-:Y:S02]  /*75f0*/  PRMT R29, R26, 0x3210, RZ ;  /* 0x000032101a1d7816 */ /* 0x000fe400000000ff */
[----:B------:R-:W-:Y:S01]  /*7600*/  LOP3.LUT R4, R12, R7, R0, 0x96, !PT ;  /* 0x000000070c047212 */ /* 0x000fe200078e9600 */
[----:B------:R-:W-:Y:S01]  /*7610*/  IMAD.IADD R0, R9, 0x1, R28 ;  /* 0x0000000109007824 */ /* 0x000fe200078e021c */
[----:B------:R-:W-:Y:S02]  /*7620*/  PRMT R38, R25, 0x3210, RZ ;  /* 0x0000321019267816 */ /* 0x000fe400000000ff */
[C-C-:B------:R-:W-:Y:S02]  /*7630*/  SHF.R.U32 R25, R26.reuse, 0x7, R26.reuse ;  /* 0x000000071a197819 */ /* 0x140fe4000000161a */
[----:B------:R-:W-:-:S02]  /*7640*/  SHF.R.U32 R28, R26, 0x12, R26 ;  /* 0x000000121a1c7819 */ /* 0x000fc4000000161a */
[----:B------:R-:W-:Y:S02]  /*7650*/  SHF.R.S64 R31, R29, R14, RZ ;  /* 0x0000000e1d1f7219 */ /* 0x000fe400000010ff */
[----:B------:R-:W-:Y:S02]  /*7660*/  PRMT R27, R9, 0x3210, RZ ;  /* 0x00003210091b7816 */ /* 0x000fe400000000ff */
[----:B------:R-:W-:Y:S02]  /*7670*/  LOP3.LUT R25, R31, R28, R25, 0x96, !PT ;  /* 0x0000001c1f197212 */ /* 0x000fe400078e9619 */
[----:B------:R-:W-:Y:S02]  /*7680*/  PRMT R7, R0, 0x3210, RZ ;  /* 0x0000321000077816 */ /* 0x000fe400000000ff */
[----:B------:R-:W-:Y:S02]  /*7690*/  PRMT R25, R25, 0x3210, RZ ;  /* 0x0000321019197816 */ /* 0x000fe400000000ff */
[----:B------:R-:W-:-:S02]  /*76a0*/  IADD3 R27, PT, PT, R38, 0x428a2f98, R27 ;  /* 0x428a2f98261b7810 */ /* 0x000fc40007ffe01b */
[C-C-:B------:R-:W-:Y:S02]  /*76b0*/  SHF.R.U32 R9, R0.reuse, 0x11, R0.reuse ;  /* 0x0000001100097819 */ /* 0x140fe40000001600 */
[----:B------:R-:W-:Y:S02]  /*76c0*/  SHF.R.U32 R12, R0, 0x13, R0 ;  /* 0x00000013000c7819 */ /* 0x000fe40000001600 */
[----:B------:R-:W-:Y:S02]  /*76d0*/  SHF.R.S64 R33, R7, R16, RZ ;  /* 0x0000001007217219 */ /* 0x000fe400000010ff */
[----:B------:R-:W-:Y:S02]  /*76e0*/  IADD3 R25, PT, PT, R30, R5, R25 ;  /* 0x000000051e197210 */ /* 0x000fe40007ffe019 */
[----:B------:R-:W-:Y:S02]  /*76f0*/  PRMT R38, R35, 0x3210, RZ ;  /* 0x0000321023267816 */ /* 0x000fe400000000ff */
[----:B------:R-:W-:Y:S01]  /*7700*/  PRMT R27, R27, 0x3210, RZ ;  /* 0x000032101b1b7816 */ /* 0x000fe200000000ff */
[----:B------:R-:W-:Y:S01]  /*7710*/  IMAD.IADD R24, R24, 0x1, R25 ;  /* 0x0000000118187824 */ /* 0x000fe200078e0219 */
[----:B------:R-:W-:-:S02]  /*7720*/  LOP3.LUT R12, R33, R12, R9, 0x96, !PT ;  /* 0x0000000c210c7212 */ /* 0x000fc400078e9609 */
[----:B------:R-:W-:Y:S02]  /*7730*/  PRMT R2, R2, 0x3210, RZ ;  /* 0x0000321002027816 */ /* 0x000fe400000000ff */
[C-C-:B------:R-:W-:Y:S02]  /*7740*/  SHF.R.U32 R9, R0.reuse, 0x7, R0.reuse ;  /* 0x0000000700097819 */ /* 0x140fe40000001600 */
[----:B------:R-:W-:Y:S02]  /*7750*/  SHF.R.U32 R28, R0, 0x12, R0 ;  /* 0x00000012001c7819 */ /* 0x000fe40000001600 */
[----:B------:R-:W-:Y:S02]  /*7760*/  SHF.R.S64 R31, R7, R14, RZ ;  /* 0x0000000e071f7219 */ /* 0x000fe400000010ff */
[----:B------:R-:W-:Y:S02]  /*7770*/  IADD3 R27, PT, PT, R38, 0x1f85c98c, R27 ;  /* 0x1f85c98c261b7810 */ /* 0x000fe40007ffe01b */
[----:B------:R-:W-:-:S02]  /*7780*/  IADD3 R33, PT, PT, R12, R5, R2 ;  /* 0x000000050c217210 */ /* 0x000fc40007ffe002 */
[----:B------:R-:W-:Y:S01]  /*7790*/  LOP3.LUT R2, R31, R28, R9, 0x96, !PT ;  /* 0x0000001c1f027212 */ /* 0x000fe200078e9609 */
[C---:B------:R-:W-:Y:S01]  /*77a0*/  VIADD R25, R27.reuse, 0xa54ff53a ;  /* 0xa54ff53a1b197836 */ /* 0x040fe20000000000 */
[----:B------:R-:W-:Y:S01]  /*77b0*/  PRMT R9, R24, 0x3210, RZ ;  /* 0x0000321018097816 */ /* 0x000fe200000000ff */
[----:B------:R-:W-:Y:S01]  /*77c0*/  IMAD.IADD R22, R22, 0x1, R33 ;  /* 0x0000000116167824 */ /* 0x000fe200078e0221 */
[----:B------:R-:W-:Y:S02]  /*77d0*/  PRMT R27, R27, 0x3210, RZ ;  /* 0x000032101b1b7816 */ /* 0x000fe400000000ff */
[C-C-:B------:R-:W-:Y:S02]  /*77e0*/  SHF.R.U32 R12, R24.reuse, 0x11, R24.reuse ;  /* 0x00000011180c7819 */ /* 0x140fe40000001618 */
[----:B------:R-:W-:Y:S02]  /*77f0*/  SHF.R.U32 R31, R24, 0x13, R24 ;  /* 0x00000013181f7819 */ /* 0x000fe40000001618 */
[----:B------:R-:W-:-:S02]  /*7800*/  SHF.R.S64 R38, R9, R16, RZ ;  /* 0x0000001009267219 */ /* 0x000fc400000010ff */
[C-C-:B------:R-:W-:Y:S02]  /*7810*/  SHF.R.U32 R30, R25.reuse, 0x6, R25.reuse ;  /* 0x00000006191e7819 */ /* 0x140fe40000001619 */
[C-C-:B------:R-:W-:Y:S02]  /*7820*/  SHF.R.U32 R33, R25.reuse, 0xb, R25.reuse ;  /* 0x0000000b19217819 */ /* 0x140fe40000001619 */
[----:B------:R-:W-:Y:S02]  /*7830*/  SHF.R.U32 R35, R25, 0x19, R25 ;  /* 0x0000001919237819 */ /* 0x000fe40000001619 */
[C-C-:B------:R-:W-:Y:S02]  /*7840*/  SHF.R.U32 R43, R24.reuse, 0x7, R24.reuse ;  /* 0x00000007182b7819 */ /* 0x140fe40000001618 */
[----:B------:R-:W-:Y:S02]  /*7850*/  SHF.R.U32 R28, R24, 0x12, R24 ;  /* 0x00000012181c7819 */ /* 0x000fe40000001618 */
[----:B------:R-:W-:-:S02]  /*7860*/  SHF.R.S64 R37, R9, R14, RZ ;  /* 0x0000000e09257219 */ /* 0x000fc400000010ff */
[----:B------:R-:W-:Y:S02]  /*7870*/  IADD3 R27, PT, PT, R18, 0x3a6fe667, R27 ;  /* 0x3a6fe667121b7810 */ /* 0x000fe40007ffe01b */
[----:B------:R-:W-:Y:S02]  /*7880*/  LOP3.LUT R18, R38, R31, R12, 0x96, !PT ;  /* 0x0000001f26127212 */ /* 0x000fe400078e960c */
[----:B------:R-:W-:Y:S02]  /*7890*/  LOP3.LUT R30, R35, R33, R30, 0x96, !PT ;  /* 0x00000021231e7212 */ /* 0x000fe400078e961e */
[----:B------:R-:W-:Y:S02]  /*78a0*/  PRMT R12, R25, 0x3210, RZ ;  /* 0x00003210190c7816 */ /* 0x000fe400000000ff */
[----:B------:R-:W-:Y:S02]  /*78b0*/  LOP3.LUT R43, R37, R28, R43, 0x96, !PT ;  /* 0x0000001c252b7212 */ /* 0x000fe400078e962b */
[----:B------:R-:W-:-:S02]  /*78c0*/  SHF.R.U32 R31, R27, 0x2, R27 ;  /* 0x000000021b1f7819 */ /* 0x000fc4000000161b */
[C-C-:B------:R-:W-:Y:S02]  /*78d0*/  SHF.R.U32 R38, R27.reuse, 0xd, R27.reuse ;  /* 0x0000000d1b267819 */ /* 0x140fe4000000161b */
[----:B------:R-:W-:Y:S02]  /*78e0*/  SHF.R.U32 R33, R27, 0x16, R27 ;  /* 0x000000161b217819 */ /* 0x000fe4000000161b */
[----:B------:R-:W-:Y:S02]  /*78f0*/  PRMT R10, R10, 0x3210, RZ ;  /* 0x000032100a0a7816 */ /* 0x000fe400000000ff */
[----:B------:R-:W-:Y:S02]  /*7900*/  LOP3.LUT R28, R25, 0x9b05688c, RZ, 0xc, !PT ;  /* 0x9b05688c191c7812 */ /* 0x000fe400078e0cff */
[----:B------:R-:W-:Y:S02]  /*7910*/  PRMT R35, R22, 0x3210, RZ ;  /* 0x0000321016237816 */ /* 0x000fe400000000ff */
[----:B------:R-:W-:-:S02]  /*7920*/  IADD3 R12, PT, PT, R29, 0x3956c25b, R12 ;  /* 0x3956c25b1d0c7810 */ /* 0x000fc40007ffe00c */
[----:B------:R-:W-:Y:S02]  /*7930*/  LOP3.LUT R31, R33, R38, R31, 0x96, !PT ;  /* 0x00000026211f7212 */ /* 0x000fe400078e961f */
[----:B------:R-:W-:Y:S02]  /*7940*/  IADD3 R37, PT, PT, R18, R5, R10 ;  /* 0x0000000512257210 */ /* 0x000fe40007ffe00a */
[----:B------:R-:W-:Y:S02]  /*7950*/  PRMT R29, R17, 0x3210, RZ ;  /* 0x00003210111d7816 */ /* 0x000fe400000000ff */
[----:B------:R-:W-:Y:S01]  /*7960*/  LOP3.LUT R28, R28, 0x510e527f, R25, 0x78, !PT ;  /* 0x510e527f1c1c7812 */ /* 0x000fe200078e7819 */
[----:B------:R-:W-:Y:S01]  /*7970*/  IMAD.IADD R32, R32, 0x1, R37 ;  /* 0x0000000120207824 */ /* 0x000fe200078e0225 */
[C-C-:B------:R-:W-:Y:S02]  /*7980*/  SHF.R.U32 R10, R22.reuse, 0x11, R22.reuse ;  /* 0x00000011160a7819 */ /* 0x140fe40000001616 */
[----:B------:R-:W-:-:S02]  /*7990*/  SHF.R.U32 R17, R22, 0x13, R22 ;  /* 0x0000001316117819 */ /* 0x000fc40000001616 */
[----:B------:R-:W-:Y:S02]  /*79a0*/  PRMT R30, R30, 0x3210, RZ ;  /* 0x000032101e1e7816 */ /* 0x000fe400000000ff */
[C---:B------:R-:W-:Y:S02]  /*79b0*/  SHF.R.S64 R38, R35.reuse, R16, RZ ;  /* 0x0000001023267219 */ /* 0x040fe400000010ff */
[C-C-:B------:R-:W-:Y:S02]  /*79c0*/  SHF.R.U32 R45, R22.reuse, 0x7, R22.reuse ;  /* 0x00000007162d7819 */ /* 0x140fe40000001616 */
[----:B------:R-:W-:Y:S02]  /*79d0*/  SHF.R.U32 R18, R22, 0x12, R22 ;  /* 0x0000001216127819 */ /* 0x000fe40000001616 */
[----:B------:R-:W-:Y:S02]  /*79e0*/  SHF.R.S64 R33, R35, R14, RZ ;  /* 0x0000000e23217219 */ /* 0x000fe400000010ff */
[----:B------:R-:W-:Y:S01]  /*79f0*/  IADD3 R28, PT, PT, R28, R29, R30 ;  /* 0x0000001d1c1c7210 */ /* 0x000fe20007ffe01e */
[----:B------:R-:W-:Y:S01]  /*7a00*/  IMAD.MOV.U32 R30, RZ, RZ, -0x80000000 ;  /* 0x80000000ff1e7424 */ /* 0x000fe200078e00ff */
[----:B------:R-:W-:-:S02]  /*7a10*/  LOP3.LUT R10, R38, R17, R10, 0x96, !PT ;  /* 0x00000011260a7212 */ /* 0x000fc400078e960a */
[----:B------:R-:W-:Y:S02]  /*7a20*/  PRMT R6, R6, 0x3210, RZ ;  /* 0x0000321006067816 */ /* 0x000fe400000000ff */
[----:B------:R-:W-:Y:S02]  /*7a30*/  LOP3.LUT R17, R27, 0xd16e48e2, RZ, 0xc0, !PT ;  /* 0xd16e48e21b117812 */ /* 0x000fe400078ec0ff */
[----:B------:R-:W-:Y:S02]  /*7a40*/  LOP3.LUT R45, R33, R18, R45, 0x96, !PT ;  /* 0x00000012212d7212 */ /* 0x000fe400078e962d */
[----:B------:R-:W-:Y:S01]  /*7a50*/  IADD3 R33, PT, PT, R10, R5, R6 ;  /* 0x000000050a217210 */ /* 0x000fe20007ffe006 */
[----:B------:R-:W-:Y:S01]  /*7a60*/  VIADD R6, R28, 0x3c6ef372 ;  /* 0x3c6ef3721c067836 */ /* 0x000fe20000000000 */
[----:B------:R-:W-:Y:S02]  /*7a70*/  LOP3.LUT R18, R17, 0x2a01a605, RZ, 0xfc, !PT ;  /* 0x2a01a60511127812 */ /* 0x000fe400078efcff */
[----:B------:R-:W-:Y:S01]  /*7a80*/  PRMT R31, R31, 0x3210, RZ ;  /* 0x000032101f1f7816 */ /* 0x000fe200000000ff */
[----:B------:R-:W-:Y:S01]  /*7a90*/  IMAD.IADD R26, R26, 0x1, R33 ;  /* 0x000000011a1a7824 */ /* 0x000fe200078e0221 */
[----:B------:R-:W-:-:S02]  /*7aa0*/  PRMT R29, R28, 0x3210, RZ ;  /* 0x000032101c1d7816 */ /* 0x000fc400000000ff */
[----:B------:R-:W-:Y:S02]  /*7ab0*/  PRMT R41, R32, 0x3210, RZ ;  /* 0x0000321020297816 */ /* 0x000fe400000000ff */
[----:B------:R-:W-:Y:S02]  /*7ac0*/  PRMT R17, R30, 0x3210, RZ ;  /* 0x000032101e117816 */ /* 0x000fe400000000ff */
[----:B------:R-:W-:Y:S02]  /*7ad0*/  IADD3 R10, PT, PT, R18, R29, R31 ;  /* 0x0000001d120a7210 */ /* 0x000fe40007ffe01f */
[C-C-:B------:R-:W-:Y:S02]  /*7ae0*/  SHF.R.U32 R30, R6.reuse, 0x6, R6.reuse ;  /* 0x00000006061e7819 */ /* 0x140fe40000001606 */
[C-C-:B------:R-:W-:Y:S02]  /*7af0*/  SHF.R.U32 R33, R6.reuse, 0xb, R6.reuse ;  /* 0x0000000b06217819 */ /* 0x140fe40000001606 */
[----:B------:R-:W-:-:S02]  /*7b00*/  SHF.R.U32 R37, R6, 0x19, R6 ;  /* 0x0000001906257819 */ /* 0x000fc40000001606 */
[C-C-:B------:R-:W-:Y:S02]  /*7b10*/  SHF.R.U32 R28, R32.reuse, 0x11, R32.reuse ;  /* 0x00000011201c7819 */ /* 0x140fe40000001620 */
[C-C-:B------:R-:W-:Y:S02]  /*7b20*/  SHF.R.U32 R29, R32.reuse, 0x13, R32.reuse ;  /* 0x00000013201d7819 */ /* 0x140fe40000001620 */
[----:B------:R-:W-:Y:S02]  /*7b30*/  SHF.R.S64 R40, R41, R16, RZ ;  /* 0x0000001029287219 */ /* 0x000fe400000010ff */
[----:B------:R-:W-:Y:S02]  /*7b40*/  SHF.R.S64 R18, R17, R14, RZ ;  /* 0x0000000e11127219 */ /* 0x000fe400000010ff */
[C-C-:B------:R-:W-:Y:S02]  /*7b50*/  SHF.R.U32 R31, R32.reuse, 0x7, R32.reuse ;  /* 0x00000007201f7819 */ /* 0x140fe40000001620 */
[----:B------:R-:W-:-:S02]  /*7b60*/  SHF.R.U32 R38, R32, 0x12, R32 ;  /* 0x0000001220267819 */ /* 0x000fc40000001620 */
[----:B------:R-:W-:Y:S02]  /*7b70*/  SHF.R.S64 R39, R41, R14, RZ ;  /* 0x0000000e29277219 */ /* 0x000fe400000010ff */
[----:B------:R-:W-:Y:S02]  /*7b80*/  LOP3.LUT R33, R37, R33, R30, 0x96, !PT ;  /* 0x0000002125217212 */ /* 0x000fe400078e961e */
[----:B------:R-:W-:Y:S02]  /*7b90*/  LOP3.LUT R30, R40, R29, R28, 0x96, !PT ;  /* 0x0000001d281e7212 */ /* 0x000fe400078e961c */
[----:B------:R-:W-:Y:S02]  /*7ba0*/  LOP3.LUT R18, R18, 0x1002000, RZ, 0x3c, !PT ;  /* 0x0100200012127812 */ /* 0x000fe400078e3cff */
[----:B------:R-:W-:Y:S02]  /*7bb0*/  LOP3.LUT R28, R39, R38, R31, 0x96, !PT ;  /* 0x00000026271c7212 */ /* 0x000fe400078e961f */
[----:B------:R-:W-:-:S02]  /*7bc0*/  PRMT R39, R26, 0x3210, RZ ;  /* 0x000032101a277816 */ /* 0x000fc400000000ff */
[----:B------:R-:W-:Y:S02]  /*7bd0*/  PRMT R29, R18, 0x3210, RZ ;  /* 0x00003210121d7816 */ /* 0x000fe400000000ff */
[----:B------:R-:W-:Y:S02]  /*7be0*/  PRMT R38, R23, 0x3210, RZ ;  /* 0x0000321017267816 */ /* 0x000fe400000000ff */
[----:B------:R-:W-:Y:S02]  /*7bf0*/  LOP3.LUT R31, R6, 0x510e527f, R25, 0xac, !PT ;  /* 0x510e527f061f7812 */ /* 0x000fe400078eac19 */
[C-C-:B------:R-:W-:Y:S02]  /*7c00*/  SHF.R.U32 R18, R26.reuse, 0x11, R26.reuse ;  /* 0x000000111a127819 */ /* 0x140fe4000000161a */
[----:B------:R-:W-:Y:S02]  /*7c10*/  SHF.R.U32 R23, R26, 0x13, R26 ;  /* 0x000000131a177819 */ /* 0x000fe4000000161a */
[----:B------:R-:W-:-:S02]  /*7c20*/  PRMT R33, R33, 0x3210, RZ ;  /* 0x0000321021217816 */ /* 0x000fc400000000ff */
[----:B------:R-:W-:Y:S02]  /*7c30*/  SHF.R.S64 R44, R39, R16, RZ ;  /* 0x00000010272c7219 */ /* 0x000fe400000010ff */
[C-C-:B------:R-:W-:Y:S02]  /*7c40*/  SHF.R.U32 R37, R10.reuse, 0x2, R10.reuse ;  /* 0x000000020a257819 */ /* 0x140fe4000000160a */
[C-C-:B------:R-:W-:Y:S02]  /*7c50*/  SHF.R.U32 R40, R10.reuse, 0xd, R10.reuse ;  /* 0x0000000d0a287819 */ /* 0x140fe4000000160a */
[----:B------:R-:W-:Y:S02]  /*7c60*/  SHF.R.U32 R42, R10, 0x16, R10 ;  /* 0x000000160a2a7819 */ /* 0x000fe4000000160a */
[----:B------:R-:W-:Y:S02]  /*7c70*/  IADD3 R31, PT, PT, R31, R38, R33 ;  /* 0x000000261f1f7210 */ /* 0x000fe40007ffe021 */
[----:B------:R-:W-:-:S02]  /*7c80*/  LOP3.LUT R18, R44, R23, R18, 0x96, !PT ;  /* 0x000000172c127212 */ /* 0x000fc400078e9612 */
[----:B------:R-:W-:Y:S02]  /*7c90*/  PRMT R21, R21, 0x3210, RZ ;  /* 0x0000321015157816 */ /* 0x000fe400000000ff */
[----:B------:R-:W-:Y:S02]  /*7ca0*/  LOP3.LUT R37, R42, R40, R37, 0x96, !PT ;  /* 0x000000282a257212 */ /* 0x000fe400078e9625 */
[----:B------:R-:W-:Y:S02]  /*7cb0*/  IADD3 R29, PT, PT, R30, R7, R29 ;  /* 0x000000071e1d7210 */ /* 0x000fe40007ffe01d */
[----:B------:R-:W-:Y:S01]  /*7cc0*/  IADD3 R49, PT, PT, R18, R3, R21 ;  /* 0x0000000312317210 */ /* 0x000fe20007ffe015 */
[----:B------:R-:W-:Y:S01]  /*7cd0*/  VIADD R21, R31, 0xbb67ae85 ;  /* 0xbb67ae851f157836 */ /* 0x000fe20000000000 */
[----:B------:R-:W-:Y:S01]  /*7ce0*/  LOP3.LUT R57, R27, 0x6a09e667, R10, 0xe8, !PT ;  /* 0x6a09e6671b397812 */ /* 0x000fe200078ee80a */
[----:B------:R-:W-:Y:S01]  /*7cf0*/  IMAD.IADD R36, R36, 0x1, R29 ;  /* 0x0000000124247824 */ /* 0x000fe200078e021d */
[----:B------:R-:W-:Y:S01]  /*7d00*/  PRMT R37, R37, 0x3210, RZ ;  /* 0x0000321025257816 */ /* 0x000fe200000000ff */
[----:B------:R-:W-:Y:S01]  /*7d10*/  IMAD.IADD R34, R34, 0x1, R49 ;  /* 0x0000000122227824 */ /* 0x000fe200078e0231 */
[----:B------:R-:W-:-:S02]  /*7d20*/  PRMT R38, R31, 0x3210, RZ ;  /* 0x000032101f267816 */ /* 0x000fc400000000ff */
[----:B------:R-:W-:Y:S02]  /*7d30*/  SHF.R.U32 R29, R21, 0x6, R21 ;  /* 0x00000006151d7819 */ /* 0x000fe40000001615 */
[----:B------:R-:W-:Y:S02]  /*7d40*/  IADD3 R57, PT, PT, R57, R38, R37 ;  /* 0x0000002639397210 */ /* 0x000fe40007ffe025 */
[C-C-:B------:R-:W-:Y:S02]  /*7d50*/  SHF.R.U32 R38, R21.reuse, 0xb, R21.reuse ;  /* 0x0000000b15267819 */ /* 0x140fe40000001615 */
[----:B------:R-:W-:Y:S02]  /*7d60*/  SHF.R.U32 R31, R21, 0x19, R21 ;  /* 0x00000019151f7819 */ /* 0x000fe40000001615 */
[C-C-:B------:R-:W-:Y:S02]  /*7d70*/  SHF.R.U32 R47, R26.reuse, 0x7, R26.reuse ;  /* 0x000000071a2f7819 */ /* 0x140fe4000000161a */
[----:B------:R-:W-:-:S02]  /*7d80*/  SHF.R.U32 R30, R26, 0x12, R26 ;  /* 0x000000121a1e7819 */ /* 0x000fc4000000161a */
[----:B------:R-:W-:Y:S02]  /*7d90*/  SHF.R.S64 R23, R39, R14, RZ ;  /* 0x0000000e27177219 */ /* 0x000fe400000010ff */
[C---:B------:R-:W-:Y:S02]  /*7da0*/  PRMT R33, R36.reuse, 0x3210, RZ ;  /* 0x0000321024217816 */ /* 0x040fe400000000ff */
[----:B------:R-:W-:Y:S02]  /*7db0*/  LOP3.LUT R29, R31, R38, R29, 0x96, !PT ;  /* 0x000000261f1d7212 */ /* 0x000fe400078e961d */
[----:B------:R-:W-:Y:S02]  /*7dc0*/  LOP3.LUT R47, R23, R30, R47, 0x96, !PT ;  /* 0x0000001e172f7212 */ /* 0x000fe400078e962f */
[C-C-:B------:R-:W-:Y:S02]  /*7dd0*/  SHF.R.U32 R51, R36.reuse, 0x7, R36.reuse ;  /* 0x0000000724337819 */ /* 0x140fe40000001624 */
[----:B------:R-:W-:-:S02]  /*7de0*/  SHF.R.U32 R30, R36, 0x12, R36 ;  /* 0x00000012241e7819 */ /* 0x000fc40000001624 */
[----:B------:R-:W-:Y:S02]  /*7df0*/  SHF.R.S64 R37, R33, R14, RZ ;  /* 0x0000000e21257219 */ /* 0x000fe400000010ff */
[----:B------:R-:W-:Y:S02]  /*7e00*/  PRMT R8, R8, 0x3210, RZ ;  /* 0x0000321008087816 */ /* 0x000fe400000000ff */
[----:B------:R-:W-:Y:S02]  /*7e10*/  LOP3.LUT R25, R21, R6, R25, 0xca, !PT ;  /* 0x0000000615197212 */ /* 0x000fe400078eca19 */
[----:B------:R-:W-:Y:S02]  /*7e20*/  PRMT R29, R29, 0x3210, RZ ;  /* 0x000032101d1d7816 */ /* 0x000fe400000000ff */
[C-C-:B------:R-:W-:Y:S02]  /*7e30*/  SHF.R.U32 R18, R36.reuse, 0x11, R36.reuse ;  /* 0x0000001124127819 */ /* 0x140fe40000001624 */
[----:B------:R-:W-:-:S02]  /*7e40*/  SHF.R.U32 R23, R36, 0x13, R36 ;  /* 0x0000001324177819 */ /* 0x000fc40000001624 */
[----:B------:R-:W-:Y:S02]  /*7e50*/  SHF.R.S64 R50, R33, R16, RZ ;  /* 0x0000001021327219 */ /* 0x000fe400000010ff */
[----:B------:R-:W-:Y:S02]  /*7e60*/  SHF.R.S64 R44, R5, R14, RZ ;  /* 0x0000000e052c7219 */ /* 0x000fe400000010ff */
[----:B------:R-:W-:Y:S02]  /*7e70*/  LOP3.LUT R51, R37, R30, R51, 0x96, !PT ;  /* 0x0000001e25337212 */ /* 0x000fe400078e9633 */
[----:B------:R-:W-:Y:S02]  /*7e80*/  PRMT R37, R34, 0x3210, RZ ;  /* 0x0000321022257816 */ /* 0x000fe400000000ff */
[C-C-:B------:R-:W-:Y:S02]  /*7e90*/  SHF.R.U32 R30, R57.reuse, 0x2, R57.reuse ;  /* 0x00000002391e7819 */ /* 0x140fe40000001639 */
[----:B------:R-:W-:-:S02]  /*7ea0*/  SHF.R.U32 R31, R57, 0xd, R57 ;  /* 0x0000000d391f7819 */ /* 0x000fc40000001639 */
[----:B------:R-:W-:Y:S02]  /*7eb0*/  SHF.R.U32 R38, R57, 0x16, R57 ;  /* 0x0000001639267819 */ /* 0x000fe40000001639 */
[----:B------:R-:W-:Y:S02]  /*7ec0*/  IADD3 R40, PT, PT, R25, R8, R29 ;  /* 0x0000000819287210 */ /* 0x000fe40007ffe01d */
[----:B------:R-:W-:Y:S02]  /*7ed0*/  LOP3.LUT R50, R50, R23, R18, 0x96, !PT ;  /* 0x0000001732327212 */ /* 0x000fe400078e9612 */
[----:B------:R-:W-:Y:S01]  /*7ee0*/  PRMT R8, R44, 0x3210, RZ ;  /* 0x000032102c087816 */ /* 0x000fe200000000ff */
[----:B------:R-:W-:Y:S01]  /*7ef0*/  VIADD R59, R40, 0x6a09e667 ;  /* 0x6a09e667283b7836 */ /* 0x000fe20000000000 */
[C-C-:B------:R-:W-:Y:S02]  /*7f00*/  SHF.R.U32 R18, R34.reuse, 0x11, R34.reuse ;  /* 0x0000001122127819 */ /* 0x140fe40000001622 */
[----:B------:R-:W-:-:S02]  /*7f10*/  SHF.R.U32 R23, R34, 0x13, R34 ;  /* 0x0000001322177819 */ /* 0x000fc40000001622 */
[----:B------:R-:W-:Y:S02]  /*7f20*/  SHF.R.S64 R42, R37, R16, RZ ;  /* 0x00000010252a7219 */ /* 0x000fe400000010ff */
[----:B------:R-:W-:Y:S02]  /*7f30*/  LOP3.LUT R30, R38, R31, R30, 0x96, !PT ;  /* 0x0000001f261e7212 */ /* 0x000fe400078e961e */
[----:B------:R-:W-:Y:S02]  /*7f40*/  IADD3 R50, PT, PT, R50, R35, R8 ;  /* 0x0000002332327210 */ /* 0x000fe40007ffe008 */
[----:B------:R-:W-:Y:S02]  /*7f50*/  LOP3.LUT R18, R42, R23, R18, 0x96, !PT ;  /* 0x000000172a127212 */ /* 0x000fe400078e9612 */
[----:B------:R-:W-:Y:S02]  /*7f60*/  LOP3.LUT R55, R10, R27, R57, 0xe8, !PT ;  /* 0x0000001b0a377212 */ /* 0x000fe400078ee839 */
[----:B------:R-:W-:-:S02]  /*7f70*/  PRMT R25, R30, 0x3210, RZ ;  /* 0x000032101e197816 */ /* 0x000fc400000000ff */
[----:B------:R-:W-:Y:S02]  /*7f80*/  PRMT R40, R40, 0x3210, RZ ;  /* 0x0000321028287816 */ /* 0x000fe400000000ff */
[----:B------:R-:W-:Y:S02]  /*7f90*/  PRMT R29, R50, 0x3210, RZ ;  /* 0x00003210321d7816 */ /* 0x000fe400000000ff */
[C-C-:B------:R-:W-:Y:S02]  /*7fa0*/  SHF.R.U32 R53, R34.reuse, 0x7, R34.reuse ;  /* 0x0000000722357819 */ /* 0x140fe40000001622 */
[----:B------:R-:W-:Y:S02]  /*7fb0*/  SHF.R.U32 R38, R34, 0x12, R34 ;  /* 0x0000001222267819 */ /* 0x000fe40000001622 */
[----:B------:R-:W-:Y:S02]  /*7fc0*/  SHF.R.S64 R46, R37, R14, RZ ;  /* 0x0000000e252e7219 */ /* 0x000fe400000010ff */
[----:B------:R-:W-:-:S02]  /*7fd0*/  SHF.R.U32 R31, R59, 0x6, R59 ;  /* 0x000000063b1f7819 */ /* 0x000fc4000000163b */
[C-C-:B------:R-:W-:Y:S02]  /*7fe0*/  SHF.R.U32 R42, R59.reuse, 0xb, R59.reuse ;  /* 0x0000000b3b2a7819 */ /* 0x140fe4000000163b */
[----:B------:R-:W-:Y:S02]  /*7ff0*/  SHF.R.U32 R44, R59, 0x19, R59 ;  /* 0x000000193b2c7819 */ /* 0x000fe4000000163b */
[----:B------:R-:W-:Y:S02]  /*8000*/  IADD3 R18, PT, PT, R18, R11, R8 ;  /* 0x0000000b12127210 */ /* 0x000fe40007ffe008 */
[----:B------:R-:W-:Y:S02]  /*8010*/  IADD3 R55, PT, PT, R55, R40, R25 ;  /* 0x0000002837377210 */ /* 0x000fe40007ffe019 */
[C-C-:B------:R-:W-:Y:S02]  /*8020*/  SHF.R.U32 R23, R50.reuse, 0x11, R50.reuse ;  /* 0x0000001132177819 */ /* 0x140fe40000001632 */
[----:B------:R-:W-:-:S02]  /*8030*/  SHF.R.U32 R30, R50, 0x13, R50 ;  /* 0x00000013321e7819 */ /* 0x000fc40000001632 */
[----:B------:R-:W-:Y:S02]  /*8040*/  SHF.R.S64 R48, R29, R16, RZ ;  /* 0x000000101d307219 */ /* 0x000fe400000010ff */
[----:B------:R-:W-:Y:S02]  /*8050*/  LOP3.LUT R53, R46, R38, R53, 0x96, !PT ;  /* 0x000000262e357212 */ /* 0x000fe400078e9635 */
[----:B------:R-:W-:Y:S02]  /*8060*/  LOP3.LUT R42, R44, R42, R31, 0x96, !PT ;  /* 0x0000002a2c2a7212 */ /* 0x000fe400078e961f */
[----:B------:R-:W-:Y:S02]  /*8070*/  LOP3.LUT R38, R18, 0x80000000, RZ, 0x3c, !PT ;  /* 0x8000000012267812 */ /* 0x000fe400078e3cff */
[C-C-:B------:R-:W-:Y:S02]  /*8080*/  SHF.R.U32 R18, R55.reuse, 0x2, R55.reuse ;  /* 0x0000000237127819 */ /* 0x140fe40000001637 */
[----:B------:R-:W-:-:S02]  /*8090*/  SHF.R.U32 R61, R55, 0xd, R55 ;  /* 0x0000000d373d7819 */ /* 0x000fc40000001637 */
[----:B------:R-:W-:Y:S02]  /*80a0*/  SHF.R.U32 R44, R55, 0x16, R55 ;  /* 0x00000016372c7819 */ /* 0x000fe40000001637 */
[----:B------:R-:W-:Y:S02]  /*80b0*/  LOP3.LUT R30, R48, R30, R23, 0x96, !PT ;  /* 0x0000001e301e7212 */ /* 0x000fe400078e9617 */
[----:B------:R-:W-:Y:S02]  /*80c0*/  PRMT R49, R12, 0x3210, RZ ;  /* 0x000032100c317816 */ /* 0x000fe400000000ff */
[C-C-:B------:R-:W-:Y:S02]  /*80d0*/  SHF.R.U32 R40, R50.reuse, 0x7, R50.reuse ;  /* 0x0000000732287819 */ /* 0x140fe40000001632 */
[----:B------:R-:W-:Y:S02]  /*80e0*/  SHF.R.U32 R25, R50, 0x12, R50 ;  /* 0x0000001232197819 */ /* 0x000fe40000001632 */
[----:B------:R-:W-:-:S02]  /*80f0*/  SHF.R.S64 R48, R29, R14, RZ ;  /* 0x0000000e1d307219 */ /* 0x000fc400000010ff */
[----:B------:R-:W-:Y:S02]  /*8100*/  PRMT R31, R38, 0x3210, RZ ;  /* 0x00003210261f7816 */ /* 0x000fe400000000ff */
[----:B------:R-:W-:Y:S02]  /*8110*/  LOP3.LUT R44, R44, R61, R18, 0x96, !PT ;  /* 0x0000003d2c2c7212 */ /* 0x000fe400078e9612 */
[----:B------:R-:W-:Y:S02]  /*8120*/  LOP3.LUT R12, R59, R21, R6, 0xca, !PT ;  /* 0x000000153b0c7212 */ /* 0x000fe400078eca06 */
[----:B------:R-:W-:Y:S02]  /*8130*/  PRMT R42, R42, 0x3210, RZ ;  /* 0x000032102a2a7816 */ /* 0x000fe400000000ff */
[----:B------:R-:W-:Y:S02]  /*8140*/  IADD3 R18, PT, PT, R30, R39, R8 ;  /* 0x000000271e127210 */ /* 0x000fe40007ffe008 */
[----:B------:R-:W-:-:S02]  /*8150*/  SHF.R.U32 R46, R38, 0x11, R38 ;  /* 0x00000011262e7819 */ /* 0x000fc40000001626 */
[----:B------:R-:W-:Y:S02]  /*8160*/  SHF.R.U32 R23, R38, 0x13, R38 ;  /* 0x0000001326177819 */ /* 0x000fe40000001626 */
[----:B------:R-:W-:Y:S02]  /*8170*/  SHF.R.S64 R52, R31, R16, RZ ;  /* 0x000000101f347219 */ /* 0x000fe400000010ff */
[----:B------:R-:W-:Y:S02]  /*8180*/  LOP3.LUT R40, R48, R25, R40, 0x96, !PT ;  /* 0x0000001930287212 */ /* 0x000fe400078e9628 */
[----:B------:R-:W-:Y:S02]  /*8190*/  IADD3 R42, PT, PT, R12, R49, R42 ;  /* 0x000000310c2a7210 */ /* 0x000fe40007ffe02a */
[----:B------:R-:W-:Y:S02]  /*81a0*/  PRMT R25, R18, 0x3210, RZ ;  /* 0x0000321012197816 */ /* 0x000fe400000000ff */
[----:B------:R-:W-:-:S02]  /*81b0*/  LOP3.LUT R46, R52, R23, R46, 0x96, !PT ;  /* 0x00000017342e7212 */ /* 0x000fc400078e962e */
[----:B------:R-:W-:Y:S02]  /*81c0*/  LOP3.LUT R54, R57, R10, R55, 0xe8, !PT ;  /* 0x0000000a39367212 */ /* 0x000fe400078ee837 */
[C-C-:B------:R-:W-:Y:S02]  /*81d0*/  SHF.R.U32 R23, R18.reuse, 0x11, R18.reuse ;  /* 0x0000001112177819 */ /* 0x140fe40000001612 */
[----:B------:R-:W-:Y:S02]  /*81e0*/  SHF.R.U32 R12, R18, 0x13, R18 ;  /* 0x00000013120c7819 */ /* 0x000fe40000001612 */
[----:B------:R-:W-:Y:S02]  /*81f0*/  SHF.R.S64 R48, R25, R16, RZ ;  /* 0x0000001019307219 */ /* 0x000fe400000010ff */
[----:B------:R-:W-:Y:S02]  /*8200*/  PRMT R44, R44, 0x3210, RZ ;  /* 0x000032102c2c7816 */ /* 0x000fe400000000ff */
[C---:B------:R-:W-:Y:S01]  /*8210*/  PRMT R61, R42.reuse, 0x3210, RZ ;  /* 0x000032102a3d7816 */ /* 0x040fe200000000ff */
[----:B------:R-:W-:Y:S01]  /*8220*/  IMAD.IADD R42, R42, 0x1, R27 ;  /* 0x000000012a2a7824 */ /* 0x000fe200078e021b */
[----:B------:R-:W-:-:S02]  /*8230*/  SHF.R.U32 R52, R38, 0x7, R38 ;  /* 0x0000000726347819 */ /* 0x000fc40000001626 */
[----:B------:R-:W-:Y:S02]  /*8240*/  SHF.R.U32 R49, R38, 0x12, R38 ;  /* 0x0000001226317819 */ /* 0x000fe40000001626 */
[----:B------:R-:W-:Y:S02]  /*8250*/  SHF.R.S64 R30, R31, R14, RZ ;  /* 0x0000000e1f1e7219 */ /* 0x000fe400000010ff */
[----:B------:R-:W-:Y:S02]  /*8260*/  LOP3.LUT R23, R48, R12, R23, 0x96, !PT ;  /* 0x0000000c30177212 */ /* 0x000fe400078e9617 */
[----:B------:R-:W-:Y:S02]  /*8270*/  IADD3 R54, PT, PT, R54, R61, R44 ;  /* 0x0000003d36367210 */ /* 0x000fe40007ffe02c */
[C-C-:B------:R-:W-:Y:S02]  /*8280*/  SHF.R.U32 R48, R18.reuse, 0x7, R18.reuse ;  /* 0x0000000712307819 */ /* 0x140fe40000001612 */
[----:B------:R-:W-:-:S02]  /*8290*/  SHF.R.U32 R27, R18, 0x12, R18 ;  /* 0x00000012121b7819 */ /* 0x000fc40000001612 */
[----:B------:R-:W-:Y:S02]  /*82a0*/  SHF.R.S64 R58, R25, R14, RZ ;  /* 0x0000000e193a7219 */ /* 0x000fe400000010ff */
[----:B------:R-:W-:Y:S02]  /*82b0*/  LOP3.LUT R52, R30, R49, R52, 0x96, !PT ;  /* 0x000000311e347212 */ /* 0x000fe400078e9634 */
[----:B------:R-:W-:Y:S02]  /*82c0*/  IADD3 R46, PT, PT, R46, R9, R8 ;  /* 0x000000092e2e7210 */ /* 0x000fe40007ffe008 */
[C-C-:B------:R-:W-:Y:S02]  /*82d0*/  SHF.R.U32 R30, R42.reuse, 0x6, R42.reuse ;  /* 0x000000062a1e7819 */ /* 0x140fe4000000162a */
[C-C-:B------:R-:W-:Y:S02]  /*82e0*/  SHF.R.U32 R49, R42.reuse, 0xb, R42.reuse ;  /* 0x0000000b2a317819 */ /* 0x140fe4000000162a */
[----:B------:R-:W-:-:S02]  /*82f0*/  SHF.R.U32 R12, R42, 0x19, R42 ;  /* 0x000000192a0c7819 */ /* 0x000fc4000000162a */
[C-C-:B------:R-:W-:Y:S02]  /*8300*/  SHF.R.U32 R44, R54.reuse, 0x2, R54.reuse ;  /* 0x00000002362c7819 */ /* 0x140fe40000001636 */
[C-C-:B------:R-:W-:Y:S02]  /*8310*/  SHF.R.U32 R61, R54.reuse, 0xd, R54.reuse ;  /* 0x0000000d363d7819 */ /* 0x140fe40000001636 */
[----:B------:R-:W-:Y:S02]  /*8320*/  SHF.R.U32 R56, R54, 0x16, R54 ;  /* 0x0000001636387819 */ /* 0x000fe40000001636 */
[----:B------:R-:W-:Y:S02]  /*8330*/  LOP3.LUT R48, R58, R27, R48, 0x96, !PT ;  /* 0x0000001b3a307212 */ /* 0x000fe400078e9630 */
[----:B------:R-:W-:Y:S02]  /*8340*/  PRMT R27, R46, 0x3210, RZ ;  /* 0x000032102e1b7816 */ /* 0x000fe400000000ff */
[----:B------:R-:W-:-:S02]  /*8350*/  LOP3.LUT R30, R12, R49, R30, 0x96, !PT ;  /* 0x000000310c1e7212 */ /* 0x000fc400078e961e */
[----:B------:R-:W-:Y:S02]  /*8360*/  LOP3.LUT R12, R56, R61, R44, 0x96, !PT ;  /* 0x0000003d380c7212 */ /* 0x000fe400078e962c */
[----:B------:R-:W-:Y:S02]  /*8370*/  PRMT R56, R6, 0x3210, RZ ;  /* 0x0000321006387816 */ /* 0x000fe400000000ff */
[C-C-:B------:R-:W-:Y:S02]  /*8380*/  SHF.R.U32 R49, R46.reuse, 0x11, R46.reuse ;  /* 0x000000112e317819 */ /* 0x140fe4000000162e */
[C-C-:B------:R-:W-:Y:S02]  /*8390*/  SHF.R.U32 R6, R46.reuse, 0x13, R46.reuse ;  /* 0x000000132e067819 */ /* 0x140fe4000000162e */
[----:B------:R-:W-:Y:S02]  /*83a0*/  SHF.R.S64 R60, R27, R16, RZ ;  /* 0x000000101b3c7219 */ /* 0x000fe400000010ff */
[----:B------:R-:W-:-:S02]  /*83b0*/  SHF.R.U32 R44, R46, 0x7, R46 ;  /* 0x000000072e2c7819 */ /* 0x000fc4000000162e */
[----:B------:R-:W-:Y:S02]  /*83c0*/  SHF.R.U32 R61, R46, 0x12, R46 ;  /* 0x000000122e3d7819 */ /* 0x000fe4000000162e */
[----:B------:R-:W-:Y:S02]  /*83d0*/  SHF.R.S64 R58, R27, R14, RZ ;  /* 0x0000000e1b3a7219 */ /* 0x000fe400000010ff */
[----:B------:R-:W-:Y:S02]  /*83e0*/  IADD3 R56, PT, PT, R19, 0x59f111f1, R56 ;  /* 0x59f111f113387810 */ /* 0x000fe40007ffe038 */
[----:B------:R-:W-:Y:S02]  /*83f0*/  LOP3.LUT R49, R60, R6, R49, 0x96, !PT ;  /* 0x000000063c317212 */ /* 0x000fe400078e9631 */
[----:B------:R-:W-:Y:S02]  /*8400*/  IADD3 R6, PT, PT, R23, R37, R8 ;  /* 0x0000002517067210 */ /* 0x000fe40007ffe008 */
[----:B------:R-:W-:-:S02]  /*8410*/  LOP3.LUT R44, R58, R61, R44, 0x96, !PT ;  /* 0x0000003d3a2c7212 */ /* 0x000fc400078e962c */
[----:B------:R-:W-:Y:S02]  /*8420*/  PRMT R61, R56, 0x3210, RZ ;  /* 0x00003210383d7816 */ /* 0x000fe400000000ff */
[----:B------:R-:W-:Y:S02]  /*8430*/  PRMT R60, R21, 0x3210, RZ ;  /* 0x00003210153c7816 */ /* 0x000fe400000000ff */
[----:B------:R-:W-:Y:S02]  /*8440*/  LOP3.LUT R56, R42, R59, R21, 0xca, !PT ;  /* 0x0000003b2a387212 */ /* 0x000fe400078eca15 */
[----:B------:R-:W-:Y:S02]  /*8450*/  PRMT R21, R6, 0x3210, RZ ;  /* 0x0000321006157816 */ /* 0x000fe400000000ff */
[----:B------:R-:W-:Y:S02]  /*8460*/  PRMT R30, R30, 0x3210, RZ ;  /* 0x000032101e1e7816 */ /* 0x000fe400000000ff */
[----:B------:R-:W-:-:S02]  /*8470*/  SHF.R.U32 R58, R6, 0x11, R6 ;  /* 0x00000011063a7819 */ /* 0x000fc40000001606 */
[----:B------:R-:W-:Y:S02]  /*8480*/  SHF.R.U32 R23, R6, 0x13, R6 ;  /* 0x0000001306177819 */ /* 0x000fe40000001606 */
[----:B------:R-:W-:Y:S02]  /*8490*/  SHF.R.S64 R62, R21, R16, RZ ;  /* 0x00000010153e7219 */ /* 0x000fe400000010ff */
[----:B------:R-:W-:Y:S02]  /*84a0*/  IADD3 R19, PT, PT, R13, -0x6dc07d5c, R60 ;  /* 0x923f82a40d137810 */ /* 0x000fe40007ffe03c */
[----:B------:R-:W-:Y:S02]  /*84b0*/  IADD3 R61, PT, PT, R56, R61, R30 ;  /* 0x0000003d383d7210 */ /* 0x000fe40007ffe01e */
[----:B------:R-:W-:Y:S02]  /*84c0*/  IADD3 R8, PT, PT, R49, R41, R8 ;  /* 0x0000002931087210 */ /* 0x000fe40007ffe008 */
[----:B------:R-:W-:-:S02]  /*84d0*/  SHF.R.U32 R13, R6, 0x7, R6 ;  /* 0x00000007060d7819 */ /* 0x000fc40000001606 */
[----:B------:R-:W-:Y:S02]  /*84e0*/  SHF.R.U32 R30, R6, 0x12, R6 ;  /* 0x00000012061e7819 */ /* 0x000fe40000001606 */
[----:B------:R-:W-:Y:S02]  /*84f0*/  SHF.R.S64 R49, R21, R14, RZ ;  /* 0x0000000e15317219 */ /* 0x000fe400000010ff */
[----:B------:R-:W-:Y:S02]  /*8500*/  LOP3.LUT R58, R62, R23, R58, 0x96, !PT ;  /* 0x000000173e3a7212 */ /* 0x000fe400078e963a */
[----:B------:R-:W-:Y:S02]  /*8510*/  PRMT R23, R12, 0x3210, RZ ;  /* 0x000032100c177816 */ /* 0x000fe400000000ff */
[----:B------:R-:W-:Y:S01]  /*8520*/  LOP3.LUT R13, R49, R30, R13, 0x96, !PT ;  /* 0x0000001e310d7212 */ /* 0x000fe200078e960d */
[----:B------:R-:W-:Y:S01]  /*8530*/  IMAD.IADD R49, R61, 0x1, R10 ;  /* 0x000000013d317824 */ /* 0x000fe200078e020a */
[----:B------:R-:W-:-:S02]  /*8540*/  LOP3.LUT R65, R55, R57, R54, 0xe8, !PT ;  /* 0x0000003937417212 */ /* 0x000fc400078ee836 */
[----:B------:R-:W-:Y:S02]  /*8550*/  PRMT R12, R61, 0x3210, RZ ;  /* 0x000032103d0c7816 */ /* 0x000fe400000000ff */
[----:B------:R-:W-:Y:S02]  /*8560*/  SHF.R.U32 R63, R49, 0xb, R49 ;  /* 0x0000000b313f7819 */ /* 0x000fe40000001631 */
[----:B------:R-:W-:Y:S02]  /*8570*/  IADD3 R65, PT, PT, R65, R12, R23 ;  /* 0x0000000c41417210 */ /* 0x000fe40007ffe017 */
[----:B------:R-:W-:Y:S02]  /*8580*/  PRMT R23, R8, 0x3210, RZ ;  /* 0x0000321008177816 */ /* 0x000fe400000000ff */
[C-C-:B------:R-:W-:Y:S02]  /*8590*/  SHF.R.U32 R12, R49.reuse, 0x6, R49.reuse ;  /* 0x00000006310c7819 */ /* 0x140fe40000001631 */
[----:B------:R-:W-:-:S02]  /*85a0*/  SHF.R.U32 R30, R49, 0x19, R49 ;  /* 0x00000019311e7819 */ /* 0x000fc40000001631 */
[C-C-:B------:R-:W-:Y:S02]  /*85b0*/  SHF.R.U32 R10, R8.reuse, 0x11, R8.reuse ;  /* 0x00000011080a7819 */ /* 0x140fe40000001608 */
[----:B------:R-:W-:Y:S02]  /*85c0*/  SHF.R.U32 R61, R8, 0x13, R8 ;  /* 0x00000013083d7819 */ /* 0x000fe40000001608 */
[----:B------:R-:W-:Y:S02]  /*85d0*/  SHF.R.S64 R56, R23, R16, RZ ;  /* 0x0000001017387219 */ /* 0x000fe400000010ff */
[----:B------:R-:W-:Y:S02]  /*85e0*/  LOP3.LUT R12, R30, R63, R12, 0x96, !PT ;  /* 0x0000003f1e0c7212 */ /* 0x000fe400078e960c */
[----:B------:R-:W-:Y:S02]  /*85f0*/  LOP3.LUT R10, R56, R61, R10, 0x96, !PT ;  /* 0x0000003d380a7212 */ /* 0x000fe400078e960a */
[----:B------:R-:W-:-:S02]  /*8600*/  PRMT R30, R12, 0x3210, RZ ;  /* 0x000032100c1e7816 */ /* 0x000fc400000000ff */
[----:B------:R-:W-:Y:S02]  /*8610*/  PRMT R19, R19, 0x3210, RZ ;  /* 0x0000321013137816 */ /* 0x000fe400000000ff */
[C-C-:B------:R-:W-:Y:S02]  /*8620*/  SHF.R.U32 R56, R65.reuse, 0x2, R65.reuse ;  /* 0x0000000241387819 */ /* 0x140fe40000001641 */
[C-C-:B------:R-:W-:Y:S02]  /*8630*/  SHF.R.U32 R61, R65.reuse, 0xd, R65.reuse ;  /* 0x0000000d413d7819 */ /* 0x140fe40000001641 */
[----:B------:R-:W-:Y:S02]  /*8640*/  SHF.R.U32 R60, R65, 0x16, R65 ;  /* 0x00000016413c7819 */ /* 0x000fe40000001641 */
[----:B------:R-:W-:Y:S02]  /*8650*/  LOP3.LUT R12, R49, R42, R59, 0xca, !PT ;  /* 0x0000002a310c7212 */ /* 0x000fe400078eca3b */
[----:B------:R-:W-:-:S02]  /*8660*/  LOP3.LUT R56, R60, R61, R56, 0x96, !PT ;  /* 0x0000003d3c387212 */ /* 0x000fc400078e9638 */
[----:B------:R-:W-:Y:S02]  /*8670*/  IADD3 R62, PT, PT, R12, R19, R30 ;  /* 0x000000130c3e7210 */ /* 0x000fe40007ffe01e */
[----:B------:R-:W-:Y:S02]  /*8680*/  PRMT R12, R56, 0x3210, RZ ;  /* 0x00003210380c7816 */ /* 0x000fe400000000ff */
[----:B------:R-:W-:Y:S01]  /*8690*/  PRMT R60, R59, 0x3210, RZ ;  /* 0x000032103b3c7816 */ /* 0x000fe200000000ff */
[----:B------:R-:W-:Y:S01]  /*86a0*/  IMAD.IADD R56, R62, 0x1, R57 ;  /* 0x000000013e387824 */ /* 0x000fe200078e0239 */
[----:B------:R-:W-:Y:S02]  /*86b0*/  LOP3.LUT R30, R54, R55, R65, 0xe8, !PT ;  /* 0x00000037361e7212 */ /* 0x000fe400078ee841 */
[----:B------:R-:W-:Y:S02]  /*86c0*/  PRMT R19, R62, 0x3210, RZ ;  /* 0x000032103e137816 */ /* 0x000fe400000000ff */
[----:B------:R-:W-:-:S02]  /*86d0*/  IADD3 R59, PT, PT, R15, -0x54e3a12b, R60 ;  /* 0xab1c5ed50f3b7810 */ /* 0x000fc40007ffe03c */
[----:B------:R-:W-:Y:S02]  /*86e0*/  IADD3 R30, PT, PT, R30, R19, R12 ;  /* 0x000000131e1e7210 */ /* 0x000fe40007ffe00c */
[C-C-:B------:R-:W-:Y:S02]  /*86f0*/  SHF.R.U32 R19, R56.reuse, 0x6, R56.reuse ;  /* 0x0000000638137819 */ /* 0x140fe40000001638 */
[C-C-:B------:R-:W-:Y:S02]  /*8700*/  SHF.R.U32 R60, R56.reuse, 0xb, R56.reuse ;  /* 0x0000000b383c7819 */ /* 0x140fe40000001638 */
[----:B------:R-:W-:Y:S02]  /*8710*/  SHF.R.U32 R57, R56, 0x19, R56 ;  /* 0x0000001938397819 */ /* 0x000fe40000001638 */
[----:B------:R-:W-:Y:S02]  /*8720*/  SHF.R.U32 R12, R8, 0x7, R8 ;  /* 0x00000007080c7819 */ /* 0x000fe40000001608 */
[----:B------:R-:W-:-:S02]  /*8730*/  LOP3.LUT R19, R57, R60, R19, 0x96, !PT ;  /* 0x0000003c39137212 */ /* 0x000fc400078e9613 */
[----:B------:R-:W-:Y:S02]  /*8740*/  SHF.R.U32 R15, R8, 0x12, R8 ;  /* 0x00000012080f7819 */ /* 0x000fe40000001608 */
[----:B------:R-:W-:Y:S02]  /*8750*/  SHF.R.S64 R61, R23, R14, RZ ;  /* 0x0000000e173d7219 */ /* 0x000fe400000010ff */
[----:B------:R-:W-:Y:S02]  /*8760*/  PRMT R60, R42, 0x3210, RZ ;  /* 0x000032102a3c7816 */ /* 0x000fe400000000ff */
[----:B------:R-:W-:Y:S02]  /*8770*/  PRMT R57, R59, 0x3210, RZ ;  /* 0x000032103b397816 */ /* 0x000fe400000000ff */
[----:B------:R-:W-:Y:S02]  /*8780*/  LOP3.LUT R42, R56, R49, R42, 0xca, !PT ;  /* 0x00000031382a7212 */ /* 0x000fe400078eca2a */
[----:B------:R-:W-:-:S02]  /*8790*/  PRMT R19, R19, 0x3210, RZ ;  /* 0x0000321013137816 */ /* 0x000fc400000000ff */
[----:B------:R-:W-:Y:S02]  /*87a0*/  SHF.R.S64 R59, R3, R14, RZ ;  /* 0x0000000e033b7219 */ /* 0x000fe400000010ff */
[----:B------:R-:W-:Y:S02]  /*87b0*/  LOP3.LUT R12, R61, R15, R12, 0x96, !PT ;  /* 0x0000000f3d0c7212 */ /* 0x000fe400078e960c */
[----:B------:R-:W-:Y:S02]  /*87c0*/  IADD3 R15, PT, PT, R17, -0x27f85568, R60 ;  /* 0xd807aa98110f7810 */ /* 0x000fe40007ffe03c */
[----:B------:R-:W-:Y:S02]  /*87d0*/  IADD3 R60, PT, PT, R42, R57, R19 ;  /* 0x000000392a3c7210 */ /* 0x000fe40007ffe013 */
[----:B------:R-:W-:Y:S02]  /*87e0*/  LOP3.LUT R17, R59, 0x400002, RZ, 0x3c, !PT ;  /* 0x004000023b117812 */ /* 0x000fe400078e3cff */
[----:B------:R-:W-:Y:S01]  /*87f0*/  PRMT R2, R2, 0x3210, RZ ;  /* 0x0000321002027816 */ /* 0x000fe200000000ff */
[----:B------:R-:W-:Y:S01]  /*8800*/  IMAD.IADD R55, R60, 0x1, R55 ;  /* 0x000000013c377824 */ /* 0x000fe200078e0237 */
[----:B------:R-:W-:-:S02]  /*8810*/  SHF.R.U32 R19, R30, 0x2, R30 ;  /* 0x000000021e137819 */ /* 0x000fc4000000161e */
[C-C-:B------:R-:W-:Y:S02]  /*8820*/  SHF.R.U32 R42, R30.reuse, 0xd, R30.reuse ;  /* 0x0000000d1e2a7819 */ /* 0x140fe4000000161e */
[----:B------:R-:W-:Y:S02]  /*8830*/  SHF.R.U32 R57, R30, 0x16, R30 ;  /* 0x000000161e397819 */ /* 0x000fe4000000161e */
[----:B------:R-:W-:Y:S02]  /*8840*/  PRMT R17, R17, 0x3210, RZ ;  /* 0x0000321011117816 */ /* 0x000fe400000000ff */
[----:B------:R-:W-:Y:S02]  /*8850*/  IADD3 R2, PT, PT, R58, R31, R2 ;  /* 0x0000001f3a027210 */ /* 0x000fe40007ffe002 */
[----:B------:R-:W-:Y:S02]  /*8860*/  LOP3.LUT R19, R57, R42, R19, 0x96, !PT ;  /* 0x0000002a39137212 */ /* 0x000fe400078e9613 */
[----:B------:R-:W-:Y:S01]  /*8870*/  IADD3 R10, PT, PT, R10, R33, R17 ;  /* 0x000000210a0a7210 */ /* 0x000fe20007ffe011 */
[----:B------:R-:W-:Y:S01]  /*8880*/  VIADD R2, R2, 0x100 ;  /* 0x0000010002027836 */ /* 0x000fe20000000000 */
[----:B------:R-:W-:-:S02]  /*8890*/  SHF.R.U32 R17, R55, 0x6, R55 ;  /* 0x0000000637117819 */ /* 0x000fc40000001637 */
[C-C-:B------:R-:W-:Y:S02]  /*88a0*/  SHF.R.U32 R58, R55.reuse, 0xb, R55.reuse ;  /* 0x0000000b373a7819 */ /* 0x140fe40000001637 */
[----:B------:R-:W-:Y:S02]  /*88b0*/  SHF.R.U32 R59, R55, 0x19, R55 ;  /* 0x00000019373b7819 */ /* 0x000fe40000001637 */
[----:B------:R-:W-:Y:S02]  /*88c0*/  LOP3.LUT R57, R65, R54, R30, 0xe8, !PT ;  /* 0x0000003641397212 */ /* 0x000fe400078ee81e */
[----:B------:R-:W-:Y:S02]  /*88d0*/  PRMT R19, R19, 0x3210, RZ ;  /* 0x0000321013137816 */ /* 0x000fe400000000ff */
[----:B------:R-:W-:Y:S02]  /*88e0*/  PRMT R42, R60, 0x3210, RZ ;  /* 0x000032103c2a7816 */ /* 0x000fe400000000ff */
[----:B------:R-:W-:-:S02]  /*88f0*/  LOP3.LUT R59, R59, R58, R17, 0x96, !PT ;  /* 0x0000003a3b3b7212 */ /* 0x000fc400078e9611 */
[C---:B------:R-:W-:Y:S02]  /*8900*/  PRMT R17, R2.reuse, 0x3210, RZ ;  /* 0x0000321002117816 */ /* 0x040fe400000000ff */
[----:B------:R-:W-:Y:S02]  /*8910*/  IADD3 R57, PT, PT, R57, R42, R19 ;  /* 0x0000002a39397210 */ /* 0x000fe40007ffe013 */
[----:B------:R-:W-:Y:S02]  /*8920*/  PRMT R42, R15, 0x3210, RZ ;  /* 0x000032100f2a7816 */ /* 0x000fe400000000ff */
[C-C-:B------:R-:W-:Y:S02]  /*8930*/  SHF.R.U32 R58, R2.reuse, 0x11, R2.reuse ;  /* 0x00000011023a7819 */ /* 0x140fe40000001602 */
[----:B------:R-:W-:Y:S02]  /*8940*/  SHF.R.U32 R15, R2, 0x13, R2 ;  /* 0x00000013020f7819 */ /* 0x000fe40000001602 */
[----:B------:R-:W-:-:S02]  /*8950*/  SHF.R.S64 R19, R17, R16, RZ ;  /* 0x0000001011137219 */ /* 0x000fc400000010ff */
[----:B------:R-:W-:Y:S02]  /*8960*/  PRMT R60, R59, 0x3210, RZ ;  /* 0x000032103b3c7816 */ /* 0x000fe400000000ff */
[----:B------:R-:W-:Y:S02]  /*8970*/  LOP3.LUT R59, R55, R56, R49, 0xca, !PT ;  /* 0x00000038373b7212 */ /* 0x000fe400078eca31 */
[----:B------:R-:W-:Y:S02]  /*8980*/  LOP3.LUT R58, R19, R15, R58, 0x96, !PT ;  /* 0x0000000f133a7212 */ /* 0x000fe400078e963a */
[C---:B------:R-:W-:Y:S02]  /*8990*/  PRMT R19, R10.reuse, 0x3210, RZ ;  /* 0x000032100a137816 */ /* 0x040fe400000000ff */
[----:B------:R-:W-:Y:S02]  /*89a0*/  IADD3 R59, PT, PT, R59, R42, R60 ;  /* 0x0000002a3b3b7210 */ /* 0x000fe40007ffe03c */
[----:B------:R-:W-:-:S02]  /*89b0*/  SHF.R.U32 R15, R10, 0x11, R10 ;  /* 0x000000110a0f7819 */ /* 0x000fc4000000160a */
[----:B------:R-:W-:Y:S01]  /*89c0*/  SHF.R.U32 R42, R10, 0x13, R10 ;  /* 0x000000130a2a7819 */ /* 0x000fe2000000160a */
[----:B------:R-:W-:Y:S01]  /*89d0*/  IMAD.IADD R54, R59, 0x1, R54 ;  /* 0x000000013b367824 */ /* 0x000fe200078e0236 */
[----:B------:R-:W-:Y:S02]  /*89e0*/  SHF.R.S64 R60, R19, R16, RZ ;  /* 0x00000010133c7219 */ /* 0x000fe400000010ff */
[C---:B------:R-:W-:Y:S02]  /*89f0*/  SHF.R.U32 R61, R57.reuse, 0x16, R57 ;  /* 0x00000016393d7819 */ /* 0x040fe40000001639 */
[----:B------:R-:W-:Y:S02]  /*8a00*/  LOP3.LUT R42, R60, R42, R15, 0x96, !PT ;  /* 0x0000002a3c2a7212 */ /* 0x000fe400078e960f */
[C-C-:B------:R-:W-:Y:S02]  /*8a10*/  SHF.R.U32 R15, R57.reuse, 0x2, R57.reuse ;  /* 0x00000002390f7819 */ /* 0x140fe40000001639 */
[----:B------:R-:W-:-:S02]  /*8a20*/  SHF.R.U32 R60, R57, 0xd, R57 ;  /* 0x0000000d393c7819 */ /* 0x000fc40000001639 */
[----:B------:R-:W-:Y:S02]  /*8a30*/  PRMT R4, R4, 0x3210, RZ ;  /* 0x0000321004047816 */ /* 0x000fe400000000ff */
        /* <DEDUP_REMOVED lines=9> */
[----:B------:R-:W-:Y:S02]  /*8ad0*/  PRMT R15, R59, 0x3210, RZ ;  /* 0x000032103b0f7816 */ /* 0x000fe400000000ff */
[----:B------:R-:W-:Y:S02]  /*8ae0*/  SHF.R.U32 R59, R0, 0x13, R0 ;  /* 0x00000013003b7819 */ /* 0x000fe40000001600 */
[----:B------:R-:W-:-:S02]  /*8af0*/  IADD3 R42, PT, PT, R42, R15, R60 ;  /* 0x0000000f2a2a7210 */ /* 0x000fc40007ffe03c */
[C---:B------:R-:W-:Y:S02]  /*8b00*/  PRMT R15, R0.reuse, 0x3210, RZ ;  /* 0x00003210000f7816 */ /* 0x040fe400000000ff */
[----:B------:R-:W-:Y:S02]  /*8b10*/  SHF.R.U32 R60, R0, 0x11, R0 ;  /* 0x00000011003c7819 */ /* 0x000fe40000001600 */
[----:B------:R-:W-:Y:S02]  /*8b20*/  SHF.R.S64 R61, R15, R16, RZ ;  /* 0x000000100f3d7219 */ /* 0x000fe400000010ff */
[C---:B------:R-:W-:Y:S02]  /*8b30*/  SHF.R.U32 R62, R54.reuse, 0xb, R54 ;  /* 0x0000000b363e7819 */ /* 0x040fe40000001636 */
[----:B------:R-:W-:Y:S02]  /*8b40*/  LOP3.LUT R60, R61, R59, R60, 0x96, !PT ;  /* 0x0000003b3d3c7212 */ /* 0x000fe400078e963c */
[----:B------:R-:W-:-:S02]  /*8b50*/  SHF.R.U32 R59, R54, 0x6, R54 ;  /* 0x00000006363b7819 */ /* 0x000fc40000001636 */
[----:B------:R-:W-:Y:S02]  /*8b60*/  SHF.R.U32 R61, R54, 0x19, R54 ;  /* 0x00000019363d7819 */ /* 0x000fe40000001636 */
[----:B------:R-:W-:Y:S02]  /*8b70*/  PRMT R45, R45, 0x3210, RZ ;  /* 0x000032102d2d7816 */ /* 0x000fe400000000ff */
[----:B------:R-:W-:Y:S02]  /*8b80*/  LOP3.LUT R59, R61, R62, R59, 0x96, !PT ;  /* 0x0000003e3d3b7212 */ /* 0x000fe400078e963b */
[----:B------:R-:W-:Y:S02]  /*8b90*/  PRMT R62, R49, 0x3210, RZ ;  /* 0x00003210313e7816 */ /* 0x000fe400000000ff */
[----:B------:R-:W-:Y:S02]  /*8ba0*/  IADD3 R49, PT, PT, R58, R27, R45 ;  /* 0x0000001b3a317210 */ /* 0x000fe40007ffe02d */
[----:B------:R-:W-:-:S02]  /*8bb0*/  IADD3 R62, PT, PT, R5, 0x12835b01, R62 ;  /* 0x12835b01053e7810 */ /* 0x000fc40007ffe03e */
[----:B------:R-:W-:Y:S01]  /*8bc0*/  PRMT R59, R59, 0x3210, RZ ;  /* 0x000032103b3b7816 */ /* 0x000fe200000000ff */
[----:B------:R-:W-:Y:S01]  /*8bd0*/  IMAD.IADD R20, R20, 0x1, R49 ;  /* 0x0000000114147824 */ /* 0x000fe200078e0231 */
[----:B------:R-:W-:Y:S02]  /*8be0*/  PRMT R45, R62, 0x3210, RZ ;  /* 0x000032103e2d7816 */ /* 0x000fe400000000ff */
[----:B------:R-:W-:Y:S02]  /*8bf0*/  LOP3.LUT R58, R54, R55, R56, 0xca, !PT ;  /* 0x00000037363a7212 */ /* 0x000fe400078eca38 */
[----:B------:R-:W-:Y:S02]  /*8c00*/  SHF.R.U32 R49, R42, 0x2, R42 ;  /* 0x000000022a317819 */ /* 0x000fe4000000162a */
[----:B------:R-:W-:Y:S02]  /*8c10*/  IADD3 R58, PT, PT, R58, R45, R59 ;  /* 0x0000002d3a3a7210 */ /* 0x000fe40007ffe03b */
[----:B------:R-:W-:-:S02]  /*8c20*/  PRMT R45, R43, 0x3210, RZ ;  /* 0x000032102b2d7816 */ /* 0x000fc400000000ff */
[--C-:B------:R-:W-:Y:S01]  /*8c30*/  SHF.R.U32 R62, R42, 0xd, R42.reuse ;  /* 0x0000000d2a3e7819 */ /* 0x100fe2000000162a */
[----:B------:R-:W-:Y:S01]  /*8c40*/  IMAD.IADD R65, R58, 0x1, R65 ;  /* 0x000000013a417824 */ /* 0x000fe200078e0241 */
[----:B------:R-:W-:Y:S02]  /*8c50*/  SHF.R.U32 R59, R42, 0x16, R42 ;  /* 0x000000162a3b7819 */ /* 0x000fe4000000162a */
[----:B------:R-:W-:Y:S02]  /*8c60*/  PRMT R43, R20, 0x3210, RZ ;  /* 0x00003210142b7816 */ /* 0x000fe400000000ff */
[----:B------:R-:W-:Y:S02]  /*8c70*/  IADD3 R61, PT, PT, R60, R25, R45 ;  /* 0x000000193c3d7210 */ /* 0x000fe40007ffe02d */
[----:B------:R-:W-:Y:S02]  /*8c80*/  LOP3.LUT R49, R59, R62, R49, 0x96, !PT ;  /* 0x0000003e3b317212 */ /* 0x000fe400078e9631 */
[--C-:B------:R-:W-:Y:S01]  /*8c90*/  SHF.R.U32 R60, R20, 0x11, R20.reuse ;  /* 0x00000011143c7819 */ /* 0x100fe20000001614 */
[----:B------:R-:W-:Y:S01]  /*8ca0*/  IMAD.IADD R22, R22, 0x1, R61 ;  /* 0x0000000116167824 */ /* 0x000fe200078e023d */
[----:B------:R-:W-:-:S02]  /*8cb0*/  SHF.R.U32 R45, R20, 0x13, R20 ;  /* 0x00000013142d7819 */ /* 0x000fc40000001614 */
[----:B------:R-:W-:Y:S02]  /*8cc0*/  SHF.R.S64 R59, R43, R16, RZ ;  /* 0x000000102b3b7219 */ /* 0x000fe400000010ff */
[----:B------:R-:W-:Y:S02]  /*8cd0*/  PRMT R49, R49, 0x3210, RZ ;  /* 0x0000321031317816 */ /* 0x000fe400000000ff */
[----:B------:R-:W-:Y:S02]  /*8ce0*/  LOP3.LUT R60, R59, R45, R60, 0x96, !PT ;  /* 0x0000002d3b3c7212 */ /* 0x000fe400078e963c */
[----:B------:R-:W-:Y:S02]  /*8cf0*/  LOP3.LUT R59, R57, R30, R42, 0xe8, !PT ;  /* 0x0000001e393b7212 */ /* 0x000fe400078ee82a */
[----:B------:R-:W-:Y:S02]  /*8d00*/  PRMT R62, R58, 0x3210, RZ ;  /* 0x000032103a3e7816 */ /* 0x000fe400000000ff */
[----:B------:R-:W-:-:S02]  /*8d10*/  PRMT R45, R22, 0x3210, RZ ;  /* 0x00003210162d7816 */ /* 0x000fc400000000ff */
[----:B------:R-:W-:Y:S02]  /*8d20*/  IADD3 R59, PT, PT, R59, R62, R49 ;  /* 0x0000003e3b3b7210 */ /* 0x000fe40007ffe031 */
[C-C-:B------:R-:W-:Y:S02]  /*8d30*/  SHF.R.U32 R58, R22.reuse, 0x11, R22.reuse ;  /* 0x00000011163a7819 */ /* 0x140fe40000001616 */
[----:B------:R-:W-:Y:S02]  /*8d40*/  SHF.R.U32 R49, R22, 0x13, R22 ;  /* 0x0000001316317819 */ /* 0x000fe40000001616 */
[----:B------:R-:W-:Y:S02]  /*8d50*/  SHF.R.S64 R61, R45, R16, RZ ;  /* 0x000000102d3d7219 */ /* 0x000fe400000010ff */
[----:B------:R-:W-:Y:S02]  /*8d60*/  SHF.R.U32 R62, R65, 0xb, R65 ;  /* 0x0000000b413e7819 */ /* 0x000fe40000001641 */
[----:B------:R-:W-:-:S02]  /*8d70*/  LOP3.LUT R58, R61, R49, R58, 0x96, !PT ;  /* 0x000000313d3a7212 */ /* 0x000fc400078e963a */
[C-C-:B------:R-:W-:Y:S02]  /*8d80*/  SHF.R.U32 R49, R65.reuse, 0x6, R65.reuse ;  /* 0x0000000641317819 */ /* 0x140fe40000001641 */
[----:B------:R-:W-:Y:S02]  /*8d90*/  SHF.R.U32 R61, R65, 0x19, R65 ;  /* 0x00000019413d7819 */ /* 0x000fe40000001641 */
[----:B------:R-:W-:Y:S02]  /*8da0*/  PRMT R56, R56, 0x3210, RZ ;  /* 0x0000321038387816 */ /* 0x000fe400000000ff */
[----:B------:R-:W-:Y:S02]  /*8db0*/  PRMT R47, R47, 0x3210, RZ ;  /* 0x000032102f2f7816 */ /* 0x000fe400000000ff */
[----:B------:R-:W-:Y:S02]  /*8dc0*/  LOP3.LUT R49, R61, R62, R49, 0x96, !PT ;  /* 0x0000003e3d317212 */ /* 0x000fe400078e9631 */
[----:B------:R-:W-:-:S02]  /*8dd0*/  IADD3 R56, PT, PT, R5, 0x243185be, R56 ;  /* 0x243185be05387810 */ /* 0x000fc40007ffe038 */
        /* <DEDUP_REMOVED lines=32> */
[----:B------:R-:W-:-:S02]  /*8fe0*/  LOP3.LUT R61, R62, R61, R60, 0x96, !PT ;  /* 0x0000003d3e3d7212 */ /* 0x000fc400078e963c */
[----:B------:R-:W-:Y:S02]  /*8ff0*/  PRMT R60, R55, 0x3210, RZ ;  /* 0x00003210373c7816 */ /* 0x000fe400000000ff */
[----:B------:R-:W-:Y:S02]  /*9000*/  IADD3 R55, PT, PT, R56, R19, R53 ;  /* 0x0000001338377210 */ /* 0x000fe40007ffe035 */
[----:B------:R-:W-:Y:S02]  /*9010*/  IADD3 R60, PT, PT, R5, 0x550c7dc3, R60 ;  /* 0x550c7dc3053c7810 */ /* 0x000fe40007ffe03c */
[----:B------:R-:W-:Y:S01]  /*9020*/  PRMT R61, R61, 0x3210, RZ ;  /* 0x000032103d3d7816 */ /* 0x000fe200000000ff */
[----:B------:R-:W-:Y:S01]  /*9030*/  IMAD.IADD R32, R32, 0x1, R55 ;  /* 0x0000000120207824 */ /* 0x000fe200078e0237 */
[----:B------:R-:W-:Y:S02]  /*9040*/  PRMT R53, R60, 0x3210, RZ ;  /* 0x000032103c357816 */ /* 0x000fe400000000ff */
[----:B------:R-:W-:-:S02]  /*9050*/  LOP3.LUT R56, R30, R65, R54, 0xca, !PT ;  /* 0x000000411e387212 */ /* 0x000fc400078eca36 */
[--C-:B------:R-:W-:Y:S02]  /*9060*/  SHF.R.U32 R55, R28, 0x2, R28.reuse ;  /* 0x000000021c377819 */ /* 0x100fe4000000161c */
[----:B------:R-:W-:Y:S02]  /*9070*/  IADD3 R56, PT, PT, R56, R53, R61 ;  /* 0x0000003538387210 */ /* 0x000fe40007ffe03d */
[C-C-:B------:R-:W-:Y:S02]  /*9080*/  SHF.R.U32 R60, R28.reuse, 0xd, R28.reuse ;  /* 0x0000000d1c3c7819 */ /* 0x140fe4000000161c */
[----:B------:R-:W-:Y:S01]  /*9090*/  SHF.R.U32 R61, R28, 0x16, R28 ;  /* 0x000000161c3d7819 */ /* 0x000fe2000000161c */
[----:B------:R-:W-:Y:S01]  /*90a0*/  IMAD.IADD R57, R56, 0x1, R57 ;  /* 0x0000000138397824 */ /* 0x000fe200078e0239 */
[----:B------:R-:W-:Y:S02]  /*90b0*/  PRMT R53, R51, 0x3210, RZ ;  /* 0x0000321033357816 */ /* 0x000fe400000000ff */
[----:B------:R-:W-:-:S02]  /*90c0*/  PRMT R51, R32, 0x3210, RZ ;  /* 0x0000321020337816 */ /* 0x000fc400000000ff */
[----:B------:R-:W-:Y:S02]  /*90d0*/  LOP3.LUT R55, R61, R60, R55, 0x96, !PT ;  /* 0x0000003c3d377212 */ /* 0x000fe400078e9637 */
        /* <DEDUP_REMOVED lines=9> */
[C---:B------:R-:W-:Y:S02]  /*9170*/  SHF.R.U32 R56, R34.reuse, 0x11, R34 ;  /* 0x0000001122387819 */ /* 0x040fe40000001622 */
[----:B------:R-:W-:Y:S02]  /*9180*/  IADD3 R53, PT, PT, R53, R60, R55 ;  /* 0x0000003c35357210 */ /* 0x000fe40007ffe037 */
[----:B------:R-:W-:-:S02]  /*9190*/  PRMT R55, R34, 0x3210, RZ ;  /* 0x0000321022377816 */ /* 0x000fc400000000ff */
[----:B------:R-:W-:Y:S02]  /*91a0*/  SHF.R.U32 R61, R34, 0x13, R34 ;  /* 0x00000013223d7819 */ /* 0x000fe40000001622 */
[----:B------:R-:W-:Y:S02]  /*91b0*/  SHF.R.S64 R60, R55, R16, RZ ;  /* 0x00000010373c7219 */ /* 0x000fe400000010ff */
[C-C-:B------:R-:W-:Y:S02]  /*91c0*/  SHF.R.U32 R62, R57.reuse, 0x19, R57.reuse ;  /* 0x00000019393e7819 */ /* 0x140fe40000001639 */
[----:B------:R-:W-:Y:S02]  /*91d0*/  LOP3.LUT R56, R60, R61, R56, 0x96, !PT ;  /* 0x0000003d3c387212 */ /* 0x000fe400078e9638 */
[C-C-:B------:R-:W-:Y:S02]  /*91e0*/  SHF.R.U32 R60, R57.reuse, 0x6, R57.reuse ;  /* 0x00000006393c7819 */ /* 0x140fe40000001639 */
[----:B------:R-:W-:-:S02]  /*91f0*/  SHF.R.U32 R61, R57, 0xb, R57 ;  /* 0x0000000b393d7819 */ /* 0x000fc40000001639 */
[----:B------:R-:W-:Y:S02]  /*9200*/  PRMT R54, R54, 0x3210, RZ ;  /* 0x0000321036367816 */ /* 0x000fe400000000ff */
[----:B------:R-:W-:Y:S02]  /*9210*/  PRMT R52, R52, 0x3210, RZ ;  /* 0x0000321034347816 */ /* 0x000fe400000000ff */
[----:B------:R-:W-:Y:S02]  /*9220*/  LOP3.LUT R60, R62, R61, R60, 0x96, !PT ;  /* 0x0000003d3e3c7212 */ /* 0x000fe400078e963c */
[----:B------:R-:W-:Y:S02]  /*9230*/  IADD3 R54, PT, PT, R5, 0x72be5d74, R54 ;  /* 0x72be5d7405367810 */ /* 0x000fe40007ffe036 */
[----:B------:R-:W-:Y:S02]  /*9240*/  IADD3 R61, PT, PT, R58, R15, R52 ;  /* 0x0000000f3a3d7210 */ /* 0x000fe40007ffe034 */
[----:B------:R-:W-:-:S02]  /*9250*/  PRMT R52, R54, 0x3210, RZ ;  /* 0x0000321036347816 */ /* 0x000fc400000000ff */
[----:B------:R-:W-:Y:S01]  /*9260*/  PRMT R60, R60, 0x3210, RZ ;  /* 0x000032103c3c7816 */ /* 0x000fe200000000ff */
[----:B------:R-:W-:Y:S01]  /*9270*/  IMAD.IADD R36, R36, 0x1, R61 ;  /* 0x0000000124247824 */ /* 0x000fe200078e023d */
[----:B------:R-:W-:Y:S02]  /*9280*/  LOP3.LUT R67, R57, R30, R65, 0xca, !PT ;  /* 0x0000001e39437212 */ /* 0x000fe400078eca41 */
[--C-:B------:R-:W-:Y:S02]  /*9290*/  SHF.R.U32 R61, R53, 0xd, R53.reuse ;  /* 0x0000000d353d7819 */ /* 0x100fe40000001635 */
[----:B------:R-:W-:Y:S02]  /*92a0*/  IADD3 R67, PT, PT, R67, R52, R60 ;  /* 0x0000003443437210 */ /* 0x000fe40007ffe03c */
[C-C-:B------:R-:W-:Y:S02]  /*92b0*/  SHF.R.U32 R52, R53.reuse, 0x2, R53.reuse ;  /* 0x0000000235347819 */ /* 0x140fe40000001635 */
[----:B------:R-:W-:Y:S01]  /*92c0*/  SHF.R.U32 R54, R53, 0x16, R53 ;  /* 0x0000001635367819 */ /* 0x000fe20000001635 */
[----:B------:R-:W-:Y:S01]  /*92d0*/  IMAD.IADD R42, R67, 0x1, R42 ;  /* 0x00000001432a7824 */ /* 0x000fe200078e022a */
[----:B------:R-:W-:-:S02]  /*92e0*/  PRMT R40, R40, 0x3210, RZ ;  /* 0x0000321028287816 */ /* 0x000fc400000000ff */
[----:B------:R-:W-:Y:S02]  /*92f0*/  LOP3.LUT R54, R54, R61, R52, 0x96, !PT ;  /* 0x0000003d36367212 */ /* 0x000fe400078e9634 */
[----:B------:R-:W-:Y:S02]  /*9300*/  PRMT R61, R36, 0x3210, RZ ;  /* 0x00003210243d7816 */ /* 0x000fe400000000ff */
        /* <DEDUP_REMOVED lines=18> */
[----:B------:R-:W-:Y:S02]  /*9430*/  PRMT R44, R44, 0x3210, RZ ;  /* 0x000032102c2c7816 */ /* 0x000fe400000000ff */
[----:B------:R-:W-:Y:S02]  /*9440*/  LOP3.LUT R58, R58, R67, R56, 0x96, !PT ;  /* 0x000000433a3a7212 */ /* 0x000fe400078e9638 */
[----:B------:R-:W-:Y:S02]  /*9450*/  PRMT R56, R65, 0x3210, RZ ;  /* 0x0000321041387816 */ /* 0x000fe400000000ff */
[----:B------:R-:W-:Y:S02]  /*9460*/  IADD3 R67, PT, PT, R52, R45, R44 ;  /* 0x0000002d34437210 */ /* 0x000fe40007ffe02c */
[----:B------:R-:W-:-:S02]  /*9470*/  IADD3 R56, PT, PT, R5, -0x7f214e02, R56 ;  /* 0x80deb1fe05387810 */ /* 0x000fc40007ffe038 */
[----:B------:R-:W-:Y:S01]  /*9480*/  PRMT R58, R58, 0x3210, RZ ;  /* 0x000032103a3a7816 */ /* 0x000fe200000000ff */
[----:B------:R-:W-:Y:S01]  /*9490*/  IMAD.IADD R44, R67, 0x1, R50 ;  /* 0x00000001432c7824 */ /* 0x000fe200078e0232 */
[----:B------:R-:W-:Y:S02]  /*94a0*/  PRMT R65, R56, 0x3210, RZ ;  /* 0x0000321038417816 */ /* 0x000fe400000000ff */
[----:B------:R-:W-:Y:S02]  /*94b0*/  LOP3.LUT R52, R42, R57, R30, 0xca, !PT ;  /* 0x000000392a347212 */ /* 0x000fe400078eca1e */
[----:B------:R-:W-:Y:S02]  /*94c0*/  SHF.R.U32 R50, R40, 0x2, R40 ;  /* 0x0000000228327819 */ /* 0x000fe40000001628 */
[----:B------:R-:W-:Y:S02]  /*94d0*/  IADD3 R52, PT, PT, R52, R65, R58 ;  /* 0x0000004134347210 */ /* 0x000fe40007ffe03a */
[----:B------:R-:W-:-:S02]  /*94e0*/  SHF.R.U32 R65, R40, 0xd, R40 ;  /* 0x0000000d28417819 */ /* 0x000fc40000001628 */
[----:B------:R-:W-:Y:S01]  /*94f0*/  SHF.R.U32 R56, R40, 0x16, R40 ;  /* 0x0000001628387819 */ /* 0x000fe20000001628 */
[----:B------:R-:W-:Y:S01]  /*9500*/  IMAD.IADD R59, R52, 0x1, R59 ;  /* 0x00000001343b7824 */ /* 0x000fe200078e023b */
[----:B------:R-:W-:Y:S02]  /*9510*/  PRMT R48, R48, 0x3210, RZ ;  /* 0x0000321030307816 */ /* 0x000fe400000000ff */
[----:B------:R-:W-:Y:S02]  /*9520*/  LOP3.LUT R56, R56, R65, R50, 0x96, !PT ;  /* 0x0000004138387212 */ /* 0x000fe400078e9632 */
[----:B------:R-:W-:Y:S02]  /*9530*/  PRMT R65, R44, 0x3210, RZ ;  /* 0x000032102c417816 */ /* 0x000fe400000000ff */
[----:B------:R-:W-:Y:S02]  /*9540*/  IADD3 R69, PT, PT, R54, R47, R48 ;  /* 0x0000002f36457210 */ /* 0x000fe40007ffe030 */
[----:B------:R-:W-:-:S02]  /*9550*/  SHF.R.U32 R50, R44, 0x11, R44 ;  /* 0x000000112c327819 */ /* 0x000fc4000000162c */
[----:B------:R-:W-:Y:S01]  /*9560*/  SHF.R.U32 R67, R44, 0x13, R44 ;  /* 0x000000132c437819 */ /* 0x000fe2000000162c */
[----:B------:R-:W-:Y:S01]  /*9570*/  IMAD.IADD R46, R69, 0x1, R46 ;  /* 0x00000001452e7824 */ /* 0x000fe200078e022e */
[----:B------:R-:W-:Y:S02]  /*9580*/  SHF.R.S64 R48, R65, R16, RZ ;  /* 0x0000001041307219 */ /* 0x000fe400000010ff */
[----:B------:R-:W-:Y:S02]  /*9590*/  LOP3.LUT R69, R53, R28, R40, 0xe8, !PT ;  /* 0x0000001c35457212 */ /* 0x000fe400078ee828 */
[----:B------:R-:W-:Y:S02]  /*95a0*/  LOP3.LUT R50, R48, R67, R50, 0x96, !PT ;  /* 0x0000004330327212 */ /* 0x000fe400078e9632 */
[----:B------:R-:W-:Y:S02]  /*95b0*/  PRMT R56, R56, 0x3210, RZ ;  /* 0x0000321038387816 */ /* 0x000fe400000000ff */
[----:B------:R-:W-:-:S02]  /*95c0*/  PRMT R48, R52, 0x3210, RZ ;  /* 0x0000321034307816 */ /* 0x000fc400000000ff */
[C---:B------:R-:W-:Y:S02]  /*95d0*/  PRMT R67, R46.reuse, 0x3210, RZ ;  /* 0x000032102e437816 */ /* 0x040fe400000000ff */
[----:B------:R-:W-:Y:S02]  /*95e0*/  IADD3 R69, PT, PT, R69, R48, R56 ;  /* 0x0000003045457210 */ /* 0x000fe40007ffe038 */
[C-C-:B------:R-:W-:Y:S02]  /*95f0*/  SHF.R.U32 R52, R46.reuse, 0x11, R46.reuse ;  /* 0x000000112e347819 */ /* 0x140fe4000000162e */
[----:B------:R-:W-:Y:S02]  /*9600*/  SHF.R.U32 R48, R46, 0x13, R46 ;  /* 0x000000132e307819 */ /* 0x000fe4000000162e */
[----:B------:R-:W-:Y:S02]  /*9610*/  SHF.R.S64 R54, R67, R16, RZ ;  /* 0x0000001043367219 */ /* 0x000fe400000010ff */
[----:B------:R-:W-:-:S02]  /*9620*/  SHF.R.U32 R56, R59, 0x19, R59 ;  /* 0x000000193b387819 */ /* 0x000fc4000000163b */
[----:B------:R-:W-:Y:S02]  /*9630*/  LOP3.LUT R52, R54, R48, R52, 0x96, !PT ;  /* 0x0000003036347212 */ /* 0x000fe400078e9634 */
[C-C-:B------:R-:W-:Y:S02]  /*9640*/  SHF.R.U32 R54, R59.reuse, 0x6, R59.reuse ;  /* 0x000000063b367819 */ /* 0x140fe4000000163b */
[----:B------:R-:W-:Y:S02]  /*9650*/  SHF.R.U32 R48, R59, 0xb, R59 ;  /* 0x0000000b3b307819 */ /* 0x000fe4000000163b */
[----:B------:R-:W-:Y:S02]  /*9660*/  PRMT R30, R30, 0x3210, RZ ;  /* 0x000032101e1e7816 */ /* 0x000fe400000000ff */
[----:B------:R-:W-:Y:S02]  /*9670*/  PRMT R12, R12, 0x3210, RZ ;  /* 0x000032100c0c7816 */ /* 0x000fe400000000ff */
[----:B------:R-:W-:-:S02]  /*9680*/  LOP3.LUT R54, R56, R48, R54, 0x96, !PT ;  /* 0x0000003038367212 */ /* 0x000fc400078e9636 */
[----:B------:R-:W-:Y:S02]  /*9690*/  IADD3 R5, PT, PT, R5, -0x6423f959, R30 ;  /* 0x9bdc06a705057810 */ /* 0x000fe40007ffe01e */
[----:B------:R-:W-:Y:S02]  /*96a0*/  IADD3 R12, PT, PT, R50, R49, R12 ;  /* 0x00000031320c7210 */ /* 0x000fe40007ffe00c */
[----:B------:R-:W-:Y:S02]  /*96b0*/  PRMT R5, R5, 0x3210, RZ ;  /* 0x0000321005057816 */ /* 0x000fe400000000ff */
[----:B------:R-:W-:Y:S01]  /*96c0*/  PRMT R54, R54, 0x3210, RZ ;  /* 0x0000321036367816 */ /* 0x000fe200000000ff */
[----:B------:R-:W-:Y:S01]  /*96d0*/  IMAD.IADD R18, R12, 0x1, R18 ;  /* 0x000000010c127824 */ /* 0x000fe200078e0212 */
[----:B------:R-:W-:Y:S02]  /*96e0*/  LOP3.LUT R30, R59, R42, R57, 0xca, !PT ;  /* 0x0000002a3b1e7212 */ /* 0x000fe400078eca39 */
[----:B------:R-:W-:-:S02]  /*96f0*/  SHF.R.U32 R12, R69, 0xd, R69 ;  /* 0x0000000d450c7819 */ /* 0x000fc40000001645 */
[----:B------:R-:W-:Y:S02]  /*9700*/  IADD3 R30, PT, PT, R30, R5, R54 ;  /* 0x000000051e1e7210 */ /* 0x000fe40007ffe036 */
[C-C-:B------:R-:W-:Y:S02]  /*9710*/  SHF.R.U32 R5, R69.reuse, 0x2, R69.reuse ;  /* 0x0000000245057819 */ /* 0x140fe40000001645 */
[----:B------:R-:W-:Y:S01]  /*9720*/  SHF.R.U32 R50, R69, 0x16, R69 ;  /* 0x0000001645327819 */ /* 0x000fe20000001645 */
[----:B------:R-:W-:Y:S01]  /*9730*/  IMAD.IADD R28, R30, 0x1, R28 ;  /* 0x000000011e1c7824 */ /* 0x000fe200078e021c */
        /* <DEDUP_REMOVED lines=15> */
[----:B------:R-:W-:Y:S02]  /*9830*/  SHF.R.U32 R56, R2, 0x12, R2 ;  /* 0x0000001202387819 */ /* 0x000fe40000001602 */
[----:B------:R-:W-:-:S02]  /*9840*/  SHF.R.S64 R58, R17, R14, RZ ;  /* 0x0000000e113a7219 */ /* 0x000fc400000010ff */
[C-C-:B------:R-:W-:Y:S02]  /*9850*/  SHF.R.U32 R30, R12.reuse, 0x11, R12.reuse ;  /* 0x000000110c1e7819 */ /* 0x140fe4000000160c */
[----:B------:R-:W-:Y:S02]  /*9860*/  SHF.R.U32 R50, R12, 0x13, R12 ;  /* 0x000000130c327819 */ /* 0x000fe4000000160c */
[----:B------:R-:W-:Y:S02]  /*9870*/  SHF.R.S64 R54, R13, R16, RZ ;  /* 0x000000100d367219 */ /* 0x000fe400000010ff */
[----:B------:R-:W-:Y:S02]  /*9880*/  LOP3.LUT R48, R58, R56, R48, 0x96, !PT ;  /* 0x000000383a307212 */ /* 0x000fe400078e9630 */
[----:B------:R-:W-:Y:S02]  /*9890*/  LOP3.LUT R30, R54, R50, R30, 0x96, !PT ;  /* 0x00000032361e7212 */ /* 0x000fe400078e961e */
[----:B------:R-:W-:-:S02]  /*98a0*/  SHF.R.U32 R54, R28, 0x6, R28 ;  /* 0x000000061c367819 */ /* 0x000fc4000000161c */
[C-C-:B------:R-:W-:Y:S02]  /*98b0*/  SHF.R.U32 R50, R28.reuse, 0xb, R28.reuse ;  /* 0x0000000b1c327819 */ /* 0x140fe4000000161c */
[----:B------:R-:W-:Y:S02]  /*98c0*/  SHF.R.U32 R56, R28, 0x19, R28 ;  /* 0x000000191c387819 */ /* 0x000fe4000000161c */
[----:B------:R-:W-:Y:S02]  /*98d0*/  SHF.R.S64 R58, R43, R14, RZ ;  /* 0x0000000e2b3a7219 */ /* 0x000fe400000010ff */
[----:B------:R-:W-:Y:S02]  /*98e0*/  LOP3.LUT R54, R56, R50, R54, 0x96, !PT ;  /* 0x0000003238367212 */ /* 0x000fe400078e9636 */
[C-C-:B------:R-:W-:Y:S02]  /*98f0*/  SHF.R.U32 R50, R20.reuse, 0x7, R20.reuse ;  /* 0x0000000714327819 */ /* 0x140fe40000001614 */
[----:B------:R-:W-:-:S02]  /*9900*/  SHF.R.U32 R56, R20, 0x12, R20 ;  /* 0x0000001214387819 */ /* 0x000fc40000001614 */
[----:B------:R-:W-:Y:S02]  /*9910*/  PRMT R4, R4, 0x3210, RZ ;  /* 0x0000321004047816 */ /* 0x000fe400000000ff */
[----:B------:R-:W-:Y:S02]  /*9920*/  LOP3.LUT R50, R58, R56, R50, 0x96, !PT ;  /* 0x000000383a327212 */ /* 0x000fe400078e9632 */
[----:B------:R-:W-:Y:S02]  /*9930*/  PRMT R56, R57, 0x3210, RZ ;  /* 0x0000321039387816 */ /* 0x000fe400000000ff */
[----:B------:R-:W-:Y:S02]  /*9940*/  IADD3 R57, PT, PT, R52, R55, R4 ;  /* 0x0000003734397210 */ /* 0x000fe40007ffe004 */
[----:B------:R-:W-:Y:S02]  /*9950*/  IADD3 R3, PT, PT, R3, -0x3e640e8c, R56 ;  /* 0xc19bf17403037810 */ /* 0x000fe40007ffe038 */
[----:B------:R-:W-:Y:S01]  /*9960*/  PRMT R54, R54, 0x3210, RZ ;  /* 0x0000321036367816 */ /* 0x000fe200000000ff */
[----:B------:R-:W-:Y:S01]  /*9970*/  IMAD.IADD R6, R57, 0x1, R6 ;  /* 0x0000000139067824 */ /* 0x000fe200078e0206 */
[----:B------:R-:W-:-:S02]  /*9980*/  PRMT R3, R3, 0x3210, RZ ;  /* 0x0000321003037816 */ /* 0x000fc400000000ff */
[----:B------:R-:W-:Y:S02]  /*9990*/  LOP3.LUT R52, R28, R59, R42, 0xca, !PT ;  /* 0x0000003b1c347212 */ /* 0x000fe400078eca2a */
[----:B------:R-:W-:Y:S02]  /*99a0*/  SHF.R.U32 R4, R0, 0x7, R0 ;  /* 0x0000000700047819 */ /* 0x000fe40000001600 */
[----:B------:R-:W-:Y:S02]  /*99b0*/  IADD3 R52, PT, PT, R52, R3, R54 ;  /* 0x0000000334347210 */ /* 0x000fe40007ffe036 */
[----:B------:R-:W-:Y:S02]  /*99c0*/  SHF.R.U32 R3, R0, 0x12, R0 ;  /* 0x0000001200037819 */ /* 0x000fe40000001600 */
[----:B------:R-:W-:Y:S01]  /*99d0*/  SHF.R.S64 R54, R15, R14, RZ ;  /* 0x0000000e0f367219 */ /* 0x000fe200000010ff */
        /* <DEDUP_REMOVED lines=9> */
[----:B------:R-:W-:Y:S02]  /*9a70*/  SHF.R.U32 R48, R8, 0x16, R8 ;  /* 0x0000001608307819 */ /* 0x000fe40000001608 */
[----:B------:R-:W-:Y:S02]  /*9a80*/  LOP3.LUT R54, R30, R57, R54, 0x96, !PT ;  /* 0x000000391e367212 */ /* 0x000fe400078e9636 */
[C-C-:B------:R-:W-:Y:S02]  /*9a90*/  SHF.R.U32 R30, R8.reuse, 0x2, R8.reuse ;  /* 0x00000002081e7819 */ /* 0x140fe40000001608 */
[----:B------:R-:W-:Y:S02]  /*9aa0*/  SHF.R.U32 R57, R8, 0xd, R8 ;  /* 0x0000000d08397819 */ /* 0x000fe40000001608 */
[----:B------:R-:W-:Y:S02]  /*9ab0*/  SHF.R.U32 R56, R10, 0x13, R10 ;  /* 0x000000130a387819 */ /* 0x000fe4000000160a */
[----:B------:R-:W-:-:S02]  /*9ac0*/  LOP3.LUT R30, R48, R57, R30, 0x96, !PT ;  /* 0x00000039301e7212 */ /* 0x000fc400078e961e */
[C---:B------:R-:W-:Y:S02]  /*9ad0*/  PRMT R57, R10.reuse, 0x3210, RZ ;  /* 0x000032100a397816 */ /* 0x040fe400000000ff */
[----:B------:R-:W-:Y:S02]  /*9ae0*/  SHF.R.U32 R48, R10, 0x11, R10 ;  /* 0x000000110a307819 */ /* 0x000fe4000000160a */
[----:B------:R-:W-:Y:S02]  /*9af0*/  SHF.R.S64 R58, R57, R16, RZ ;  /* 0x00000010393a7219 */ /* 0x000fe400000010ff */
[----:B------:R-:W-:Y:S02]  /*9b00*/  PRMT R4, R4, 0x3210, RZ ;  /* 0x0000321004047816 */ /* 0x000fe400000000ff */
[----:B------:R-:W-:Y:S02]  /*9b10*/  LOP3.LUT R48, R58, R56, R48, 0x96, !PT ;  /* 0x000000383a307212 */ /* 0x000fe400078e9630 */
[----:B------:R-:W-:-:S02]  /*9b20*/  IADD3 R58, PT, PT, R54, R63, R4 ;  /* 0x0000003f363a7210 */ /* 0x000fc40007ffe004 */
[C-C-:B------:R-:W-:Y:S02]  /*9b30*/  SHF.R.U32 R54, R22.reuse, 0x7, R22.reuse ;  /* 0x0000000716367819 */ /* 0x140fe40000001616 */
[----:B------:R-:W-:Y:S01]  /*9b40*/  SHF.R.U32 R4, R22, 0x12, R22 ;  /* 0x0000001216047819 */ /* 0x000fe20000001616 */
[----:B------:R-:W-:Y:S01]  /*9b50*/  IMAD.IADD R2, R2, 0x1, R58 ;  /* 0x0000000102027824 */ /* 0x000fe200078e023a */
[----:B------:R-:W-:Y:S02]  /*9b60*/  SHF.R.S64 R56, R45, R14, RZ ;  /* 0x0000000e2d387219 */ /* 0x000fe400000010ff */
[----:B------:R-:W-:Y:S02]  /*9b70*/  PRMT R50, R50, 0x3210, RZ ;  /* 0x0000321032327816 */ /* 0x000fe400000000ff */
[----:B------:R-:W-:Y:S02]  /*9b80*/  LOP3.LUT R54, R56, R4, R54, 0x96, !PT ;  /* 0x0000000438367212 */ /* 0x000fe400078e9636 */
[----:B------:R-:W-:-:S02]  /*9b90*/  PRMT R56, R30, 0x3210, RZ ;  /* 0x000032101e387816 */ /* 0x000fc400000000ff */
[----:B------:R-:W-:Y:S02]  /*9ba0*/  LOP3.LUT R4, R69, R40, R8, 0xe8, !PT ;  /* 0x0000002845047212 */ /* 0x000fe400078ee808 */
[----:B------:R-:W-:Y:S02]  /*9bb0*/  PRMT R30, R52, 0x3210, RZ ;  /* 0x00003210341e7816 */ /* 0x000fe400000000ff */
[----:B------:R-:W-:Y:S02]  /*9bc0*/  SHF.R.U32 R58, R2, 0x11, R2 ;  /* 0x00000011023a7819 */ /* 0x000fe40000001602 */
[----:B------:R-:W-:Y:S02]  /*9bd0*/  IADD3 R4, PT, PT, R4, R30, R56 ;  /* 0x0000001e04047210 */ /* 0x000fe40007ffe038 */
[C---:B------:R-:W-:Y:S02]  /*9be0*/  PRMT R30, R2.reuse, 0x3210, RZ ;  /* 0x00003210021e7816 */ /* 0x040fe400000000ff */
[----:B------:R-:W-:-:S02]  /*9bf0*/  SHF.R.U32 R56, R2, 0x13, R2 ;  /* 0x0000001302387819 */ /* 0x000fc40000001602 */
[----:B------:R-:W-:Y:S02]  /*9c00*/  SHF.R.S64 R60, R30, R16, RZ ;  /* 0x000000101e3c7219 */ /* 0x000fe400000010ff */
[----:B------:R-:W-:Y:S02]  /*9c10*/  PRMT R54, R54, 0x3210, RZ ;  /* 0x0000321036367816 */ /* 0x000fe400000000ff */
[----:B------:R-:W-:Y:S02]  /*9c20*/  LOP3.LUT R58, R60, R56, R58, 0x96, !PT ;  /* 0x000000383c3a7212 */ /* 0x000fe400078e963a */
[----:B------:R-:W-:Y:S02]  /*9c30*/  IADD3 R60, PT, PT, R48, R65, R50 ;  /* 0x00000041303c7210 */ /* 0x000fe40007ffe032 */
[C-C-:B------:R-:W-:Y:S02]  /*9c40*/  SHF.R.U32 R56, R24.reuse, 0x7, R24.reuse ;  /* 0x0000000718387819 */ /* 0x140fe40000001618 */
[----:B------:R-:W-:Y:S01]  /*9c50*/  SHF.R.U32 R48, R24, 0x12, R24 ;  /* 0x0000001218307819 */ /* 0x000fe20000001618 */
[----:B------:R-:W-:Y:S01]  /*9c60*/  IMAD.IADD R0, R0, 0x1, R60 ;  /* 0x0000000100007824 */ /* 0x000fe200078e023c */
[----:B------:R-:W-:-:S02]  /*9c70*/  SHF.R.S64 R50, R47, R14, RZ ;  /* 0x0000000e2f327219 */ /* 0x000fc400000010ff */
[C-C-:B------:R-:W-:Y:S02]  /*9c80*/  SHF.R.U32 R52, R53.reuse, 0x19, R53.reuse ;  /* 0x0000001935347819 */ /* 0x140fe40000001635 */
[----:B------:R-:W-:Y:S02]  /*9c90*/  LOP3.LUT R56, R50, R48, R56, 0x96, !PT ;  /* 0x0000003032387212 */ /* 0x000fe400078e9638 */
[C-C-:B------:R-:W-:Y:S02]  /*9ca0*/  SHF.R.U32 R50, R53.reuse, 0x6, R53.reuse ;  /* 0x0000000635327819 */ /* 0x140fe40000001635 */
[----:B------:R-:W-:Y:S02]  /*9cb0*/  SHF.R.U32 R48, R53, 0xb, R53 ;  /* 0x0000000b35307819 */ /* 0x000fe40000001635 */
[----:B------:R-:W-:Y:S02]  /*9cc0*/  IADD3 R54, PT, PT, R58, R67, R54 ;  /* 0x000000433a367210 */ /* 0x000fe40007ffe036 */
[----:B------:R-:W-:-:S02]  /*9cd0*/  LOP3.LUT R50, R52, R48, R50, 0x96, !PT ;  /* 0x0000003034327212 */ /* 0x000fc400078e9632 */
[----:B------:R-:W-:Y:S01]  /*9ce0*/  PRMT R48, R0, 0x3210, RZ ;  /* 0x0000321000307816 */ /* 0x000fe200000000ff */
[----:B------:R-:W-:Y:S01]  /*9cf0*/  IMAD.IADD R52, R20, 0x1, R54 ;  /* 0x0000000114347824 */ /* 0x000fe200078e0236 */
[C-C-:B------:R-:W-:Y:S02]  /*9d00*/  SHF.R.U32 R20, R0.reuse, 0x11, R0.reuse ;  /* 0x0000001100147819 */ /* 0x140fe40000001600 */
[----:B------:R-:W-:Y:S02]  /*9d10*/  SHF.R.U32 R54, R0, 0x13, R0 ;  /* 0x0000001300367819 */ /* 0x000fe40000001600 */
[----:B------:R-:W-:Y:S02]  /*9d20*/  SHF.R.S64 R58, R48, R16, RZ ;  /* 0x00000010303a7219 */ /* 0x000fe400000010ff */
[----:B------:R-:W-:Y:S02]  /*9d30*/  PRMT R56, R56, 0x3210, RZ ;  /* 0x0000321038387816 */ /* 0x000fe400000000ff */
[----:B------:R-:W-:-:S02]  /*9d40*/  LOP3.LUT R54, R58, R54, R20, 0x96, !PT ;  /* 0x000000363a367212 */ /* 0x000fc400078e9614 */
[C---:B------:R-:W-:Y:S02]  /*9d50*/  PRMT R20, R52.reuse, 0x3210, RZ ;  /* 0x0000321034147816 */ /* 0x040fe400000000ff */
[C-C-:B------:R-:W-:Y:S02]  /*9d60*/  SHF.R.U32 R58, R52.reuse, 0x11, R52.reuse ;  /* 0x00000011343a7819 */ /* 0x140fe40000001634 */
[----:B------:R-:W-:Y:S02]  /*9d70*/  SHF.R.U32 R52, R52, 0x13, R52 ;  /* 0x0000001334347819 */ /* 0x000fe40000001634 */
[----:B------:R-:W-:Y:S02]  /*9d80*/  SHF.R.S64 R60, R20, R16, RZ ;  /* 0x00000010143c7219 */ /* 0x000fe400000010ff */
[----:B------:R-:W-:Y:S02]  /*9d90*/  PRMT R42, R42, 0x3210, RZ ;  /* 0x000032102a2a7816 */ /* 0x000fe400000000ff */
[----:B------:R-:W-:-:S02]  /*9da0*/  LOP3.LUT R52, R60, R52, R58, 0x96, !PT ;  /* 0x000000343c347212 */ /* 0x000fc400078e963a */
[----:B------:R-:W-:Y:S02]  /*9db0*/  IADD3 R60, PT, PT, R54, R5, R56 ;  /* 0x00000005363c7210 */ /* 0x000fe40007ffe038 */
[C-C-:B------:R-:W-:Y:S02]  /*9dc0*/  SHF.R.U32 R54, R26.reuse, 0x7, R26.reuse ;  /* 0x000000071a367819 */ /* 0x140fe4000000161a */
[----:B------:R-:W-:Y:S02]  /*9dd0*/  SHF.R.U32 R56, R26, 0x12, R26 ;  /* 0x000000121a387819 */ /* 0x000fe4000000161a */
[----:B------:R-:W-:Y:S02]  /*9de0*/  SHF.R.S64 R58, R49, R14, RZ ;  /* 0x0000000e313a7219 */ /* 0x000fe400000010ff */
[----:B------:R-:W-:Y:S02]  /*9df0*/  IADD3 R7, PT, PT, R7, -0x1b64963f, R42 ;  /* 0xe49b69c107077810 */ /* 0x000fe40007ffe02a */
[----:B------:R-:W-:Y:S01]  /*9e00*/  LOP3.LUT R56, R58, R56, R54, 0x96, !PT ;  /* 0x000000383a387212 */ /* 0x000fe200078e9636 */
[----:B------:R-:W-:Y:S01]  /*9e10*/  IMAD.IADD R54, R22, 0x1, R60 ;  /* 0x0000000116367824 */ /* 0x000fe200078e023c */
[----:B------:R-:W-:-:S02]  /*9e20*/  SHF.R.U32 R42, R38, 0x7, R38 ;  /* 0x00000007262a7819 */ /* 0x000fc40000001626 */
[----:B------:R-:W-:Y:S02]  /*9e30*/  PRMT R56, R56, 0x3210, RZ ;  /* 0x0000321038387816 */ /* 0x000fe400000000ff */
[----:B------:R-:W-:Y:S02]  /*9e40*/  PRMT R22, R54, 0x3210, RZ ;  /* 0x0000321036167816 */ /* 0x000fe400000000ff */
[----:B------:R-:W-:Y:S02]  /*9e50*/  IADD3 R58, PT, PT, R52, R13, R56 ;  /* 0x0000000d343a7210 */ /* 0x000fe40007ffe038 */
[C-C-:B------:R-:W-:Y:S02]  /*9e60*/  SHF.R.U32 R52, R54.reuse, 0x11, R54.reuse ;  /* 0x0000001136347819 */ /* 0x140fe40000001636 */
[----:B------:R-:W-:Y:S02]  /*9e70*/  SHF.R.U32 R54, R54, 0x13, R54 ;  /* 0x0000001336367819 */ /* 0x000fe40000001636 */
[----:B------:R-:W-:-:S02]  /*9e80*/  SHF.R.S64 R56, R22, R16, RZ ;  /* 0x0000001016387219 */ /* 0x000fc400000010ff */
[----:B------:R-:W-:Y:S02]  /*9e90*/  PRMT R7, R7, 0x3210, RZ ;  /* 0x0000321007077816 */ /* 0x000fe400000000ff */
[----:B------:R-:W-:Y:S01]  /*9ea0*/  LOP3.LUT R52, R56, R54, R52, 0x96, !PT ;  /* 0x0000003638347212 */ /* 0x000fe200078e9634 */
[----:B------:R-:W-:Y:S01]  /*9eb0*/  IMAD.IADD R54, R24, 0x1, R58 ;  /* 0x0000000118367824 */ /* 0x000fe200078e023a */
        /* <DEDUP_REMOVED lines=35> */
[----:B------:R-:W-:Y:S02]  /*a0f0*/  SHF.R.U32 R58, R38, 0x12, R38 ;  /* 0x00000012263a7819 */ /* 0x000fe40000001626 */
[----:B------:R-:W-:Y:S02]  /*a100*/  SHF.R.S64 R60, R63, R14, RZ ;  /* 0x0000000e3f3c7219 */ /* 0x000fe400000010ff */
[----:B------:R-:W-:Y:S02]  /*a110*/  IADD3 R52, PT, PT, R52, R30, R54 ;  /* 0x0000001e34347210 */ /* 0x000fe40007ffe036 */
[----:B------:R-:W-:Y:S02]  /*a120*/  LOP3.LUT R42, R60, R58, R42, 0x96, !PT ;  /* 0x0000003a3c2a7212 */ /* 0x000fe400078e962a */
[----:B------:R-:W-:-:S02]  /*a130*/  SHF.R.S64 R58, R67, R14, RZ ;  /* 0x0000000e433a7219 */ /* 0x000fc400000010ff */
[----:B------:R-:W-:Y:S02]  /*a140*/  PRMT R42, R42, 0x3210, RZ ;  /* 0x000032102a2a7816 */ /* 0x000fe400000000ff */
[----:B------:R-:W-:Y:S02]  /*a150*/  SHF.R.S64 R60, R57, R14, RZ ;  /* 0x0000000e393c7219 */ /* 0x000fe400000010ff */
[----:B------:R-:W-:Y:S02]  /*a160*/  IADD3 R42, PT, PT, R56, R48, R42 ;  /* 0x00000030382a7210 */ /* 0x000fe40007ffe02a */
[----:B------:R-:W-:-:S03]  /*a170*/  SHF.R.S64 R56, R65, R14, RZ ;  /* 0x0000000e41387219 */ /* 0x000fc600000010ff */
[----:B------:R-:W-:Y:S01]  /*a180*/  IMAD.IADD R42, R36, 0x1, R42 ;  /* 0x00000001242a7824 */ /* 0x000fe200078e022a */
[----:B------:R-:W-:-:S04]  /*a190*/  LOP3.LUT R36, R53, R28, R59, 0xca, !PT ;  /* 0x0000001c35247212 */ /* 0x000fc800078eca3b */
[----:B------:R-:W-:Y:S01]  /*a1a0*/  IADD3 R36, PT, PT, R36, R7, R50 ;  /* 0x0000000724247210 */ /* 0x000fe20007ffe032 */
[----:B------:R-:W-:Y:S01]  /*a1b0*/  IMAD.IADD R50, R34, 0x1, R52 ;  /* 0x0000000122327824 */ /* 0x000fe200078e0234 */
[C---:B------:R-:W-:Y:S02]  /*a1c0*/  PRMT R7, R42.reuse, 0x3210, RZ ;  /* 0x000032102a077816 */ /* 0x040fe400000000ff */
        /* <DEDUP_REMOVED lines=8> */
[----:B------:R-:W-:Y:S02]  /*a250*/  LOP3.LUT R50, R54, R50, R52, 0x96, !PT ;  /* 0x0000003236327212 */ /* 0x000fe400078e9634 */
[C-C-:B------:R-:W-:Y:S02]  /*a260*/  SHF.R.U32 R52, R44.reuse, 0x7, R44.reuse ;  /* 0x000000072c347819 */ /* 0x140fe4000000162c */
[----:B------:R-:W-:-:S04]  /*a270*/  SHF.R.U32 R54, R44, 0x12, R44 ;  /* 0x000000122c367819 */ /* 0x000fc8000000162c */
[----:B------:R-:W-:Y:S02]  /*a280*/  LOP3.LUT R52, R56, R54, R52, 0x96, !PT ;  /* 0x0000003638347212 */ /* 0x000fe400078e9634 */
[C-C-:B------:R-:W-:Y:S02]  /*a290*/  SHF.R.U32 R54, R46.reuse, 0x7, R46.reuse ;  /* 0x000000072e367819 */ /* 0x140fe4000000162e */
[----:B------:R-:W-:Y:S02]  /*a2a0*/  SHF.R.U32 R56, R46, 0x12, R46 ;  /* 0x000000122e387819 */ /* 0x000fe4000000162e */
[----:B------:R-:W-:Y:S02]  /*a2b0*/  PRMT R52, R52, 0x3210, RZ ;  /* 0x0000321034347816 */ /* 0x000fe400000000ff */
[----:B------:R-:W-:-:S04]  /*a2c0*/  LOP3.LUT R54, R58, R56, R54, 0x96, !PT ;  /* 0x000000383a367212 */ /* 0x000fc800078e9636 */
[----:B------:R-:W-:-:S04]  /*a2d0*/  PRMT R54, R54, 0x3210, RZ ;  /* 0x0000321036367816 */ /* 0x000fc800000000ff */
[----:B------:R-:W-:Y:S02]  /*a2e0*/  IADD3 R42, PT, PT, R42, R22, R54 ;  /* 0x000000162a2a7210 */ /* 0x000fe40007ffe036 */
[----:B------:R-:W-:-:S03]  /*a2f0*/  IADD3 R54, PT, PT, R50, R20, R52 ;  /* 0x0000001432367210 */ /* 0x000fc60007ffe034 */
[----:B------:R-:W-:-:S05]  /*a300*/  IMAD.IADD R44, R44, 0x1, R42 ;  /* 0x000000012c2c7824 */ /* 0x000fca00078e022a */
        /* <DEDUP_REMOVED lines=17> */
[----:B------:R-:W-:Y:S02]  /*a420*/  IADD3 R56, PT, PT, R44, R24, R52 ;  /* 0x000000182c387210 */ /* 0x000fe40007ffe034 */
[----:B------:R-:W-:Y:S02]  /*a430*/  SHF.R.U32 R44, R12, 0x12, R12 ;  /* 0x000000120c2c7819 */ /* 0x000fe4000000160c */
[----:B------:R-:W-:Y:S01]  /*a440*/  SHF.R.S64 R52, R13, R14, RZ ;  /* 0x0000000e0d347219 */ /* 0x000fe200000010ff */
[----:B------:R-:W-:Y:S01]  /*a450*/  IMAD.IADD R46, R46, 0x1, R56 ;  /* 0x000000012e2e7824 */ /* 0x000fe200078e0238 */
[----:B------:R-:W-:-:S02]  /*a460*/  SHF.R.U32 R56, R4, 0x16, R4 ;  /* 0x0000001604387819 */ /* 0x000fc40000001604 */
[----:B------:R-:W-:Y:S02]  /*a470*/  LOP3.LUT R54, R52, R44, R54, 0x96, !PT ;  /* 0x0000002c34367212 */ /* 0x000fe400078e9636 */
[C-C-:B------:R-:W-:Y:S02]  /*a480*/  SHF.R.U32 R52, R4.reuse, 0x2, R4.reuse ;  /* 0x0000000204347819 */ /* 0x140fe40000001604 */
[----:B------:R-:W-:Y:S02]  /*a490*/  SHF.R.U32 R44, R4, 0xd, R4 ;  /* 0x0000000d042c7819 */ /* 0x000fe40000001604 */
[----:B------:R-:W-:Y:S02]  /*a4a0*/  PRMT R54, R54, 0x3210, RZ ;  /* 0x0000321036367816 */ /* 0x000fe400000000ff */
[----:B------:R-:W-:Y:S02]  /*a4b0*/  LOP3.LUT R52, R56, R44, R52, 0x96, !PT ;  /* 0x0000002c38347212 */ /* 0x000fe400078e9634 */
[----:B------:R-:W-:-:S02]  /*a4c0*/  PRMT R44, R46, 0x3210, RZ ;  /* 0x000032102e2c7816 */ /* 0x000fc400000000ff */
[C-C-:B------:R-:W-:Y:S02]  /*a4d0*/  SHF.R.U32 R56, R46.reuse, 0x11, R46.reuse ;  /* 0x000000112e387819 */ /* 0x140fe4000000162e */
[----:B------:R-:W-:Y:S02]  /*a4e0*/  SHF.R.U32 R46, R46, 0x13, R46 ;  /* 0x000000132e2e7819 */ /* 0x000fe4000000162e */
[----:B------:R-:W-:Y:S02]  /*a4f0*/  SHF.R.S64 R58, R44, R16, RZ ;  /* 0x000000102c3a7219 */ /* 0x000fe400000010ff */
[----:B------:R-:W-:Y:S02]  /*a500*/  PRMT R52, R52, 0x3210, RZ ;  /* 0x0000321034347816 */ /* 0x000fe400000000ff */
[----:B------:R-:W-:Y:S02]  /*a510*/  LOP3.LUT R46, R58, R46, R56, 0x96, !PT ;  /* 0x0000002e3a2e7212 */ /* 0x000fe400078e9638 */
[----:B------:R-:W-:-:S02]  /*a520*/  IADD3 R58, PT, PT, R50, R26, R54 ;  /* 0x0000001a323a7210 */ /* 0x000fc40007ffe036 */
[C-C-:B------:R-:W-:Y:S02]  /*a530*/  SHF.R.U32 R50, R6.reuse, 0x7, R6.reuse ;  /* 0x0000000706327819 */ /* 0x140fe40000001606 */
[----:B------:R-:W-:Y:S02]  /*a540*/  SHF.R.U32 R54, R6, 0x12, R6 ;  /* 0x0000001206367819 */ /* 0x000fe40000001606 */
[----:B------:R-:W-:-:S04]  /*a550*/  SHF.R.S64 R56, R3, R14, RZ ;  /* 0x0000000e03387219 */ /* 0x000fc800000010ff */
[----:B------:R-:W-:Y:S01]  /*a560*/  LOP3.LUT R50, R56, R54, R50, 0x96, !PT ;  /* 0x0000003638327212 */ /* 0x000fe200078e9632 */
[----:B------:R-:W-:Y:S01]  /*a570*/  IMAD.IADD R54, R18, 0x1, R58 ;  /* 0x0000000112367824 */ /* 0x000fe200078e023a */
[----:B------:R-:W-:Y:S02]  /*a580*/  LOP3.LUT R56, R8, R69, R4, 0xe8, !PT ;  /* 0x0000004508387212 */ /* 0x000fe400078ee804 */
[C---:B------:R-:W-:Y:S01]  /*a590*/  PRMT R18, R36.reuse, 0x3210, RZ ;  /* 0x0000321024127816 */ /* 0x040fe200000000ff */
[----:B------:R-:W-:Y:S01]  /*a5a0*/  IMAD.IADD R36, R36, 0x1, R40 ;  /* 0x0000000124247824 */ /* 0x000fe200078e0228 */
[----:B------:R-:W-:Y:S02]  /*a5b0*/  PRMT R40, R59, 0x3210, RZ ;  /* 0x000032103b287816 */ /* 0x000fe400000000ff */
[----:B------:R-:W-:Y:S02]  /*a5c0*/  IADD3 R56, PT, PT, R56, R18, R52 ;  /* 0x0000001238387210 */ /* 0x000fe40007ffe034 */
[----:B------:R-:W-:-:S02]  /*a5d0*/  PRMT R18, R54, 0x3210, RZ ;  /* 0x0000321036127816 */ /* 0x000fc400000000ff */
[C-C-:B------:R-:W-:Y:S02]  /*a5e0*/  SHF.R.U32 R52, R54.reuse, 0x11, R54.reuse ;  /* 0x0000001136347819 */ /* 0x140fe40000001636 */
[----:B------:R-:W-:Y:S02]  /*a5f0*/  SHF.R.U32 R54, R54, 0x13, R54 ;  /* 0x0000001336367819 */ /* 0x000fe40000001636 */
[----:B------:R-:W-:Y:S02]  /*a600*/  SHF.R.S64 R58, R18, R16, RZ ;  /* 0x00000010123a7219 */ /* 0x000fe400000010ff */
[----:B------:R-:W-:Y:S02]  /*a610*/  IADD3 R59, PT, PT, R11, -0x1041b87a, R40 ;  /* 0xefbe47860b3b7810 */ /* 0x000fe40007ffe028 */
[----:B------:R-:W-:Y:S02]  /*a620*/  LOP3.LUT R52, R58, R54, R52, 0x96, !PT ;  /* 0x000000363a347212 */ /* 0x000fe400078e9634 */
[----:B------:R-:W-:-:S02]  /*a630*/  SHF.R.U32 R54, R10, 0x7, R10 ;  /* 0x000000070a367819 */ /* 0x000fc4000000160a */
[----:B------:R-:W-:Y:S02]  /*a640*/  SHF.R.U32 R58, R10, 0x12, R10 ;  /* 0x000000120a3a7819 */ /* 0x000fe4000000160a */
[----:B------:R-:W-:Y:S02]  /*a650*/  SHF.R.U32 R11, R36, 0x6, R36 ;  /* 0x00000006240b7819 */ /* 0x000fe40000001624 */
[----:B------:R-:W-:Y:S02]  /*a660*/  LOP3.LUT R54, R60, R58, R54, 0x96, !PT ;  /* 0x0000003a3c367212 */ /* 0x000fe400078e9636 */
[C-C-:B------:R-:W-:Y:S02]  /*a670*/  SHF.R.U32 R58, R0.reuse, 0x7, R0.reuse ;  /* 0x00000007003a7819 */ /* 0x140fe40000001600 */
[----:B------:R-:W-:Y:S02]  /*a680*/  SHF.R.U32 R0, R0, 0x12, R0 ;  /* 0x0000001200007819 */ /* 0x000fe40000001600 */
[----:B------:R-:W-:-:S02]  /*a690*/  SHF.R.S64 R60, R48, R14, RZ ;  /* 0x0000000e303c7219 */ /* 0x000fc400000010ff */
[----:B------:R-:W-:Y:S02]  /*a6a0*/  SHF.R.U32 R40, R36, 0xb, R36 ;  /* 0x0000000b24287819 */ /* 0x000fe40000001624 */
[----:B------:R-:W-:Y:S02]  /*a6b0*/  LOP3.LUT R0, R60, R0, R58, 0x96, !PT ;  /* 0x000000003c007212 */ /* 0x000fe400078e963a */
[----:B------:R-:W-:Y:S02]  /*a6c0*/  SHF.R.S64 R60, R30, R14, RZ ;  /* 0x0000000e1e3c7219 */ /* 0x000fe400000010ff */
[C-C-:B------:R-:W-:Y:S02]  /*a6d0*/  SHF.R.U32 R14, R2.reuse, 0x7, R2.reuse ;  /* 0x00000007020e7819 */ /* 0x140fe40000001602 */
[----:B------:R-:W-:Y:S02]  /*a6e0*/  SHF.R.U32 R58, R2, 0x12, R2 ;  /* 0x00000012023a7819 */ /* 0x000fe40000001602 */
[----:B------:R-:W-:-:S02]  /*a6f0*/  PRMT R59, R59, 0x3210, RZ ;  /* 0x000032103b3b7816 */ /* 0x000fc400000000ff */
[----:B------:R-:W-:Y:S02]  /*a700*/  LOP3.LUT R14, R60, R58, R14, 0x96, !PT ;  /* 0x0000003a3c0e7212 */ /* 0x000fe400078e960e */
[----:B------:R-:W-:Y:S02]  /*a710*/  SHF.R.U32 R58, R36, 0x19, R36 ;  /* 0x00000019243a7819 */ /* 0x000fe40000001624 */
[----:B------:R-:W-:Y:S02]  /*a720*/  PRMT R14, R14, 0x3210, RZ ;  /* 0x000032100e0e7816 */ /* 0x000fe400000000ff */
[----:B------:R-:W-:Y:S02]  /*a730*/  LOP3.LUT R11, R58, R40, R11, 0x96, !PT ;  /* 0x000000283a0b7212 */ /* 0x000fe400078e960b */
[----:B------:R-:W-:Y:S02]  /*a740*/  LOP3.LUT R40, R36, R53, R28, 0xca, !PT ;  /* 0x0000003524287212 */ /* 0x000fe400078eca1c */
[----:B------:R-:W-:-:S02]  /*a750*/  PRMT R11, R11, 0x3210, RZ ;  /* 0x000032100b0b7816 */ /* 0x000fc400000000ff */
[--C-:B------:R-:W-:Y:S02]  /*a760*/  SHF.R.U32 R58, R56, 0xd, R56.reuse ;  /* 0x0000000d383a7819 */ /* 0x100fe40000001638 */
[----:B------:R-:W-:Y:S02]  /*a770*/  IADD3 R40, PT, PT, R40, R59, R11 ;  /* 0x0000003b28287210 */ /* 0x000fe40007ffe00b */
[C-C-:B------:R-:W-:Y:S02]  /*a780*/  SHF.R.U32 R11, R56.reuse, 0x2, R56.reuse ;  /* 0x00000002380b7819 */ /* 0x140fe40000001638 */
[----:B------:R-:W-:Y:S01]  /*a790*/  SHF.R.U32 R59, R56, 0x16, R56 ;  /* 0x00000016383b7819 */ /* 0x000fe20000001638 */
[----:B------:R-:W-:Y:S01]  /*a7a0*/  IMAD.IADD R69, R40, 0x1, R69 ;  /* 0x0000000128457824 */ /* 0x000fe200078e0245 */
[----:B------:R-:W-:Y:S02]  /*a7b0*/  PRMT R28, R28, 0x3210, RZ ;  /* 0x000032101c1c7816 */ /* 0x000fe400000000ff */
[----:B------:R-:W-:-:S02]  /*a7c0*/  LOP3.LUT R11, R59, R58, R11, 0x96, !PT ;  /* 0x0000003a3b0b7212 */ /* 0x000fc400078e960b */
[C-C-:B------:R-:W-:Y:S02]  /*a7d0*/  SHF.R.U32 R58, R69.reuse, 0x6, R69.reuse ;  /* 0x00000006453a7819 */ /* 0x140fe40000001645 */
[C-C-:B------:R-:W-:Y:S02]  /*a7e0*/  SHF.R.U32 R59, R69.reuse, 0xb, R69.reuse ;  /* 0x0000000b453b7819 */ /* 0x140fe40000001645 */
[----:B------:R-:W-:Y:S02]  /*a7f0*/  SHF.R.U32 R60, R69, 0x19, R69 ;  /* 0x00000019453c7819 */ /* 0x000fe40000001645 */
[----:B------:R-:W-:Y:S02]  /*a800*/  IADD3 R35, PT, PT, R35, 0xfc19dc6, R28 ;  /* 0x0fc19dc623237810 */ /* 0x000fe40007ffe01c */
[----:B------:R-:W-:Y:S02]  /*a810*/  PRMT R28, R11, 0x3210, RZ ;  /* 0x000032100b1c7816 */ /* 0x000fe400000000ff */
[----:B------:R-:W-:-:S02]  /*a820*/  PRMT R40, R40, 0x3210, RZ ;  /* 0x0000321028287816 */ /* 0x000fc400000000ff */
[----:B------:R-:W-:Y:S02]  /*a830*/  LOP3.LUT R11, R4, R8, R56, 0xe8, !PT ;  /* 0x00000008040b7212 */ /* 0x000fe400078ee838 */
[----:B------:R-:W-:Y:S02]  /*a840*/  LOP3.LUT R58, R60, R59, R58, 0x96, !PT ;  /* 0x0000003b3c3a7212 */ /* 0x000fe400078e963a */
[----:B------:R-:W-:Y:S02]  /*a850*/  IADD3 R11, PT, PT, R11, R40, R28 ;  /* 0x000000280b0b7210 */ /* 0x000fe40007ffe01c */
[----:B------:R-:W-:Y:S02]  /*a860*/  PRMT R28, R35, 0x3210, RZ ;  /* 0x00003210231c7816 */ /* 0x000fe400000000ff */
[----:B------:R-:W-:Y:S02]  /*a870*/  PRMT R58, R58, 0x3210, RZ ;  /* 0x000032103a3a7816 */ /* 0x000fe400000000ff */
[----:B------:R-:W-:-:S02]  /*a880*/  LOP3.LUT R35, R69, R36, R53, 0xca, !PT ;  /* 0x0000002445237212 */ /* 0x000fc400078eca35 */
[--C-:B------:R-:W-:Y:S02]  /*a890*/  SHF.R.U32 R59, R11, 0xd, R11.reuse ;  /* 0x0000000d0b3b7819 */ /* 0x100fe4000000160b */
[----:B------:R-:W-:Y:S02]  /*a8a0*/  IADD3 R35, PT, PT, R35, R28, R58 ;  /* 0x0000001c23237210 */ /* 0x000fe40007ffe03a */
[C-C-:B------:R-:W-:Y:S02]  /*a8b0*/  SHF.R.U32 R28, R11.reuse, 0x2, R11.reuse ;  /* 0x000000020b1c7819 */ /* 0x140fe4000000160b */
[----:B------:R-:W-:Y:S01]  /*a8c0*/  SHF.R.U32 R40, R11, 0x16, R11 ;  /* 0x000000160b287819 */ /* 0x000fe2000000160b */
[C---:B------:R-:W-:Y:S01]  /*a8d0*/  IMAD.IADD R8, R35.reuse, 0x1, R8 ;  /* 0x0000000123087824 */ /* 0x040fe200078e0208 */
[----:B------:R-:W-:Y:S02]  /*a8e0*/  PRMT R35, R35, 0x3210, RZ ;  /* 0x0000321023237816 */ /* 0x000fe400000000ff */
[----:B------:R-:W-:-:S02]  /*a8f0*/  LOP3.LUT R28, R40, R59, R28, 0x96, !PT ;  /* 0x0000003b281c7212 */ /* 0x000fc400078e961c */
[C-C-:B------:R-:W-:Y:S02]  /*a900*/  SHF.R.U32 R40, R8.reuse, 0x6, R8.reuse ;  /* 0x0000000608287819 */ /* 0x140fe40000001608 */
[C-C-:B------:R-:W-:Y:S02]  /*a910*/  SHF.R.U32 R59, R8.reuse, 0xb, R8.reuse ;  /* 0x0000000b083b7819 */ /* 0x140fe40000001608 */
[----:B------:R-:W-:Y:S02]  /*a920*/  SHF.R.U32 R58, R8, 0x19, R8 ;  /* 0x00000019083a7819 */ /* 0x000fe40000001608 */
[----:B------:R-:W-:Y:S02]  /*a930*/  PRMT R0, R0, 0x3210, RZ ;  /* 0x0000321000007816 */ /* 0x000fe400000000ff */
[----:B------:R-:W-:Y:S02]  /*a940*/  LOP3.LUT R58, R58, R59, R40, 0x96, !PT ;  /* 0x0000003b3a3a7212 */ /* 0x000fe400078e9628 */
[----:B------:R-:W-:-:S02]  /*a950*/  PRMT R40, R53, 0x3210, RZ ;  /* 0x0000321035287816 */ /* 0x000fc400000000ff */
[----:B------:R-:W-:Y:S02]  /*a960*/  PRMT R58, R58, 0x3210, RZ ;  /* 0x000032103a3a7816 */ /* 0x000fe400000000ff */
[----:B------:R-:W-:Y:S02]  /*a970*/  IADD3 R40, PT, PT, R9, 0x240ca1cc, R40 ;  /* 0x240ca1cc09287810 */ /* 0x000fe40007ffe028 */
[----:B------:R-:W-:Y:S02]  /*a980*/  PRMT R9, R28, 0x3210, RZ ;  /* 0x000032101c097816 */ /* 0x000fe400000000ff */
[----:B------:R-:W-:Y:S02]  /*a990*/  LOP3.LUT R28, R56, R4, R11, 0xe8, !PT ;  /* 0x00000004381c7212 */ /* 0x000fe400078ee80b */
[----:B------:R-:W-:Y:S02]  /*a9a0*/  PRMT R40, R40, 0x3210, RZ ;  /* 0x0000321028287816 */ /* 0x000fe400000000ff */
[----:B------:R-:W-:-:S02]  /*a9b0*/  IADD3 R28, PT, PT, R28, R35, R9 ;  /* 0x000000231c1c7210 */ /* 0x000fc40007ffe009 */
[----:B------:R-:W-:Y:S02]  /*a9c0*/  LOP3.LUT R35, R8, R69, R36, 0xca, !PT ;  /* 0x0000004508237212 */ /* 0x000fe400078eca24 */
[C---:B------:R-:W-:Y:S02]  /*a9d0*/  SHF.R.U32 R53, R28.reuse, 0xd, R28 ;  /* 0x0000000d1c357819 */ /* 0x040fe4000000161c */
[----:B------:R-:W-:Y:S02]  /*a9e0*/  IADD3 R35, PT, PT, R35, R40, R58 ;  /* 0x0000002823237210 */ /* 0x000fe40007ffe03a */
[----:B------:R-:W-:Y:S02]  /*a9f0*/  SHF.R.U32 R40, R28, 0x2, R28 ;  /* 0x000000021c287819 */ /* 0x000fe4000000161c */
[----:B------:R-:W-:Y:S01]  /*aa00*/  PRMT R36, R36, 0x3210, RZ ;  /* 0x0000321024247816 */ /* 0x000fe200000000ff */
[----:B------:R-:W-:Y:S01]  /*aa10*/  IMAD.IADD R9, R35, 0x1, R4 ;  /* 0x0000000123097824 */ /* 0x000fe200078e0204 */
[----:B------:R-:W-:-:S02]  /*aa20*/  SHF.R.U32 R4, R28, 0x16, R28 ;  /* 0x000000161c047819 */ /* 0x000fc4000000161c */
[----:B------:R-:W-:Y:S02]  /*aa30*/  IADD3 R39, PT, PT, R39, 0x2de92c6f, R36 ;  /* 0x2de92c6f27277810 */ /* 0x000fe40007ffe024 */
[----:B------:R-:W-:Y:S02]  /*aa40*/  LOP3.LUT R4, R4, R53, R40, 0x96, !PT ;  /* 0x0000003504047212 */ /* 0x000fe400078e9628 */
[C-C-:B------:R-:W-:Y:S02]  /*aa50*/  SHF.R.U32 R40, R9.reuse, 0x6, R9.reuse ;  /* 0x0000000609287819 */ /* 0x140fe40000001609 */
[C-C-:B------:R-:W-:Y:S02]  /*aa60*/  SHF.R.U32 R53, R9.reuse, 0xb, R9.reuse ;  /* 0x0000000b09357819 */ /* 0x140fe40000001609 */
[----:B------:R-:W-:Y:S02]  /*aa70*/  SHF.R.U32 R58, R9, 0x19, R9 ;  /* 0x00000019093a7819 */ /* 0x000fe40000001609 */
[----:B------:R-:W-:-:S02]  /*aa80*/  PRMT R36, R4, 0x3210, RZ ;  /* 0x0000321004247816 */ /* 0x000fc400000000ff */
[----:B------:R-:W-:Y:S02]  /*aa90*/  PRMT R4, R35, 0x3210, RZ ;  /* 0x0000321023047816 */ /* 0x000fe400000000ff */
[----:B------:R-:W-:Y:S02]  /*aaa0*/  LOP3.LUT R35, R11, R56, R28, 0xe8, !PT ;  /* 0x000000380b237212 */ /* 0x000fe400078ee81c */
        /* <DEDUP_REMOVED lines=12> */
[----:B------:R-:W-:Y:S02]  /*ab70*/  IADD3 R58, PT, PT, R41, 0x4a7484aa, R40 ;  /* 0x4a7484aa293a7810 */ /* 0x000fe40007ffe028 */
[----:B------:R-:W-:Y:S02]  /*ab80*/  PRMT R39, R53, 0x3210, RZ ;  /* 0x0000321035277816 */ /* 0x000fe400000000ff */
[C-C-:B------:R-:W-:Y:S02]  /*ab90*/  SHF.R.U32 R40, R56.reuse, 0x6, R56.reuse ;  /* 0x0000000638287819 */ /* 0x140fe40000001638 */
[C-C-:B------:R-:W-:Y:S02]  /*aba0*/  SHF.R.U32 R41, R56.reuse, 0xb, R56.reuse ;  /* 0x0000000b38297819 */ /* 0x140fe40000001638 */
[----:B------:R-:W-:-:S02]  /*abb0*/  SHF.R.U32 R53, R56, 0x19, R56 ;  /* 0x0000001938357819 */ /* 0x000fc40000001638 */
[----:B------:R-:W-:Y:S02]  /*abc0*/  PRMT R36, R4, 0x3210, RZ ;  /* 0x0000321004247816 */ /* 0x000fe400000000ff */
[----:B------:R-:W-:Y:S02]  /*abd0*/  LOP3.LUT R4, R28, R11, R35, 0xe8, !PT ;  /* 0x0000000b1c047212 */ /* 0x000fe400078ee823 */
        /* <DEDUP_REMOVED lines=15> */
[----:B------:R-:W-:Y:S02]  /*acd0*/  IADD3 R8, PT, PT, R37, 0x5cb0a9dc, R8 ;  /* 0x5cb0a9dc25087810 */ /* 0x000fe40007ffe008 */
[----:B------:R-:W-:-:S02]  /*ace0*/  LOP3.LUT R40, R53, R41, R40, 0x96, !PT ;  /* 0x0000002935287212 */ /* 0x000fc400078e9628 */
[----:B------:R-:W-:Y:S02]  /*acf0*/  PRMT R41, R8, 0x3210, RZ ;  /* 0x0000321008297816 */ /* 0x000fe400000000ff */
[----:B------:R-:W-:Y:S02]  /*ad00*/  LOP3.LUT R37, R35, R28, R4, 0xe8, !PT ;  /* 0x0000001c23257212 */ /* 0x000fe400078ee804 */
[----:B------:R-:W-:Y:S02]  /*ad10*/  PRMT R39, R39, 0x3210, RZ ;  /* 0x0000321027277816 */ /* 0x000fe400000000ff */
[----:B------:R-:W-:Y:S02]  /*ad20*/  PRMT R36, R36, 0x3210, RZ ;  /* 0x0000321024247816 */ /* 0x000fe400000000ff */
[----:B------:R-:W-:Y:S02]  /*ad30*/  LOP3.LUT R8, R11, R56, R9, 0xca, !PT ;  /* 0x000000380b087212 */ /* 0x000fe400078eca09 */
[----:B------:R-:W-:-:S02]  /*ad40*/  PRMT R40, R40, 0x3210, RZ ;  /* 0x0000321028287816 */ /* 0x000fc400000000ff */
[----:B------:R-:W-:Y:S02]  /*ad50*/  IADD3 R37, PT, PT, R37, R36, R39 ;  /* 0x0000002425257210 */ /* 0x000fe40007ffe027 */
[----:B------:R-:W-:Y:S02]  /*ad60*/  IADD3 R53, PT, PT, R8, R41, R40 ;  /* 0x0000002908357210 */ /* 0x000fe40007ffe028 */
[C-C-:B------:R-:W-:Y:S02]  /*ad70*/  SHF.R.U32 R8, R37.reuse, 0x2, R37.reuse ;  /* 0x0000000225087819 */ /* 0x140fe40000001625 */
[--C-:B------:R-:W-:Y:S01]  /*ad80*/  SHF.R.U32 R39, R37, 0xd, R37.reuse ;  /* 0x0000000d25277819 */ /* 0x100fe20000001625 */
[----:B------:R-:W-:Y:S01]  /*ad90*/  IMAD.IADD R28, R53, 0x1, R28 ;  /* 0x00000001351c7824 */ /* 0x000fe200078e021c */
[----:B------:R-:W-:Y:S02]  /*ada0*/  SHF.R.U32 R36, R37, 0x16, R37 ;  /* 0x0000001625247819 */ /* 0x000fe40000001625 */
[----:B------:R-:W-:-:S02]  /*adb0*/  PRMT R40, R9, 0x3210, RZ ;  /* 0x0000321009287816 */ /* 0x000fc400000000ff */
[----:B------:R-:W-:Y:S02]  /*adc0*/  LOP3.LUT R8, R36, R39, R8, 0x96, !PT ;  /* 0x0000002724087212 */ /* 0x000fe400078e9608 */
[----:B------:R-:W-:Y:S02]  /*add0*/  IADD3 R41, PT, PT, R33, 0x76f988da, R40 ;  /* 0x76f988da21297810 */ /* 0x000fe40007ffe028 */
[C-C-:B------:R-:W-:Y:S02]  /*ade0*/  SHF.R.U32 R36, R28.reuse, 0x6, R28.reuse ;  /* 0x000000061c247819 */ /* 0x140fe4000000161c */
[C-C-:B------:R-:W-:Y:S02]  /*adf0*/  SHF.R.U32 R39, R28.reuse, 0xb, R28.reuse ;  /* 0x0000000b1c277819 */ /* 0x140fe4000000161c */
[----:B------:R-:W-:Y:S02]  /*ae00*/  SHF.R.U32 R40, R28, 0x19, R28 ;  /* 0x000000191c287819 */ /* 0x000fe4000000161c */
[----:B------:R-:W-:-:S02]  /*ae10*/  PRMT R33, R8, 0x3210, RZ ;  /* 0x0000321008217816 */ /* 0x000fc400000000ff */
[----:B------:R-:W-:Y:S02]  /*ae20*/  LOP3.LUT R9, R4, R35, R37, 0xe8, !PT ;  /* 0x0000002304097212 */ /* 0x000fe400078ee825 */
[----:B------:R-:W-:Y:S02]  /*ae30*/  PRMT R8, R53, 0x3210, RZ ;  /* 0x0000321035087816 */ /* 0x000fe400000000ff */
        /* <DEDUP_REMOVED lines=79> */
[----:B------:R-:W-:-:S02]  /*b330*/  PRMT R27, R27, 0x3210, RZ ;  /* 0x000032101b1b7816 */ /* 0x000fc400000000ff */
[----:B------:R-:W-:Y:S02]  /*b340*/  IADD3 R58, PT, PT, R25, R40, R31 ;  /* 0x00000028193a7210 */ /* 0x000fe40007ffe01f */
[----:B------:R-:W-:Y:S02]  /*b350*/  IADD3 R28, PT, PT, R28, R27, R29 ;  /* 0x0000001b1c1c7210 */ /* 0x000fe40007ffe01d */
[----:B------:R-:W-:Y:S01]  /*b360*/  PRMT R40, R4, 0x3210, RZ ;  /* 0x0000321004287816 */ /* 0x000fe200000000ff */
[----:B------:R-:W-:Y:S01]  /*b370*/  IMAD.IADD R9, R58, 0x1, R9 ;  /* 0x000000013a097824 */ /* 0x000fe200078e0209 */
[C-C-:B------:R-:W-:Y:S02]  /*b380*/  SHF.R.U32 R27, R28.reuse, 0x2, R28.reuse ;  /* 0x000000021c1b7819 */ /* 0x140fe4000000161c */
[C-C-:B------:R-:W-:Y:S02]  /*b390*/  SHF.R.U32 R56, R28.reuse, 0xd, R28.reuse ;  /* 0x0000000d1c387819 */ /* 0x140fe4000000161c */
[----:B------:R-:W-:-:S02]  /*b3a0*/  SHF.R.U32 R29, R28, 0x16, R28 ;  /* 0x000000161c1d7819 */ /* 0x000fc4000000161c */
[----:B------:R-:W-:Y:S02]  /*b3b0*/  SHF.R.U32 R31, R9, 0x19, R9 ;  /* 0x00000019091f7819 */ /* 0x000fe40000001609 */
[----:B------:R-:W-:Y:S02]  /*b3c0*/  LOP3.LUT R27, R29, R56, R27, 0x96, !PT ;  /* 0x000000381d1b7212 */ /* 0x000fe400078e961b */
        /* <DEDUP_REMOVED lines=289> */
[----:B------:R-:W-:Y:S02]  /*c5e0*/  IADD3 R40, PT, PT, R5, -0x3893ae5d, R40 ;  /* 0xc76c51a305287810 */ /* 0x000fe40007ffe028 */
[----:B------:R-:W-:Y:S02]  /*c5f0*/  LOP3.LUT R19, R21, R56, R19, 0x96, !PT ;  /* 0x0000003815137212 */ /* 0x000fe400078e9613 */
[----:B------:R-:W-:Y:S02]  /*c600*/  PRMT R40, R40, 0x3210, RZ ;  /* 0x0000321028287816 */ /* 0x000fe400000000ff */
[----:B------:R-:W-:Y:S02]  /*c610*/  LOP3.LUT R5, R8, R17, R4, 0xca, !PT ;  /* 0x0000001108057212 */ /* 0x000fe400078eca04 */
        /* <DEDUP_REMOVED lines=296> */
[----:B------:R-:W-:Y:S02]  /*d8a0*/  PRMT R15, R9, 0x3210, RZ ;  /* 0x00003210090f7816 */ /* 0x000fe400000000ff */
[C-C-:B------:R-:W-:Y:S02]  /*d8b0*/  SHF.R.U32 R17, R8.reuse, 0x6, R8.reuse ;  /* 0x0000000608117819 */ /* 0x140fe40000001608 */
[C-C-:B------:R-:W-:Y:S02]  /*d8c0*/  SHF.R.U32 R24, R8.reuse, 0xb, R8.reuse ;  /* 0x0000000b08187819 */ /* 0x140fe40000001608 */
[----:B------:R-:W-:-:S02]  /*d8d0*/  SHF.R.U32 R21, R8, 0x19, R8 ;  /* 0x0000001908157819 */ /* 0x000fc40000001608 */
[----:B------:R-:W-:Y:S02]  /*d8e0*/  IADD3 R23, PT, PT, R46, R32, R13 ;  /* 0x000000202e177210 */ /* 0x000fe40007ffe00d */
[----:B------:R-:W-:Y:S02]  /*d8f0*/  LOP3.LUT R13, R20, R5, R3, 0xe8, !PT ;  /* 0x00000005140d7212 */ /* 0x000fe400078ee803 */
[----:B------:R-:W-:Y:S01]  /*d900*/  PRMT R19, R19, 0x3210, RZ ;  /* 0x0000321013137816 */ /* 0x000fe200000000ff */
[----:B------:R-:W-:Y:S01]  /*d910*/  IMAD.IADD R9, R12, 0x1, R23 ;  /* 0x000000010c097824 */ /* 0x000fe200078e0217 */
[----:B------:R-:W-:Y:S02]  /*d920*/  IADD3 R15, PT, PT, R18, -0x7338fdf8, R15 ;  /* 0x8cc70208120f7810 */ /* 0x000fe40007ffe00f */
[----:B------:R-:W-:Y:S02]  /*d930*/  LOP3.LUT R17, R21, R24, R17, 0x96, !PT ;  /* 0x0000001815117212 */ /* 0x000fe400078e9611 */
[----:B------:R-:W-:-:S02]  /*d940*/  IADD3 R12, PT, PT, R13, R22, R19 ;  /* 0x000000160d0c7210 */ /* 0x000fc40007ffe013 */
[----:B------:R-:W-:Y:S02]  /*d950*/  PRMT R19, R15, 0x3210, RZ ;  /* 0x000032100f137816 */ /* 0x000fe400000000ff */
[----:B------:R-:W-:Y:S02]  /*d960*/  LOP3.LUT R18, R8, R11, R4, 0xca, !PT ;  /* 0x0000000b08127212 */ /* 0x000fe400078eca04 */
[----:B------:R-:W-:Y:S02]  /*d970*/  PRMT R17, R17, 0x3210, RZ ;  /* 0x0000321011117816 */ /* 0x000fe400000000ff */
[C-C-:B------:R-:W-:Y:S02]  /*d980*/  SHF.R.U32 R15, R12.reuse, 0x2, R12.reuse ;  /* 0x000000020c0f7819 */ /* 0x140fe4000000160c */
[C-C-:B------:R-:W-:Y:S02]  /*d990*/  SHF.R.U32 R22, R12.reuse, 0xd, R12.reuse ;  /* 0x0000000d0c167819 */ /* 0x140fe4000000160c */
[----:B------:R-:W-:-:S02]  /*d9a0*/  SHF.R.U32 R21, R12, 0x16, R12 ;  /* 0x000000160c157819 */ /* 0x000fc4000000160c */
[----:B------:R-:W-:Y:S02]  /*d9b0*/  IADD3 R24, PT, PT, R18, R19, R17 ;  /* 0x0000001312187210 */ /* 0x000fe40007ffe011 */
[----:B------:R-:W-:Y:S02]  /*d9c0*/  PRMT R13, R54, 0x3210, RZ ;  /* 0x00003210360d7816 */ /* 0x000fe400000000ff */
[----:B------:R-:W-:Y:S01]  /*d9d0*/  LOP3.LUT R21, R21, R22, R15, 0x96, !PT ;  /* 0x0000001615157212 */ /* 0x000fe200078e960f */
[----:B------:R-:W-:Y:S01]  /*d9e0*/  IMAD.IADD R5, R24, 0x1, R5 ;  /* 0x0000000118057824 */ /* 0x000fe200078e0205 */
[----:B------:R-:W-:Y:S02]  /*d9f0*/  PRMT R15, R9, 0x3210, RZ ;  /* 0x00003210090f7816 */ /* 0x000fe400000000ff */
[----:B------:R-:W-:Y:S02]  /*da00*/  IADD3 R25, PT, PT, R52, R34, R13 ;  /* 0x0000002234197210 */ /* 0x000fe40007ffe00d */
[----:B------:R-:W-:-:S02]  /*da10*/  PRMT R22, R4, 0x3210, RZ ;  /* 0x0000321004167816 */ /* 0x000fc400000000ff */
[C---:B------:R-:W-:Y:S01]  /*da20*/  SHF.R.U32 R13, R9.reuse, 0x11, R9 ;  /* 0x00000011090d7819 */ /* 0x040fe20000001609 */
[----:B------:R-:W-:Y:S01]  /*da30*/  IMAD.IADD R6, R6, 0x1, R25 ;  /* 0x0000000106067824 */ /* 0x000fe200078e0219 */
[----:B------:R-:W-:Y:S02]  /*da40*/  SHF.R.U32 R18, R9, 0x13, R9 ;  /* 0x0000001309127819 */ /* 0x000fe40000001609 */
[----:B------:R-:W-:Y:S02]  /*da50*/  SHF.R.S64 R23, R15, R16, RZ ;  /* 0x000000100f177219 */ /* 0x000fe400000010ff */
[----:B------:R-:W-:Y:S02]  /*da60*/  PRMT R4, R24, 0x3210, RZ ;  /* 0x0000321018047816 */ /* 0x000fe400000000ff */
[C-C-:B------:R-:W-:Y:S02]  /*da70*/  SHF.R.U32 R17, R5.reuse, 0x6, R5.reuse ;  /* 0x0000000605117819 */ /* 0x140fe40000001605 */
[----:B------:R-:W-:-:S02]  /*da80*/  SHF.R.U32 R24, R5, 0xb, R5 ;  /* 0x0000000b05187819 */ /* 0x000fc40000001605 */
[----:B------:R-:W-:Y:S02]  /*da90*/  SHF.R.U32 R19, R5, 0x19, R5 ;  /* 0x0000001905137819 */ /* 0x000fe40000001605 */
[----:B------:R-:W-:Y:S02]  /*daa0*/  LOP3.LUT R9, R3, R20, R12, 0xe8, !PT ;  /* 0x0000001403097212 */ /* 0x000fe400078ee80c */
[----:B------:R-:W-:Y:S02]  /*dab0*/  PRMT R21, R21, 0x3210, RZ ;  /* 0x0000321015157816 */ /* 0x000fe400000000ff */
[----:B------:R-:W-:Y:S02]  /*dac0*/  LOP3.LUT R18, R23, R18, R13, 0x96, !PT ;  /* 0x0000001217127212 */ /* 0x000fe400078e960d */
[----:B------:R-:W-:Y:S02]  /*dad0*/  IADD3 R13, PT, PT, R15, -0x6f410006, R22 ;  /* 0x90befffa0f0d7810 */ /* 0x000fe40007ffe016 */
[----:B------:R-:W-:-:S02]  /*dae0*/  LOP3.LUT R17, R19, R24, R17, 0x96, !PT ;  /* 0x0000001813117212 */ /* 0x000fc400078e9611 */
[----:B------:R-:W-:Y:S02]  /*daf0*/  IADD3 R9, PT, PT, R9, R4, R21 ;  /* 0x0000000409097210 */ /* 0x000fe40007ffe015 */
[----:B------:R-:W-:Y:S02]  /*db00*/  PRMT R13, R13, 0x3210, RZ ;  /* 0x000032100d0d7816 */ /* 0x000fe400000000ff */
[----:B------:R-:W-:Y:S02]  /*db10*/  LOP3.LUT R4, R5, R8, R11, 0xca, !PT ;  /* 0x0000000805047212 */ /* 0x000fe400078eca0b */
[----:B------:R-:W-:Y:S02]  /*db20*/  PRMT R17, R17, 0x3210, RZ ;  /* 0x0000321011117816 */ /* 0x000fe400000000ff */
[----:B------:R-:W-:Y:S02]  /*db30*/  SHF.R.U32 R15, R9, 0x2, R9 ;  /* 0x00000002090f7819 */ /* 0x000fe40000001609 */
[----:B------:R-:W-:-:S02]  /*db40*/  IADD3 R13, PT, PT, R4, R13, R17 ;  /* 0x0000000d040d7210 */ /* 0x000fc40007ffe011 */
[C-C-:B------:R-:W-:Y:S02]  /*db50*/  SHF.R.U32 R22, R9.reuse, 0xd, R9.reuse ;  /* 0x0000000d09167819 */ /* 0x140fe40000001609 */
[----:B------:R-:W-:Y:S01]  /*db60*/  SHF.R.U32 R19, R9, 0x16, R9 ;  /* 0x0000001609137819 */ /* 0x000fe20000001609 */
[----:B------:R-:W-:Y:S01]  /*db70*/  IMAD.IADD R20, R13, 0x1, R20 ;  /* 0x000000010d147824 */ /* 0x000fe200078e0214 */
[----:B------:R-:W-:Y:S02]  /*db80*/  IADD3 R21, PT, PT, R18, R7, R14 ;  /* 0x0000000712157210 */ /* 0x000fe40007ffe00e */
[----:B------:R-:W-:Y:S02]  /*db90*/  PRMT R14, R11, 0x3210, RZ ;  /* 0x000032100b0e7816 */ /* 0x000fe400000000ff */
[----:B------:R-:W-:Y:S01]  /*dba0*/  LOP3.LUT R15, R19, R22, R15, 0x96, !PT ;  /* 0x00000016130f7212 */ /* 0x000fe200078e960f */
[----:B------:R-:W-:Y:S01]  /*dbb0*/  IMAD.IADD R10, R10, 0x1, R21 ;  /* 0x000000010a0a7824 */ /* 0x000fe200078e0215 */
[----:B------:R-:W-:-:S02]  /*dbc0*/  PRMT R11, R13, 0x3210, RZ ;  /* 0x000032100d0b7816 */ /* 0x000fc400000000ff */
[----:B------:R-:W-:Y:S02]  /*dbd0*/  PRMT R7, R6, 0x3210, RZ ;  /* 0x0000321006077816 */ /* 0x000fe400000000ff */
[C-C-:B------:R-:W-:Y:S02]  /*dbe0*/  SHF.R.U32 R13, R20.reuse, 0x6, R20.reuse ;  /* 0x00000006140d7819 */ /* 0x140fe40000001614 */
[C-C-:B------:R-:W-:Y:S02]  /*dbf0*/  SHF.R.U32 R18, R20.reuse, 0xb, R20.reuse ;  /* 0x0000000b14127819 */ /* 0x140fe40000001614 */
[----:B------:R-:W-:Y:S02]  /*dc00*/  SHF.R.U32 R17, R20, 0x19, R20 ;  /* 0x0000001914117819 */ /* 0x000fe40000001614 */
[----:B------:R-:W-:Y:S02]  /*dc10*/  LOP3.LUT R4, R12, R3, R9, 0xe8, !PT ;  /* 0x000000030c047212 */ /* 0x000fe400078ee809 */
[----:B------:R-:W-:-:S02]  /*dc20*/  PRMT R15, R15, 0x3210, RZ ;  /* 0x000032100f0f7816 */ /* 0x000fc400000000ff */
[----:B------:R-:W-:Y:S02]  /*dc30*/  IADD3 R14, PT, PT, R7, -0x5baf9315, R14 ;  /* 0xa4506ceb070e7810 */ /* 0x000fe40007ffe00e */
[----:B------:R-:W-:Y:S02]  /*dc40*/  LOP3.LUT R13, R17, R18, R13, 0x96, !PT ;  /* 0x00000012110d7212 */ /* 0x000fe400078e960d */
[----:B------:R-:W-:Y:S02]  /*dc50*/  IADD3 R4, PT, PT, R4, R11, R15 ;  /* 0x0000000b04047210 */ /* 0x000fe40007ffe00f */
[----:B------:R-:W-:Y:S02]  /*dc60*/  PRMT R14, R14, 0x3210, RZ ;  /* 0x000032100e0e7816 */ /* 0x000fe400000000ff */
[----:B------:R-:W-:Y:S02]  /*dc70*/  LOP3.LUT R11, R20, R5, R8, 0xca, !PT ;  /* 0x00000005140b7212 */ /* 0x000fe400078eca08 */
[----:B------:R-:W-:-:S02]  /*dc80*/  PRMT R13, R13, 0x3210, RZ ;  /* 0x000032100d0d7816 */ /* 0x000fc400000000ff */
[----:B------:R-:W-:Y:S02]  /*dc90*/  SHF.R.S64 R19, R7, R16, RZ ;  /* 0x0000001007137219 */ /* 0x000fe400000010ff */
[----:B------:R-:W-:Y:S02]  /*dca0*/  IADD3 R14, PT, PT, R11, R14, R13 ;  /* 0x0000000e0b0e7210 */ /* 0x000fe40007ffe00d */
[C-C-:B------:R-:W-:Y:S02]  /*dcb0*/  SHF.R.U32 R7, R6.reuse, 0x11, R6.reuse ;  /* 0x0000001106077819 */ /* 0x140fe40000001606 */
[----:B------:R-:W-:Y:S01]  /*dcc0*/  SHF.R.U32 R6, R6, 0x13, R6 ;  /* 0x0000001306067819 */ /* 0x000fe20000001606 */
[----:B------:R-:W-:Y:S01]  /*dcd0*/  IMAD.IADD R11, R14, 0x1, R3 ;  /* 0x000000010e0b7824 */ /* 0x000fe200078e0203 */
[C-C-:B------:R-:W-:Y:S02]  /*dce0*/  SHF.R.U32 R15, R4.reuse, 0x2, R4.reuse ;  /* 0x00000002040f7819 */ /* 0x140fe40000001604 */
[----:B------:R-:W-:-:S02]  /*dcf0*/  SHF.R.U32 R16, R4, 0xd, R4 ;  /* 0x0000000d04107819 */ /* 0x000fc40000001604 */
[----:B------:R-:W-:Y:S02]  /*dd00*/  SHF.R.U32 R17, R4, 0x16, R4 ;  /* 0x0000001604117819 */ /* 0x000fe40000001604 */
[----:B------:R-:W-:Y:S02]  /*dd10*/  LOP3.LUT R7, R19, R6, R7, 0x96, !PT ;  /* 0x0000000613077212 */ /* 0x000fe400078e9607 */
[----:B------:R-:W-:Y:S02]  /*dd20*/  LOP3.LUT R15, R17, R16, R15, 0x96, !PT ;  /* 0x00000010110f7212 */ /* 0x000fe400078e960f */
[----:B------:R-:W-:Y:S02]  /*dd30*/  PRMT R13, R10, 0x3210, RZ ;  /* 0x000032100a0d7816 */ /* 0x000fe400000000ff */
[----:B------:R-:W-:Y:S02]  /*dd40*/  PRMT R6, R14, 0x3210, RZ ;  /* 0x000032100e067816 */ /* 0x000fe400000000ff */
[----:B------:R-:W-:-:S02]  /*dd50*/  PRMT R8, R8, 0x3210, RZ ;  /* 0x0000321008087816 */ /* 0x000fc400000000ff */
[C-C-:B------:R-:W-:Y:S02]  /*dd60*/  SHF.R.U32 R10, R11.reuse, 0x6, R11.reuse ;  /* 0x000000060b0a7819 */ /* 0x140fe4000000160b */
[C-C-:B------:R-:W-:Y:S02]  /*dd70*/  SHF.R.U32 R17, R11.reuse, 0xb, R11.reuse ;  /* 0x0000000b0b117819 */ /* 0x140fe4000000160b */
[----:B------:R-:W-:Y:S02]  /*dd80*/  SHF.R.U32 R14, R11, 0x19, R11 ;  /* 0x000000190b0e7819 */ /* 0x000fe4000000160b */
[----:B------:R-:W-:Y:S02]  /*dd90*/  LOP3.LUT R3, R9, R12, R4, 0xe8, !PT ;  /* 0x0000000c09037212 */ /* 0x000fe400078ee804 */
[----:B------:R-:W-:Y:S02]  /*dda0*/  PRMT R15, R15, 0x3210, RZ ;  /* 0x000032100f0f7816 */ /* 0x000fe400000000ff */
[----:B------:R-:W-:-:S02]  /*ddb0*/  IADD3 R8, PT, PT, R8, -0x41065c09, R13 ;  /* 0xbef9a3f708087810 */ /* 0x000fc40007ffe00d */
[----:B------:R-:W-:Y:S01]  /*ddc0*/  LOP3.LUT R10, R14, R17, R10, 0x96, !PT ;  /* 0x000000110e0a7212 */ /* 0x000fe200078e960a */
[----:B------:R-:W-:Y:S01]  /*ddd0*/  VIADD R17, R11, 0x1f83d9ab ;  /* 0x1f83d9ab0b117836 */ /* 0x000fe20000000000 */
[----:B------:R-:W-:Y:S02]  /*dde0*/  IADD3 R16, PT, PT, R3, R6, R15 ;  /* 0x0000000603107210 */ /* 0x000fe40007ffe00f */
[----:B------:R-:W-:Y:S02]  /*ddf0*/  PRMT R6, R8, 0x3210, RZ ;  /* 0x0000321008067816 */ /* 0x000fe400000000ff */
[----:B------:R-:W-:Y:S02]  /*de00*/  LOP3.LUT R3, R11, R20, R5, 0xca, !PT ;  /* 0x000000140b037212 */ /* 0x000fe400078eca05 */
[----:B------:R-:W-:Y:S02]  /*de10*/  PRMT R10, R10, 0x3210, RZ ;  /* 0x000032100a0a7816 */ /* 0x000fe400000000ff */
[----:B------:R-:W-:-:S02]  /*de20*/  IADD3 R19, PT, PT, R7, R38, R0 ;  /* 0x0000002607137210 */ /* 0x000fc40007ffe000 */
[----:B------:R-:W-:Y:S02]  /*de30*/  IADD3 R15, PT, PT, R3, R6, R10 ;  /* 0x00000006030f7210 */ /* 0x000fe40007ffe00a */
[--C-:B------:R-:W-:Y:S01]  /*de40*/  SHF.R.U32 R7, R16, 0x2, R16.reuse ;  /* 0x0000000210077819 */ /* 0x100fe20000001610 */
[----:B------:R-:W-:Y:S01]  /*de50*/  IMAD.IADD R0, R2, 0x1, R19 ;  /* 0x0000000102007824 */ /* 0x000fe200078e0213 */
[C---:B------:R-:W-:Y:S01]  /*de60*/  SHF.R.U32 R8, R16.reuse, 0xd, R16 ;  /* 0x0000000d10087819 */ /* 0x040fe20000001610 */
[----:B------:R-:W-:Y:S01]  /*de70*/  IMAD.IADD R12, R15, 0x1, R12 ;  /* 0x000000010f0c7824 */ /* 0x000fe200078e020c */
[----:B------:R-:W-:Y:S01]  /*de80*/  SHF.R.U32 R13, R16, 0x16, R16 ;  /* 0x00000016100d7819 */ /* 0x000fe20000001610 */
[----:B------:R-:W1:Y:S01]  /*de90*/  LDC.64 R2, c[0x0][0x380] ;  /* 0x0000e000ff027b82 */ /* 0x000e620000000a00 */
[----:B------:R-:W-:Y:S01]  /*dea0*/  PRMT R6, R5, 0x3210, RZ ;  /* 0x0000321005067816 */ /* 0x000fe200000000ff */
[----:B------:R-:W-:Y:S01]  /*deb0*/  VIADD R19, R20, 0x5be0cd19 ;  /* 0x5be0cd1914137836 */ /* 0x000fe20000000000 */
[----:B------:R-:W-:-:S02]  /*dec0*/  LOP3.LUT R7, R13, R8, R7, 0x96, !PT ;  /* 0x000000080d077212 */ /* 0x000fc400078e9607 */
[----:B------:R-:W-:Y:S02]  /*ded0*/  PRMT R13, R0, 0x3210, RZ ;  /* 0x00003210000d7816 */ /* 0x000fe400000000ff */
[----:B------:R-:W-:Y:S02]  /*dee0*/  PRMT R5, R15, 0x3210, RZ ;  /* 0x000032100f057816 */ /* 0x000fe400000000ff */
[----:B------:R-:W-:Y:S02]  /*def0*/  LOP3.LUT R0, R4, R9, R16, 0xe8, !PT ;  /* 0x0000000904007212 */ /* 0x000fe400078ee810 */
[----:B------:R-:W-:Y:S02]  /*df00*/  PRMT R7, R7, 0x3210, RZ ;  /* 0x0000321007077816 */ /* 0x000fe400000000ff */
[C-C-:B------:R-:W-:Y:S02]  /*df10*/  SHF.R.U32 R8, R12.reuse, 0x6, R12.reuse ;  /* 0x000000060c087819 */ /* 0x140fe4000000160c */
[----:B------:R-:W-:-:S02]  /*df20*/  SHF.R.U32 R15, R12, 0xb, R12 ;  /* 0x0000000b0c0f7819 */ /* 0x000fc4000000160c */
[----:B------:R-:W-:Y:S02]  /*df30*/  SHF.R.U32 R10, R12, 0x19, R12 ;  /* 0x000000190c0a7819 */ /* 0x000fe4000000160c */
[----:B------:R-:W-:Y:S01]  /*df40*/  IADD3 R6, PT, PT, R6, -0x398e870e, R13 ;  /* 0xc67178f206067810 */ /* 0x000fe20007ffe00d */
[----:B------:R-:W-:Y:S01]  /*df50*/  VIADD R13, R4, 0xa54ff53a ;  /* 0xa54ff53a040d7836 */ /* 0x000fe20000000000 */
[----:B------:R-:W-:Y:S02]  /*df60*/  IADD3 R21, PT, PT, R0, R5, R7 ;  /* 0x0000000500157210 */ /* 0x000fe40007ffe007 */
[----:B------:R-:W-:Y:S01]  /*df70*/  LOP3.LUT R8, R10, R15, R8, 0x96, !PT ;  /* 0x0000000f0a087212 */ /* 0x000fe200078e9608 */
[----:B-1----:R-:W-:Y:S01]  /*df80*/  STG.E desc[UR4][R2.64+0x1c], R19 ;  /* 0x00001c1302007986 */ /* 0x002fe2000c101904 */
[----:B------:R-:W-:Y:S02]  /*df90*/  PRMT R5, R6, 0x3210, RZ ;  /* 0x0000321006057816 */ /* 0x000fe400000000ff */
[C---:B------:R-:W-:Y:S01]  /*dfa0*/  LOP3.LUT R0, R12.reuse, R11, R20, 0xca, !PT ;  /* 0x0000000b0c007212 */ /* 0x040fe200078eca14 */
[----:B------:R-:W-:Y:S01]  /*dfb0*/  VIADD R11, R12, 0x9b05688c ;  /* 0x9b05688c0c0b7836 */ /* 0x000fe20000000000 */
[C-C-:B------:R-:W-:Y:S01]  /*dfc0*/  SHF.R.U32 R6, R21.reuse, 0x2, R21.reuse ;  /* 0x0000000215067819 */ /* 0x140fe20000001615 */
[----:B------:R-:W-:Y:S01]  /*dfd0*/  STG.E desc[UR4][R2.64+0xc], R13 ;  /* 0x00000c0d02007986 */ /* 0x000fe2000c101904 */
[----:B------:R-:W-:-:S02]  /*dfe0*/  SHF.R.U32 R7, R21, 0xd, R21 ;  /* 0x0000000d15077819 */ /* 0x000fc40000001615 */
[C-C-:B------:R-:W-:Y:S01]  /*dff0*/  SHF.R.U32 R10, R21.reuse, 0x16, R21.reuse ;  /* 0x00000016150a7819 */ /* 0x140fe20000001615 */
[----:B------:R-:W-:Y:S01]  /*e000*/  STG.E desc[UR4][R2.64+0x18], R17 ;  /* 0x0000181102007986 */ /* 0x000fe2000c101904 */
[----:B------:R-:W-:Y:S02]  /*e010*/  PRMT R8, R8, 0x3210, RZ ;  /* 0x0000321008087816 */ /* 0x000fe400000000ff */
[----:B------:R-:W-:Y:S01]  /*e020*/  LOP3.LUT R6, R10, R7, R6, 0x96, !PT ;  /* 0x000000070a067212 */ /* 0x000fe200078e9606 */
[----:B------:R-:W-:Y:S01]  /*e030*/  VIADD R7, R21, 0xbb67ae85 ;  /* 0xbb67ae8515077836 */ /* 0x000fe20000000000 */
[----:B------:R-:W-:Y:S01]  /*e040*/  IADD3 R8, PT, PT, R0, R5, R8 ;  /* 0x0000000500087210 */ /* 0x000fe20007ffe008 */
[----:B------:R-:W-:Y:S01]  /*e050*/  STG.E desc[UR4][R2.64+0x14], R11 ;  /* 0x0000140b02007986 */ /* 0x000fe2000c101904 */
[----:B------:R-:W-:Y:S02]  /*e060*/  LOP3.LUT R0, R16, R4, R21, 0xe8, !PT ;  /* 0x0000000410007212 */ /* 0x000fe400078ee815 */
[----:B------:R-:W-:Y:S01]  /*e070*/  PRMT R6, R6, 0x3210, RZ ;  /* 0x0000321006067816 */ /* 0x000fe200000000ff */
[----:B------:R-:W-:Y:S01]  /*e080*/  STG.E desc[UR4][R2.64+0x4], R7 ;  /* 0x0000040702007986 */ /* 0x000fe2000c101904 */
[----:B------:R-:W-:-:S02]  /*e090*/  PRMT R5, R8, 0x3210, RZ ;  /* 0x0000321008057816 */ /* 0x000fc400000000ff */
[----:B------:R-:W-:Y:S01]  /*e0a0*/  IADD3 R15, PT, PT, R9, 0x510e527f, R8 ;  /* 0x510e527f090f7810 */ /* 0x000fe20007ffe008 */
[----:B------:R-:W-:Y:S01]  /*e0b0*/  VIADD R9, R16, 0x3c6ef372 ;  /* 0x3c6ef37210097836 */ /* 0x000fe20000000000 */
[----:B------:R-:W-:-:S03]  /*e0c0*/  IADD3 R5, PT, PT, R0, R5, R6 ;  /* 0x0000000500057210 */ /* 0x000fc60007ffe006 */
[----:B------:R-:W-:Y:S02]  /*e0d0*/  STG.E desc[UR4][R2.64+0x10], R15 ;  /* 0x0000100f02007986 */ /* 0x000fe4000c101904 */
[----:B------:R-:W-:Y:S02]  /*e0e0*/  VIADD R5, R5, 0x6a09e667 ;  /* 0x6a09e66705057836 */ /* 0x000fe40000000000 */
[----:B------:R-:W-:Y:S04]  /*e0f0*/  STG.E desc[UR4][R2.64+0x8], R9 ;  /* 0x0000080902007986 */ /* 0x000fe8000c101904 */
[----:B------:R-:W-:Y:S01]  /*e100*/  STG.E desc[UR4][R2.64], R5 ;  /* 0x0000000502007986 */ /* 0x000fe2000c101904 */
[----:B------:R-:W-:Y:S05]  /*e110*/  EXIT ;  /* 0x000000000000794d */ /* 0x000fea0003800000 */
.L_x_0:
[----:B------:R-:W-:-:S00]  /*e120*/  BRA `(.L_x_0) ;  /* 0xfffffffc00fc7947 */ /* 0x000fc0000383ffff */
[----:B------:R-:W-:-:S00]  /*e130*/  NOP ;  /* 0x0000000000007918 */ /* 0x000fc00000000000 */
        /* <DEDUP_REMOVED lines=12> */
.L_x_1:


//--------------------- .nv.shared.reserved.0     --------------------------
	.section	.nv.shared.reserved.0,"aw",@nobits
	.weak		__nv_reservedSMEM_offset_0_alias
	.size		__nv_reservedSMEM_offset_0_alias, 0, 64
	.other		__nv_reservedSMEM_offset_0_alias,@"STO_CUDA_RESERVED_SHARED STV_DEFAULT"
__nv_reservedSMEM_offset_0_alias:
	.zero		0
	.zero		64


//--------------------- .nv.constant0.sha256d_kernel --------------------------
	.section	.nv.constant0.sha256d_kernel,"a",@progbits
	.sectionflags	@""
	.align	4
.nv.constant0.sha256d_kernel:
	.zero		968


//--------------------- SYMBOLS --------------------------

	.type		.nv.reservedSmem.offset0,@object
	.size		.nv.reservedSmem.offset0,0x4
